//
// Generated by NVIDIA NVVM Compiler
//
// Compiler Build ID: CL-36424714
// Cuda compilation tools, release 13.0, V13.0.88
// Based on NVVM 20.0.0
//

.version 9.0
.target sm_100
.address_size 64

	// .globl	init_centroids_kernel
.global .align 4 .b8 precalc_xorwow_matrix[102400];
.global .align 4 .b8 precalc_xorwow_offset_matrix[102400];
.global .align 4 .b8 mrg32k3aM1[2304];
.global .align 4 .b8 mrg32k3aM2[2304];
.global .align 4 .b8 mrg32k3aM1SubSeq[2016];
.global .align 4 .b8 mrg32k3aM2SubSeq[2016];
.global .align 4 .b8 mrg32k3aM1Seq[2304];
.global .align 4 .b8 mrg32k3aM2Seq[2304];
.const .align 8 .b8 __cr_lgamma_table[72];
.global .align 1 .b8 _ZN34_INTERNAL_6d53920d_4_k_cu_352aafc74cuda3std3__45__cpo5beginE[1];
.global .align 1 .b8 _ZN34_INTERNAL_6d53920d_4_k_cu_352aafc74cuda3std3__45__cpo3endE[1];
.global .align 1 .b8 _ZN34_INTERNAL_6d53920d_4_k_cu_352aafc74cuda3std3__45__cpo6cbeginE[1];
.global .align 1 .b8 _ZN34_INTERNAL_6d53920d_4_k_cu_352aafc74cuda3std3__45__cpo4cendE[1];
.global .align 1 .b8 _ZN34_INTERNAL_6d53920d_4_k_cu_352aafc74cuda3std3__45__cpo6rbeginE[1];
.global .align 1 .b8 _ZN34_INTERNAL_6d53920d_4_k_cu_352aafc74cuda3std3__45__cpo4rendE[1];
.global .align 1 .b8 _ZN34_INTERNAL_6d53920d_4_k_cu_352aafc74cuda3std3__45__cpo7crbeginE[1];
.global .align 1 .b8 _ZN34_INTERNAL_6d53920d_4_k_cu_352aafc74cuda3std3__45__cpo5crendE[1];
.global .align 1 .b8 _ZN34_INTERNAL_6d53920d_4_k_cu_352aafc74cuda3std3__436_GLOBAL__N__6d53920d_4_k_cu_352aafc76ignoreE[1];
.global .align 1 .b8 _ZN34_INTERNAL_6d53920d_4_k_cu_352aafc74cuda3std3__419piecewise_constructE[1];
.global .align 1 .b8 _ZN34_INTERNAL_6d53920d_4_k_cu_352aafc74cuda3std3__48in_placeE[1];
.global .align 1 .b8 _ZN34_INTERNAL_6d53920d_4_k_cu_352aafc74cuda3std3__420unreachable_sentinelE[1];
.global .align 1 .b8 _ZN34_INTERNAL_6d53920d_4_k_cu_352aafc74cuda3std3__47nulloptE[1];
.global .align 1 .b8 _ZN34_INTERNAL_6d53920d_4_k_cu_352aafc74cuda3std3__48unexpectE[1];
.global .align 1 .b8 _ZN34_INTERNAL_6d53920d_4_k_cu_352aafc74cuda3std6ranges3__45__cpo4swapE[1];
.global .align 1 .b8 _ZN34_INTERNAL_6d53920d_4_k_cu_352aafc74cuda3std6ranges3__45__cpo9iter_moveE[1];
.global .align 1 .b8 _ZN34_INTERNAL_6d53920d_4_k_cu_352aafc74cuda3std6ranges3__45__cpo5beginE[1];
.global .align 1 .b8 _ZN34_INTERNAL_6d53920d_4_k_cu_352aafc74cuda3std6ranges3__45__cpo3endE[1];
.global .align 1 .b8 _ZN34_INTERNAL_6d53920d_4_k_cu_352aafc74cuda3std6ranges3__45__cpo6cbeginE[1];
.global .align 1 .b8 _ZN34_INTERNAL_6d53920d_4_k_cu_352aafc74cuda3std6ranges3__45__cpo4cendE[1];
.global .align 1 .b8 _ZN34_INTERNAL_6d53920d_4_k_cu_352aafc74cuda3std6ranges3__45__cpo7advanceE[1];
.global .align 1 .b8 _ZN34_INTERNAL_6d53920d_4_k_cu_352aafc74cuda3std6ranges3__45__cpo9iter_swapE[1];
.global .align 1 .b8 _ZN34_INTERNAL_6d53920d_4_k_cu_352aafc74cuda3std6ranges3__45__cpo4nextE[1];
.global .align 1 .b8 _ZN34_INTERNAL_6d53920d_4_k_cu_352aafc74cuda3std6ranges3__45__cpo4prevE[1];
.global .align 1 .b8 _ZN34_INTERNAL_6d53920d_4_k_cu_352aafc74cuda3std6ranges3__45__cpo4dataE[1];
.global .align 1 .b8 _ZN34_INTERNAL_6d53920d_4_k_cu_352aafc74cuda3std6ranges3__45__cpo5cdataE[1];
.global .align 1 .b8 _ZN34_INTERNAL_6d53920d_4_k_cu_352aafc74cuda3std6ranges3__45__cpo4sizeE[1];
.global .align 1 .b8 _ZN34_INTERNAL_6d53920d_4_k_cu_352aafc74cuda3std6ranges3__45__cpo5ssizeE[1];
.global .align 1 .b8 _ZN34_INTERNAL_6d53920d_4_k_cu_352aafc74cuda3std6ranges3__45__cpo8distanceE[1];
.global .align 1 .b8 _ZN34_INTERNAL_6d53920d_4_k_cu_352aafc76thrust24THRUST_300001_SM_1000_NS8cuda_cub3parE[1];
.global .align 1 .b8 _ZN34_INTERNAL_6d53920d_4_k_cu_352aafc76thrust24THRUST_300001_SM_1000_NS8cuda_cub10par_nosyncE[1];
.global .align 1 .b8 _ZN34_INTERNAL_6d53920d_4_k_cu_352aafc76thrust24THRUST_300001_SM_1000_NS6system6detail10sequential3seqE[1];
.global .align 1 .b8 _ZN34_INTERNAL_6d53920d_4_k_cu_352aafc76thrust24THRUST_300001_SM_1000_NS6system3cpp3parE[1];
.global .align 1 .b8 _ZN34_INTERNAL_6d53920d_4_k_cu_352aafc76thrust24THRUST_300001_SM_1000_NS12placeholders2_1E[1];
.global .align 1 .b8 _ZN34_INTERNAL_6d53920d_4_k_cu_352aafc76thrust24THRUST_300001_SM_1000_NS12placeholders2_2E[1];
.global .align 1 .b8 _ZN34_INTERNAL_6d53920d_4_k_cu_352aafc76thrust24THRUST_300001_SM_1000_NS12placeholders2_3E[1];
.global .align 1 .b8 _ZN34_INTERNAL_6d53920d_4_k_cu_352aafc76thrust24THRUST_300001_SM_1000_NS12placeholders2_4E[1];
.global .align 1 .b8 _ZN34_INTERNAL_6d53920d_4_k_cu_352aafc76thrust24THRUST_300001_SM_1000_NS12placeholders2_5E[1];
.global .align 1 .b8 _ZN34_INTERNAL_6d53920d_4_k_cu_352aafc76thrust24THRUST_300001_SM_1000_NS12placeholders2_6E[1];
.global .align 1 .b8 _ZN34_INTERNAL_6d53920d_4_k_cu_352aafc76thrust24THRUST_300001_SM_1000_NS12placeholders2_7E[1];
.global .align 1 .b8 _ZN34_INTERNAL_6d53920d_4_k_cu_352aafc76thrust24THRUST_300001_SM_1000_NS12placeholders2_8E[1];
.global .align 1 .b8 _ZN34_INTERNAL_6d53920d_4_k_cu_352aafc76thrust24THRUST_300001_SM_1000_NS12placeholders2_9E[1];
.global .align 1 .b8 _ZN34_INTERNAL_6d53920d_4_k_cu_352aafc76thrust24THRUST_300001_SM_1000_NS12placeholders3_10E[1];
.global .align 1 .b8 _ZN34_INTERNAL_6d53920d_4_k_cu_352aafc76thrust24THRUST_300001_SM_1000_NS3seqE[1];
.global .align 1 .b8 _ZN34_INTERNAL_6d53920d_4_k_cu_352aafc76thrust24THRUST_300001_SM_1000_NS6deviceE[1];
.extern .shared .align 16 .b8 shared_data[];
.extern .shared .align 16 .b8 shared_inertia[];
.extern .shared .align 16 .b8 shared_stress[];

.visible .entry init_centroids_kernel(
	.param .u64 .ptr .align 1 init_centroids_kernel_param_0,
	.param .u64 .ptr .align 1 init_centroids_kernel_param_1,
	.param .u64 .ptr .align 1 init_centroids_kernel_param_2,
	.param .u64 .ptr .align 1 init_centroids_kernel_param_3,
	.param .u64 .ptr .align 1 init_centroids_kernel_param_4,
	.param .u64 .ptr .align 1 init_centroids_kernel_param_5,
	.param .u64 .ptr .align 1 init_centroids_kernel_param_6,
	.param .u64 .ptr .align 1 init_centroids_kernel_param_7,
	.param .u32 init_centroids_kernel_param_8,
	.param .u32 init_centroids_kernel_param_9,
	.param .u32 init_centroids_kernel_param_10,
	.param .u32 init_centroids_kernel_param_11
)
{
	.local .align 8 .b8 	__local_depot0[48];
	.reg .b64 	%SP;
	.reg .b64 	%SPL;
	.reg .pred 	%p<88>;
	.reg .b32 	%r<1249>;
	.reg .b32 	%f<272>;
	.reg .b64 	%rd<102>;

	mov.u64 	%SPL, __local_depot0;
	ld.param.u64 	%rd32, [init_centroids_kernel_param_0];
	ld.param.u64 	%rd33, [init_centroids_kernel_param_1];
	ld.param.u64 	%rd34, [init_centroids_kernel_param_2];
	ld.param.u64 	%rd35, [init_centroids_kernel_param_3];
	ld.param.u64 	%rd36, [init_centroids_kernel_param_4];
	ld.param.u64 	%rd37, [init_centroids_kernel_param_5];
	ld.param.u64 	%rd38, [init_centroids_kernel_param_6];
	ld.param.u32 	%r569, [init_centroids_kernel_param_8];
	ld.param.u32 	%r570, [init_centroids_kernel_param_10];
	ld.param.u32 	%r571, [init_centroids_kernel_param_11];
	cvta.to.global.u64 	%rd1, %rd37;
	cvta.to.global.u64 	%rd2, %rd36;
	cvta.to.global.u64 	%rd3, %rd35;
	cvta.to.global.u64 	%rd4, %rd38;
	cvta.to.global.u64 	%rd5, %rd34;
	cvta.to.global.u64 	%rd6, %rd33;
	cvta.to.global.u64 	%rd7, %rd32;
	mov.u32 	%r572, %ctaid.x;
	mov.u32 	%r573, %ntid.x;
	mov.u32 	%r574, %tid.x;
	mad.lo.s32 	%r1, %r572, %r573, %r574;
	setp.ge.s32 	%p1, %r1, %r569;
	@%p1 bra 	$L__BB0_150;
	add.u64 	%rd8, %SPL, 0;
	cvt.s64.s32 	%rd96, %r1;
	xor.b32  	%r575, %r571, -1429050551;
	mul.lo.s32 	%r2, %r575, 1099087573;
	add.s32 	%r576, %r2, -638133224;
	add.s32 	%r975, %r2, 123456789;
	st.local.v2.u32 	[%rd8], {%r576, %r975};
	xor.b32  	%r577, %r2, 362436069;
	mov.b32 	%r578, -123459836;
	st.local.v2.u32 	[%rd8+8], {%r577, %r578};
	add.s32 	%r971, %r2, 5783321;
	mov.b32 	%r579, -589760388;
	st.local.v2.u32 	[%rd8+16], {%r579, %r971};
	setp.eq.s32 	%p2, %r1, 0;
	@%p2 bra 	$L__BB0_116;
	mov.b32 	%r958, 0;
	mov.u64 	%rd42, precalc_xorwow_matrix;
$L__BB0_3:
	mov.u64 	%rd10, %rd96;
	and.b64  	%rd40, %rd10, 3;
	setp.eq.s64 	%p3, %rd40, 0;
	@%p3 bra 	$L__BB0_115;
	mul.wide.u32 	%rd41, %r958, 3200;
	add.s64 	%rd11, %rd42, %rd41;
	mov.b32 	%r971, 0;
	mov.u32 	%r972, %r971;
	mov.u32 	%r973, %r971;
	mov.u32 	%r974, %r971;
	mov.u32 	%r975, %r971;
	mov.u32 	%r964, %r971;
$L__BB0_5:
	mul.wide.u32 	%rd43, %r964, 4;
	add.s64 	%rd44, %rd8, %rd43;
	ld.local.u32 	%r14, [%rd44+4];
	shl.b32 	%r15, %r964, 5;
	mov.b32 	%r970, 0;
$L__BB0_6:
	.pragma "nounroll";
	shr.u32 	%r583, %r14, %r970;
	and.b32  	%r584, %r583, 1;
	setp.eq.b32 	%p4, %r584, 1;
	not.pred 	%p5, %p4;
	add.s32 	%r585, %r15, %r970;
	mul.lo.s32 	%r586, %r585, 5;
	mul.wide.u32 	%rd45, %r586, 4;
	add.s64 	%rd12, %rd11, %rd45;
	@%p5 bra 	$L__BB0_8;
	ld.global.u32 	%r587, [%rd12];
	xor.b32  	%r975, %r975, %r587;
	ld.global.u32 	%r588, [%rd12+4];
	xor.b32  	%r974, %r974, %r588;
	ld.global.u32 	%r589, [%rd12+8];
	xor.b32  	%r973, %r973, %r589;
	ld.global.u32 	%r590, [%rd12+12];
	xor.b32  	%r972, %r972, %r590;
	ld.global.u32 	%r591, [%rd12+16];
	xor.b32  	%r971, %r971, %r591;
$L__BB0_8:
	and.b32  	%r593, %r583, 2;
	setp.eq.s32 	%p6, %r593, 0;
	@%p6 bra 	$L__BB0_10;
	ld.global.u32 	%r594, [%rd12+20];
	xor.b32  	%r975, %r975, %r594;
	ld.global.u32 	%r595, [%rd12+24];
	xor.b32  	%r974, %r974, %r595;
	ld.global.u32 	%r596, [%rd12+28];
	xor.b32  	%r973, %r973, %r596;
	ld.global.u32 	%r597, [%rd12+32];
	xor.b32  	%r972, %r972, %r597;
	ld.global.u32 	%r598, [%rd12+36];
	xor.b32  	%r971, %r971, %r598;
$L__BB0_10:
	and.b32  	%r600, %r583, 4;
	setp.eq.s32 	%p7, %r600, 0;
	@%p7 bra 	$L__BB0_12;
	ld.global.u32 	%r601, [%rd12+40];
	xor.b32  	%r975, %r975, %r601;
	ld.global.u32 	%r602, [%rd12+44];
	xor.b32  	%r974, %r974, %r602;
	ld.global.u32 	%r603, [%rd12+48];
	xor.b32  	%r973, %r973, %r603;
	ld.global.u32 	%r604, [%rd12+52];
	xor.b32  	%r972, %r972, %r604;
	ld.global.u32 	%r605, [%rd12+56];
	xor.b32  	%r971, %r971, %r605;
$L__BB0_12:
	and.b32  	%r607, %r583, 8;
	setp.eq.s32 	%p8, %r607, 0;
	@%p8 bra 	$L__BB0_14;
	ld.global.u32 	%r608, [%rd12+60];
	xor.b32  	%r975, %r975, %r608;
	ld.global.u32 	%r609, [%rd12+64];
	xor.b32  	%r974, %r974, %r609;
	ld.global.u32 	%r610, [%rd12+68];
	xor.b32  	%r973, %r973, %r610;
	ld.global.u32 	%r611, [%rd12+72];
	xor.b32  	%r972, %r972, %r611;
	ld.global.u32 	%r612, [%rd12+76];
	xor.b32  	%r971, %r971, %r612;
$L__BB0_14:
	and.b32  	%r614, %r583, 16;
	setp.eq.s32 	%p9, %r614, 0;
	@%p9 bra 	$L__BB0_16;
	ld.global.u32 	%r615, [%rd12+80];
	xor.b32  	%r975, %r975, %r615;
	ld.global.u32 	%r616, [%rd12+84];
	xor.b32  	%r974, %r974, %r616;
	ld.global.u32 	%r617, [%rd12+88];
	xor.b32  	%r973, %r973, %r617;
	ld.global.u32 	%r618, [%rd12+92];
	xor.b32  	%r972, %r972, %r618;
	ld.global.u32 	%r619, [%rd12+96];
	xor.b32  	%r971, %r971, %r619;
$L__BB0_16:
	and.b32  	%r621, %r583, 32;
	setp.eq.s32 	%p10, %r621, 0;
	@%p10 bra 	$L__BB0_18;
	ld.global.u32 	%r622, [%rd12+100];
	xor.b32  	%r975, %r975, %r622;
	ld.global.u32 	%r623, [%rd12+104];
	xor.b32  	%r974, %r974, %r623;
	ld.global.u32 	%r624, [%rd12+108];
	xor.b32  	%r973, %r973, %r624;
	ld.global.u32 	%r625, [%rd12+112];
	xor.b32  	%r972, %r972, %r625;
	ld.global.u32 	%r626, [%rd12+116];
	xor.b32  	%r971, %r971, %r626;
$L__BB0_18:
	and.b32  	%r628, %r583, 64;
	setp.eq.s32 	%p11, %r628, 0;
	@%p11 bra 	$L__BB0_20;
	ld.global.u32 	%r629, [%rd12+120];
	xor.b32  	%r975, %r975, %r629;
	ld.global.u32 	%r630, [%rd12+124];
	xor.b32  	%r974, %r974, %r630;
	ld.global.u32 	%r631, [%rd12+128];
	xor.b32  	%r973, %r973, %r631;
	ld.global.u32 	%r632, [%rd12+132];
	xor.b32  	%r972, %r972, %r632;
	ld.global.u32 	%r633, [%rd12+136];
	xor.b32  	%r971, %r971, %r633;
$L__BB0_20:
	and.b32  	%r635, %r583, 128;
	setp.eq.s32 	%p12, %r635, 0;
	@%p12 bra 	$L__BB0_22;
	ld.global.u32 	%r636, [%rd12+140];
	xor.b32  	%r975, %r975, %r636;
	ld.global.u32 	%r637, [%rd12+144];
	xor.b32  	%r974, %r974, %r637;
	ld.global.u32 	%r638, [%rd12+148];
	xor.b32  	%r973, %r973, %r638;
	ld.global.u32 	%r639, [%rd12+152];
	xor.b32  	%r972, %r972, %r639;
	ld.global.u32 	%r640, [%rd12+156];
	xor.b32  	%r971, %r971, %r640;
$L__BB0_22:
	and.b32  	%r642, %r583, 256;
	setp.eq.s32 	%p13, %r642, 0;
	@%p13 bra 	$L__BB0_24;
	ld.global.u32 	%r643, [%rd12+160];
	xor.b32  	%r975, %r975, %r643;
	ld.global.u32 	%r644, [%rd12+164];
	xor.b32  	%r974, %r974, %r644;
	ld.global.u32 	%r645, [%rd12+168];
	xor.b32  	%r973, %r973, %r645;
	ld.global.u32 	%r646, [%rd12+172];
	xor.b32  	%r972, %r972, %r646;
	ld.global.u32 	%r647, [%rd12+176];
	xor.b32  	%r971, %r971, %r647;
$L__BB0_24:
	and.b32  	%r649, %r583, 512;
	setp.eq.s32 	%p14, %r649, 0;
	@%p14 bra 	$L__BB0_26;
	ld.global.u32 	%r650, [%rd12+180];
	xor.b32  	%r975, %r975, %r650;
	ld.global.u32 	%r651, [%rd12+184];
	xor.b32  	%r974, %r974, %r651;
	ld.global.u32 	%r652, [%rd12+188];
	xor.b32  	%r973, %r973, %r652;
	ld.global.u32 	%r653, [%rd12+192];
	xor.b32  	%r972, %r972, %r653;
	ld.global.u32 	%r654, [%rd12+196];
	xor.b32  	%r971, %r971, %r654;
$L__BB0_26:
	and.b32  	%r656, %r583, 1024;
	setp.eq.s32 	%p15, %r656, 0;
	@%p15 bra 	$L__BB0_28;
	ld.global.u32 	%r657, [%rd12+200];
	xor.b32  	%r975, %r975, %r657;
	ld.global.u32 	%r658, [%rd12+204];
	xor.b32  	%r974, %r974, %r658;
	ld.global.u32 	%r659, [%rd12+208];
	xor.b32  	%r973, %r973, %r659;
	ld.global.u32 	%r660, [%rd12+212];
	xor.b32  	%r972, %r972, %r660;
	ld.global.u32 	%r661, [%rd12+216];
	xor.b32  	%r971, %r971, %r661;
$L__BB0_28:
	and.b32  	%r663, %r583, 2048;
	setp.eq.s32 	%p16, %r663, 0;
	@%p16 bra 	$L__BB0_30;
	ld.global.u32 	%r664, [%rd12+220];
	xor.b32  	%r975, %r975, %r664;
	ld.global.u32 	%r665, [%rd12+224];
	xor.b32  	%r974, %r974, %r665;
	ld.global.u32 	%r666, [%rd12+228];
	xor.b32  	%r973, %r973, %r666;
	ld.global.u32 	%r667, [%rd12+232];
	xor.b32  	%r972, %r972, %r667;
	ld.global.u32 	%r668, [%rd12+236];
	xor.b32  	%r971, %r971, %r668;
$L__BB0_30:
	and.b32  	%r670, %r583, 4096;
	setp.eq.s32 	%p17, %r670, 0;
	@%p17 bra 	$L__BB0_32;
	ld.global.u32 	%r671, [%rd12+240];
	xor.b32  	%r975, %r975, %r671;
	ld.global.u32 	%r672, [%rd12+244];
	xor.b32  	%r974, %r974, %r672;
	ld.global.u32 	%r673, [%rd12+248];
	xor.b32  	%r973, %r973, %r673;
	ld.global.u32 	%r674, [%rd12+252];
	xor.b32  	%r972, %r972, %r674;
	ld.global.u32 	%r675, [%rd12+256];
	xor.b32  	%r971, %r971, %r675;
$L__BB0_32:
	and.b32  	%r677, %r583, 8192;
	setp.eq.s32 	%p18, %r677, 0;
	@%p18 bra 	$L__BB0_34;
	ld.global.u32 	%r678, [%rd12+260];
	xor.b32  	%r975, %r975, %r678;
	ld.global.u32 	%r679, [%rd12+264];
	xor.b32  	%r974, %r974, %r679;
	ld.global.u32 	%r680, [%rd12+268];
	xor.b32  	%r973, %r973, %r680;
	ld.global.u32 	%r681, [%rd12+272];
	xor.b32  	%r972, %r972, %r681;
	ld.global.u32 	%r682, [%rd12+276];
	xor.b32  	%r971, %r971, %r682;
$L__BB0_34:
	and.b32  	%r684, %r583, 16384;
	setp.eq.s32 	%p19, %r684, 0;
	@%p19 bra 	$L__BB0_36;
	ld.global.u32 	%r685, [%rd12+280];
	xor.b32  	%r975, %r975, %r685;
	ld.global.u32 	%r686, [%rd12+284];
	xor.b32  	%r974, %r974, %r686;
	ld.global.u32 	%r687, [%rd12+288];
	xor.b32  	%r973, %r973, %r687;
	ld.global.u32 	%r688, [%rd12+292];
	xor.b32  	%r972, %r972, %r688;
	ld.global.u32 	%r689, [%rd12+296];
	xor.b32  	%r971, %r971, %r689;
$L__BB0_36:
	and.b32  	%r691, %r583, 32768;
	setp.eq.s32 	%p20, %r691, 0;
	@%p20 bra 	$L__BB0_38;
	ld.global.u32 	%r692, [%rd12+300];
	xor.b32  	%r975, %r975, %r692;
	ld.global.u32 	%r693, [%rd12+304];
	xor.b32  	%r974, %r974, %r693;
	ld.global.u32 	%r694, [%rd12+308];
	xor.b32  	%r973, %r973, %r694;
	ld.global.u32 	%r695, [%rd12+312];
	xor.b32  	%r972, %r972, %r695;
	ld.global.u32 	%r696, [%rd12+316];
	xor.b32  	%r971, %r971, %r696;
$L__BB0_38:
	add.s32 	%r970, %r970, 16;
	setp.ne.s32 	%p21, %r970, 32;
	@%p21 bra 	$L__BB0_6;
	mad.lo.s32 	%r697, %r964, -31, %r15;
	add.s32 	%r964, %r697, 1;
	setp.ne.s32 	%p22, %r964, 5;
	@%p22 bra 	$L__BB0_5;
	st.local.u32 	[%rd8+4], %r975;
	st.local.v2.u32 	[%rd8+8], {%r974, %r973};
	st.local.v2.u32 	[%rd8+16], {%r972, %r971};
	and.b64  	%rd46, %rd10, 3;
	setp.eq.s64 	%p23, %rd46, 1;
	@%p23 bra 	$L__BB0_115;
	mov.b32 	%r971, 0;
	mov.u32 	%r1064, %r971;
	mov.u32 	%r1065, %r971;
	mov.u32 	%r1066, %r971;
	mov.u32 	%r975, %r971;
	mov.u32 	%r1056, %r971;
$L__BB0_42:
	mul.wide.u32 	%rd47, %r1056, 4;
	add.s64 	%rd48, %rd8, %rd47;
	ld.local.u32 	%r190, [%rd48+4];
	shl.b32 	%r191, %r1056, 5;
	mov.b32 	%r1062, 0;
$L__BB0_43:
	.pragma "nounroll";
	shr.u32 	%r700, %r190, %r1062;
	and.b32  	%r701, %r700, 1;
	setp.eq.b32 	%p24, %r701, 1;
	not.pred 	%p25, %p24;
	add.s32 	%r702, %r191, %r1062;
	mul.lo.s32 	%r703, %r702, 5;
	mul.wide.u32 	%rd49, %r703, 4;
	add.s64 	%rd13, %rd11, %rd49;
	@%p25 bra 	$L__BB0_45;
	ld.global.u32 	%r704, [%rd13];
	xor.b32  	%r975, %r975, %r704;
	ld.global.u32 	%r705, [%rd13+4];
	xor.b32  	%r1066, %r1066, %r705;
	ld.global.u32 	%r706, [%rd13+8];
	xor.b32  	%r1065, %r1065, %r706;
	ld.global.u32 	%r707, [%rd13+12];
	xor.b32  	%r1064, %r1064, %r707;
	ld.global.u32 	%r708, [%rd13+16];
	xor.b32  	%r971, %r971, %r708;
$L__BB0_45:
	and.b32  	%r710, %r700, 2;
	setp.eq.s32 	%p26, %r710, 0;
	@%p26 bra 	$L__BB0_47;
	ld.global.u32 	%r711, [%rd13+20];
	xor.b32  	%r975, %r975, %r711;
	ld.global.u32 	%r712, [%rd13+24];
	xor.b32  	%r1066, %r1066, %r712;
	ld.global.u32 	%r713, [%rd13+28];
	xor.b32  	%r1065, %r1065, %r713;
	ld.global.u32 	%r714, [%rd13+32];
	xor.b32  	%r1064, %r1064, %r714;
	ld.global.u32 	%r715, [%rd13+36];
	xor.b32  	%r971, %r971, %r715;
$L__BB0_47:
	and.b32  	%r717, %r700, 4;
	setp.eq.s32 	%p27, %r717, 0;
	@%p27 bra 	$L__BB0_49;
	ld.global.u32 	%r718, [%rd13+40];
	xor.b32  	%r975, %r975, %r718;
	ld.global.u32 	%r719, [%rd13+44];
	xor.b32  	%r1066, %r1066, %r719;
	ld.global.u32 	%r720, [%rd13+48];
	xor.b32  	%r1065, %r1065, %r720;
	ld.global.u32 	%r721, [%rd13+52];
	xor.b32  	%r1064, %r1064, %r721;
	ld.global.u32 	%r722, [%rd13+56];
	xor.b32  	%r971, %r971, %r722;
$L__BB0_49:
	and.b32  	%r724, %r700, 8;
	setp.eq.s32 	%p28, %r724, 0;
	@%p28 bra 	$L__BB0_51;
	ld.global.u32 	%r725, [%rd13+60];
	xor.b32  	%r975, %r975, %r725;
	ld.global.u32 	%r726, [%rd13+64];
	xor.b32  	%r1066, %r1066, %r726;
	ld.global.u32 	%r727, [%rd13+68];
	xor.b32  	%r1065, %r1065, %r727;
	ld.global.u32 	%r728, [%rd13+72];
	xor.b32  	%r1064, %r1064, %r728;
	ld.global.u32 	%r729, [%rd13+76];
	xor.b32  	%r971, %r971, %r729;
$L__BB0_51:
	and.b32  	%r731, %r700, 16;
	setp.eq.s32 	%p29, %r731, 0;
	@%p29 bra 	$L__BB0_53;
	ld.global.u32 	%r732, [%rd13+80];
	xor.b32  	%r975, %r975, %r732;
	ld.global.u32 	%r733, [%rd13+84];
	xor.b32  	%r1066, %r1066, %r733;
	ld.global.u32 	%r734, [%rd13+88];
	xor.b32  	%r1065, %r1065, %r734;
	ld.global.u32 	%r735, [%rd13+92];
	xor.b32  	%r1064, %r1064, %r735;
	ld.global.u32 	%r736, [%rd13+96];
	xor.b32  	%r971, %r971, %r736;
$L__BB0_53:
	and.b32  	%r738, %r700, 32;
	setp.eq.s32 	%p30, %r738, 0;
	@%p30 bra 	$L__BB0_55;
	ld.global.u32 	%r739, [%rd13+100];
	xor.b32  	%r975, %r975, %r739;
	ld.global.u32 	%r740, [%rd13+104];
	xor.b32  	%r1066, %r1066, %r740;
	ld.global.u32 	%r741, [%rd13+108];
	xor.b32  	%r1065, %r1065, %r741;
	ld.global.u32 	%r742, [%rd13+112];
	xor.b32  	%r1064, %r1064, %r742;
	ld.global.u32 	%r743, [%rd13+116];
	xor.b32  	%r971, %r971, %r743;
$L__BB0_55:
	and.b32  	%r745, %r700, 64;
	setp.eq.s32 	%p31, %r745, 0;
	@%p31 bra 	$L__BB0_57;
	ld.global.u32 	%r746, [%rd13+120];
	xor.b32  	%r975, %r975, %r746;
	ld.global.u32 	%r747, [%rd13+124];
	xor.b32  	%r1066, %r1066, %r747;
	ld.global.u32 	%r748, [%rd13+128];
	xor.b32  	%r1065, %r1065, %r748;
	ld.global.u32 	%r749, [%rd13+132];
	xor.b32  	%r1064, %r1064, %r749;
	ld.global.u32 	%r750, [%rd13+136];
	xor.b32  	%r971, %r971, %r750;
$L__BB0_57:
	and.b32  	%r752, %r700, 128;
	setp.eq.s32 	%p32, %r752, 0;
	@%p32 bra 	$L__BB0_59;
	ld.global.u32 	%r753, [%rd13+140];
	xor.b32  	%r975, %r975, %r753;
	ld.global.u32 	%r754, [%rd13+144];
	xor.b32  	%r1066, %r1066, %r754;
	ld.global.u32 	%r755, [%rd13+148];
	xor.b32  	%r1065, %r1065, %r755;
	ld.global.u32 	%r756, [%rd13+152];
	xor.b32  	%r1064, %r1064, %r756;
	ld.global.u32 	%r757, [%rd13+156];
	xor.b32  	%r971, %r971, %r757;
$L__BB0_59:
	and.b32  	%r759, %r700, 256;
	setp.eq.s32 	%p33, %r759, 0;
	@%p33 bra 	$L__BB0_61;
	ld.global.u32 	%r760, [%rd13+160];
	xor.b32  	%r975, %r975, %r760;
	ld.global.u32 	%r761, [%rd13+164];
	xor.b32  	%r1066, %r1066, %r761;
	ld.global.u32 	%r762, [%rd13+168];
	xor.b32  	%r1065, %r1065, %r762;
	ld.global.u32 	%r763, [%rd13+172];
	xor.b32  	%r1064, %r1064, %r763;
	ld.global.u32 	%r764, [%rd13+176];
	xor.b32  	%r971, %r971, %r764;
$L__BB0_61:
	and.b32  	%r766, %r700, 512;
	setp.eq.s32 	%p34, %r766, 0;
	@%p34 bra 	$L__BB0_63;
	ld.global.u32 	%r767, [%rd13+180];
	xor.b32  	%r975, %r975, %r767;
	ld.global.u32 	%r768, [%rd13+184];
	xor.b32  	%r1066, %r1066, %r768;
	ld.global.u32 	%r769, [%rd13+188];
	xor.b32  	%r1065, %r1065, %r769;
	ld.global.u32 	%r770, [%rd13+192];
	xor.b32  	%r1064, %r1064, %r770;
	ld.global.u32 	%r771, [%rd13+196];
	xor.b32  	%r971, %r971, %r771;
$L__BB0_63:
	and.b32  	%r773, %r700, 1024;
	setp.eq.s32 	%p35, %r773, 0;
	@%p35 bra 	$L__BB0_65;
	ld.global.u32 	%r774, [%rd13+200];
	xor.b32  	%r975, %r975, %r774;
	ld.global.u32 	%r775, [%rd13+204];
	xor.b32  	%r1066, %r1066, %r775;
	ld.global.u32 	%r776, [%rd13+208];
	xor.b32  	%r1065, %r1065, %r776;
	ld.global.u32 	%r777, [%rd13+212];
	xor.b32  	%r1064, %r1064, %r777;
	ld.global.u32 	%r778, [%rd13+216];
	xor.b32  	%r971, %r971, %r778;
$L__BB0_65:
	and.b32  	%r780, %r700, 2048;
	setp.eq.s32 	%p36, %r780, 0;
	@%p36 bra 	$L__BB0_67;
	ld.global.u32 	%r781, [%rd13+220];
	xor.b32  	%r975, %r975, %r781;
	ld.global.u32 	%r782, [%rd13+224];
	xor.b32  	%r1066, %r1066, %r782;
	ld.global.u32 	%r783, [%rd13+228];
	xor.b32  	%r1065, %r1065, %r783;
	ld.global.u32 	%r784, [%rd13+232];
	xor.b32  	%r1064, %r1064, %r784;
	ld.global.u32 	%r785, [%rd13+236];
	xor.b32  	%r971, %r971, %r785;
$L__BB0_67:
	and.b32  	%r787, %r700, 4096;
	setp.eq.s32 	%p37, %r787, 0;
	@%p37 bra 	$L__BB0_69;
	ld.global.u32 	%r788, [%rd13+240];
	xor.b32  	%r975, %r975, %r788;
	ld.global.u32 	%r789, [%rd13+244];
	xor.b32  	%r1066, %r1066, %r789;
	ld.global.u32 	%r790, [%rd13+248];
	xor.b32  	%r1065, %r1065, %r790;
	ld.global.u32 	%r791, [%rd13+252];
	xor.b32  	%r1064, %r1064, %r791;
	ld.global.u32 	%r792, [%rd13+256];
	xor.b32  	%r971, %r971, %r792;
$L__BB0_69:
	and.b32  	%r794, %r700, 8192;
	setp.eq.s32 	%p38, %r794, 0;
	@%p38 bra 	$L__BB0_71;
	ld.global.u32 	%r795, [%rd13+260];
	xor.b32  	%r975, %r975, %r795;
	ld.global.u32 	%r796, [%rd13+264];
	xor.b32  	%r1066, %r1066, %r796;
	ld.global.u32 	%r797, [%rd13+268];
	xor.b32  	%r1065, %r1065, %r797;
	ld.global.u32 	%r798, [%rd13+272];
	xor.b32  	%r1064, %r1064, %r798;
	ld.global.u32 	%r799, [%rd13+276];
	xor.b32  	%r971, %r971, %r799;
$L__BB0_71:
	and.b32  	%r801, %r700, 16384;
	setp.eq.s32 	%p39, %r801, 0;
	@%p39 bra 	$L__BB0_73;
	ld.global.u32 	%r802, [%rd13+280];
	xor.b32  	%r975, %r975, %r802;
	ld.global.u32 	%r803, [%rd13+284];
	xor.b32  	%r1066, %r1066, %r803;
	ld.global.u32 	%r804, [%rd13+288];
	xor.b32  	%r1065, %r1065, %r804;
	ld.global.u32 	%r805, [%rd13+292];
	xor.b32  	%r1064, %r1064, %r805;
	ld.global.u32 	%r806, [%rd13+296];
	xor.b32  	%r971, %r971, %r806;
$L__BB0_73:
	and.b32  	%r808, %r700, 32768;
	setp.eq.s32 	%p40, %r808, 0;
	@%p40 bra 	$L__BB0_75;
	ld.global.u32 	%r809, [%rd13+300];
	xor.b32  	%r975, %r975, %r809;
	ld.global.u32 	%r810, [%rd13+304];
	xor.b32  	%r1066, %r1066, %r810;
	ld.global.u32 	%r811, [%rd13+308];
	xor.b32  	%r1065, %r1065, %r811;
	ld.global.u32 	%r812, [%rd13+312];
	xor.b32  	%r1064, %r1064, %r812;
	ld.global.u32 	%r813, [%rd13+316];
	xor.b32  	%r971, %r971, %r813;
$L__BB0_75:
	add.s32 	%r1062, %r1062, 16;
	setp.ne.s32 	%p41, %r1062, 32;
	@%p41 bra 	$L__BB0_43;
	mad.lo.s32 	%r814, %r1056, -31, %r191;
	add.s32 	%r1056, %r814, 1;
	setp.ne.s32 	%p42, %r1056, 5;
	@%p42 bra 	$L__BB0_42;
	st.local.u32 	[%rd8+4], %r975;
	st.local.v2.u32 	[%rd8+8], {%r1066, %r1065};
	st.local.v2.u32 	[%rd8+16], {%r1064, %r971};
	and.b64  	%rd50, %rd10, 3;
	setp.ne.s64 	%p43, %rd50, 3;
	@%p43 bra 	$L__BB0_115;
	mov.b32 	%r971, 0;
	mov.u32 	%r1156, %r971;
	mov.u32 	%r1157, %r971;
	mov.u32 	%r1158, %r971;
	mov.u32 	%r975, %r971;
	mov.u32 	%r1148, %r971;
$L__BB0_79:
	mul.wide.u32 	%rd51, %r1148, 4;
	add.s64 	%rd52, %rd8, %rd51;
	ld.local.u32 	%r366, [%rd52+4];
	shl.b32 	%r367, %r1148, 5;
	mov.b32 	%r1154, 0;
$L__BB0_80:
	.pragma "nounroll";
	shr.u32 	%r817, %r366, %r1154;
	and.b32  	%r818, %r817, 1;
	setp.eq.b32 	%p44, %r818, 1;
	not.pred 	%p45, %p44;
	add.s32 	%r819, %r367, %r1154;
	mul.lo.s32 	%r820, %r819, 5;
	mul.wide.u32 	%rd53, %r820, 4;
	add.s64 	%rd14, %rd11, %rd53;
	@%p45 bra 	$L__BB0_82;
	ld.global.u32 	%r821, [%rd14];
	xor.b32  	%r975, %r975, %r821;
	ld.global.u32 	%r822, [%rd14+4];
	xor.b32  	%r1158, %r1158, %r822;
	ld.global.u32 	%r823, [%rd14+8];
	xor.b32  	%r1157, %r1157, %r823;
	ld.global.u32 	%r824, [%rd14+12];
	xor.b32  	%r1156, %r1156, %r824;
	ld.global.u32 	%r825, [%rd14+16];
	xor.b32  	%r971, %r971, %r825;
$L__BB0_82:
	and.b32  	%r827, %r817, 2;
	setp.eq.s32 	%p46, %r827, 0;
	@%p46 bra 	$L__BB0_84;
	ld.global.u32 	%r828, [%rd14+20];
	xor.b32  	%r975, %r975, %r828;
	ld.global.u32 	%r829, [%rd14+24];
	xor.b32  	%r1158, %r1158, %r829;
	ld.global.u32 	%r830, [%rd14+28];
	xor.b32  	%r1157, %r1157, %r830;
	ld.global.u32 	%r831, [%rd14+32];
	xor.b32  	%r1156, %r1156, %r831;
	ld.global.u32 	%r832, [%rd14+36];
	xor.b32  	%r971, %r971, %r832;
$L__BB0_84:
	and.b32  	%r834, %r817, 4;
	setp.eq.s32 	%p47, %r834, 0;
	@%p47 bra 	$L__BB0_86;
	ld.global.u32 	%r835, [%rd14+40];
	xor.b32  	%r975, %r975, %r835;
	ld.global.u32 	%r836, [%rd14+44];
	xor.b32  	%r1158, %r1158, %r836;
	ld.global.u32 	%r837, [%rd14+48];
	xor.b32  	%r1157, %r1157, %r837;
	ld.global.u32 	%r838, [%rd14+52];
	xor.b32  	%r1156, %r1156, %r838;
	ld.global.u32 	%r839, [%rd14+56];
	xor.b32  	%r971, %r971, %r839;
$L__BB0_86:
	and.b32  	%r841, %r817, 8;
	setp.eq.s32 	%p48, %r841, 0;
	@%p48 bra 	$L__BB0_88;
	ld.global.u32 	%r842, [%rd14+60];
	xor.b32  	%r975, %r975, %r842;
	ld.global.u32 	%r843, [%rd14+64];
	xor.b32  	%r1158, %r1158, %r843;
	ld.global.u32 	%r844, [%rd14+68];
	xor.b32  	%r1157, %r1157, %r844;
	ld.global.u32 	%r845, [%rd14+72];
	xor.b32  	%r1156, %r1156, %r845;
	ld.global.u32 	%r846, [%rd14+76];
	xor.b32  	%r971, %r971, %r846;
$L__BB0_88:
	and.b32  	%r848, %r817, 16;
	setp.eq.s32 	%p49, %r848, 0;
	@%p49 bra 	$L__BB0_90;
	ld.global.u32 	%r849, [%rd14+80];
	xor.b32  	%r975, %r975, %r849;
	ld.global.u32 	%r850, [%rd14+84];
	xor.b32  	%r1158, %r1158, %r850;
	ld.global.u32 	%r851, [%rd14+88];
	xor.b32  	%r1157, %r1157, %r851;
	ld.global.u32 	%r852, [%rd14+92];
	xor.b32  	%r1156, %r1156, %r852;
	ld.global.u32 	%r853, [%rd14+96];
	xor.b32  	%r971, %r971, %r853;
$L__BB0_90:
	and.b32  	%r855, %r817, 32;
	setp.eq.s32 	%p50, %r855, 0;
	@%p50 bra 	$L__BB0_92;
	ld.global.u32 	%r856, [%rd14+100];
	xor.b32  	%r975, %r975, %r856;
	ld.global.u32 	%r857, [%rd14+104];
	xor.b32  	%r1158, %r1158, %r857;
	ld.global.u32 	%r858, [%rd14+108];
	xor.b32  	%r1157, %r1157, %r858;
	ld.global.u32 	%r859, [%rd14+112];
	xor.b32  	%r1156, %r1156, %r859;
	ld.global.u32 	%r860, [%rd14+116];
	xor.b32  	%r971, %r971, %r860;
$L__BB0_92:
	and.b32  	%r862, %r817, 64;
	setp.eq.s32 	%p51, %r862, 0;
	@%p51 bra 	$L__BB0_94;
	ld.global.u32 	%r863, [%rd14+120];
	xor.b32  	%r975, %r975, %r863;
	ld.global.u32 	%r864, [%rd14+124];
	xor.b32  	%r1158, %r1158, %r864;
	ld.global.u32 	%r865, [%rd14+128];
	xor.b32  	%r1157, %r1157, %r865;
	ld.global.u32 	%r866, [%rd14+132];
	xor.b32  	%r1156, %r1156, %r866;
	ld.global.u32 	%r867, [%rd14+136];
	xor.b32  	%r971, %r971, %r867;
$L__BB0_94:
	and.b32  	%r869, %r817, 128;
	setp.eq.s32 	%p52, %r869, 0;
	@%p52 bra 	$L__BB0_96;
	ld.global.u32 	%r870, [%rd14+140];
	xor.b32  	%r975, %r975, %r870;
	ld.global.u32 	%r871, [%rd14+144];
	xor.b32  	%r1158, %r1158, %r871;
	ld.global.u32 	%r872, [%rd14+148];
	xor.b32  	%r1157, %r1157, %r872;
	ld.global.u32 	%r873, [%rd14+152];
	xor.b32  	%r1156, %r1156, %r873;
	ld.global.u32 	%r874, [%rd14+156];
	xor.b32  	%r971, %r971, %r874;
$L__BB0_96:
	and.b32  	%r876, %r817, 256;
	setp.eq.s32 	%p53, %r876, 0;
	@%p53 bra 	$L__BB0_98;
	ld.global.u32 	%r877, [%rd14+160];
	xor.b32  	%r975, %r975, %r877;
	ld.global.u32 	%r878, [%rd14+164];
	xor.b32  	%r1158, %r1158, %r878;
	ld.global.u32 	%r879, [%rd14+168];
	xor.b32  	%r1157, %r1157, %r879;
	ld.global.u32 	%r880, [%rd14+172];
	xor.b32  	%r1156, %r1156, %r880;
	ld.global.u32 	%r881, [%rd14+176];
	xor.b32  	%r971, %r971, %r881;
$L__BB0_98:
	and.b32  	%r883, %r817, 512;
	setp.eq.s32 	%p54, %r883, 0;
	@%p54 bra 	$L__BB0_100;
	ld.global.u32 	%r884, [%rd14+180];
	xor.b32  	%r975, %r975, %r884;
	ld.global.u32 	%r885, [%rd14+184];
	xor.b32  	%r1158, %r1158, %r885;
	ld.global.u32 	%r886, [%rd14+188];
	xor.b32  	%r1157, %r1157, %r886;
	ld.global.u32 	%r887, [%rd14+192];
	xor.b32  	%r1156, %r1156, %r887;
	ld.global.u32 	%r888, [%rd14+196];
	xor.b32  	%r971, %r971, %r888;
$L__BB0_100:
	and.b32  	%r890, %r817, 1024;
	setp.eq.s32 	%p55, %r890, 0;
	@%p55 bra 	$L__BB0_102;
	ld.global.u32 	%r891, [%rd14+200];
	xor.b32  	%r975, %r975, %r891;
	ld.global.u32 	%r892, [%rd14+204];
	xor.b32  	%r1158, %r1158, %r892;
	ld.global.u32 	%r893, [%rd14+208];
	xor.b32  	%r1157, %r1157, %r893;
	ld.global.u32 	%r894, [%rd14+212];
	xor.b32  	%r1156, %r1156, %r894;
	ld.global.u32 	%r895, [%rd14+216];
	xor.b32  	%r971, %r971, %r895;
$L__BB0_102:
	and.b32  	%r897, %r817, 2048;
	setp.eq.s32 	%p56, %r897, 0;
	@%p56 bra 	$L__BB0_104;
	ld.global.u32 	%r898, [%rd14+220];
	xor.b32  	%r975, %r975, %r898;
	ld.global.u32 	%r899, [%rd14+224];
	xor.b32  	%r1158, %r1158, %r899;
	ld.global.u32 	%r900, [%rd14+228];
	xor.b32  	%r1157, %r1157, %r900;
	ld.global.u32 	%r901, [%rd14+232];
	xor.b32  	%r1156, %r1156, %r901;
	ld.global.u32 	%r902, [%rd14+236];
	xor.b32  	%r971, %r971, %r902;
$L__BB0_104:
	and.b32  	%r904, %r817, 4096;
	setp.eq.s32 	%p57, %r904, 0;
	@%p57 bra 	$L__BB0_106;
	ld.global.u32 	%r905, [%rd14+240];
	xor.b32  	%r975, %r975, %r905;
	ld.global.u32 	%r906, [%rd14+244];
	xor.b32  	%r1158, %r1158, %r906;
	ld.global.u32 	%r907, [%rd14+248];
	xor.b32  	%r1157, %r1157, %r907;
	ld.global.u32 	%r908, [%rd14+252];
	xor.b32  	%r1156, %r1156, %r908;
	ld.global.u32 	%r909, [%rd14+256];
	xor.b32  	%r971, %r971, %r909;
$L__BB0_106:
	and.b32  	%r911, %r817, 8192;
	setp.eq.s32 	%p58, %r911, 0;
	@%p58 bra 	$L__BB0_108;
	ld.global.u32 	%r912, [%rd14+260];
	xor.b32  	%r975, %r975, %r912;
	ld.global.u32 	%r913, [%rd14+264];
	xor.b32  	%r1158, %r1158, %r913;
	ld.global.u32 	%r914, [%rd14+268];
	xor.b32  	%r1157, %r1157, %r914;
	ld.global.u32 	%r915, [%rd14+272];
	xor.b32  	%r1156, %r1156, %r915;
	ld.global.u32 	%r916, [%rd14+276];
	xor.b32  	%r971, %r971, %r916;
$L__BB0_108:
	and.b32  	%r918, %r817, 16384;
	setp.eq.s32 	%p59, %r918, 0;
	@%p59 bra 	$L__BB0_110;
	ld.global.u32 	%r919, [%rd14+280];
	xor.b32  	%r975, %r975, %r919;
	ld.global.u32 	%r920, [%rd14+284];
	xor.b32  	%r1158, %r1158, %r920;
	ld.global.u32 	%r921, [%rd14+288];
	xor.b32  	%r1157, %r1157, %r921;
	ld.global.u32 	%r922, [%rd14+292];
	xor.b32  	%r1156, %r1156, %r922;
	ld.global.u32 	%r923, [%rd14+296];
	xor.b32  	%r971, %r971, %r923;
$L__BB0_110:
	and.b32  	%r925, %r817, 32768;
	setp.eq.s32 	%p60, %r925, 0;
	@%p60 bra 	$L__BB0_112;
	ld.global.u32 	%r926, [%rd14+300];
	xor.b32  	%r975, %r975, %r926;
	ld.global.u32 	%r927, [%rd14+304];
	xor.b32  	%r1158, %r1158, %r927;
	ld.global.u32 	%r928, [%rd14+308];
	xor.b32  	%r1157, %r1157, %r928;
	ld.global.u32 	%r929, [%rd14+312];
	xor.b32  	%r1156, %r1156, %r929;
	ld.global.u32 	%r930, [%rd14+316];
	xor.b32  	%r971, %r971, %r930;
$L__BB0_112:
	add.s32 	%r1154, %r1154, 16;
	setp.ne.s32 	%p61, %r1154, 32;
	@%p61 bra 	$L__BB0_80;
	mad.lo.s32 	%r931, %r1148, -31, %r367;
	add.s32 	%r1148, %r931, 1;
	setp.ne.s32 	%p62, %r1148, 5;
	@%p62 bra 	$L__BB0_79;
	st.local.u32 	[%rd8+4], %r975;
	st.local.v2.u32 	[%rd8+8], {%r1158, %r1157};
	st.local.v2.u32 	[%rd8+16], {%r1156, %r971};
$L__BB0_115:
	shr.u64 	%rd96, %rd10, 2;
	add.s32 	%r958, %r958, 1;
	setp.gt.u64 	%p63, %rd10, 3;
	@%p63 bra 	$L__BB0_3;
$L__BB0_116:
	setp.ne.s32 	%p64, %r570, 0;
	@%p64 bra 	$L__BB0_119;
	setp.ne.s32 	%p87, %r1, 0;
	@%p87 bra 	$L__BB0_150;
	ld.param.u64 	%rd95, [init_centroids_kernel_param_7];
	shr.u32 	%r946, %r975, 2;
	xor.b32  	%r947, %r946, %r975;
	shl.b32 	%r948, %r971, 4;
	shl.b32 	%r949, %r947, 1;
	xor.b32  	%r950, %r949, %r948;
	xor.b32  	%r951, %r950, %r947;
	xor.b32  	%r952, %r951, %r971;
	add.s32 	%r953, %r2, %r952;
	add.s32 	%r954, %r953, -637770787;
	rem.u32 	%r955, %r954, %r569;
	mul.wide.s32 	%rd89, %r955, 4;
	add.s64 	%rd90, %rd7, %rd89;
	ld.global.nc.f32 	%f251, [%rd90];
	st.global.f32 	[%rd3], %f251;
	add.s64 	%rd91, %rd6, %rd89;
	ld.global.nc.f32 	%f252, [%rd91];
	st.global.f32 	[%rd2], %f252;
	add.s64 	%rd92, %rd5, %rd89;
	ld.global.nc.f32 	%f253, [%rd92];
	st.global.f32 	[%rd1], %f253;
	cvta.to.global.u64 	%rd93, %rd95;
	st.global.u32 	[%rd93], %r955;
	bra.uni 	$L__BB0_150;
$L__BB0_119:
	mul.wide.s32 	%rd54, %r1, 4;
	add.s64 	%rd55, %rd7, %rd54;
	ld.global.nc.f32 	%f1, [%rd55];
	add.s64 	%rd56, %rd6, %rd54;
	ld.global.nc.f32 	%f2, [%rd56];
	add.s64 	%rd57, %rd5, %rd54;
	ld.global.nc.f32 	%f3, [%rd57];
	setp.lt.s32 	%p65, %r570, 1;
	mov.f32 	%f261, 0f7F7FFFFF;
	@%p65 bra 	$L__BB0_131;
	and.b32  	%r541, %r570, 7;
	setp.lt.u32 	%p66, %r570, 8;
	mov.f32 	%f261, 0f7F7FFFFF;
	mov.b32 	%r1241, 0;
	@%p66 bra 	$L__BB0_123;
	and.b32  	%r1241, %r570, 2147483640;
	neg.s32 	%r1239, %r1241;
	add.s64 	%rd99, %rd3, 16;
	add.s64 	%rd98, %rd2, 16;
	add.s64 	%rd97, %rd1, 16;
	mov.f32 	%f261, 0f7F7FFFFF;
$L__BB0_122:
	.pragma "nounroll";
	ld.global.f32 	%f36, [%rd99+-16];
	ld.global.f32 	%f37, [%rd98+-16];
	ld.global.f32 	%f38, [%rd97+-16];
	sub.f32 	%f39, %f1, %f36;
	sub.f32 	%f40, %f2, %f37;
	sub.f32 	%f41, %f3, %f38;
	mul.f32 	%f42, %f40, %f40;
	fma.rn.f32 	%f43, %f39, %f39, %f42;
	fma.rn.f32 	%f44, %f41, %f41, %f43;
	min.f32 	%f45, %f261, %f44;
	ld.global.f32 	%f46, [%rd99+-12];
	ld.global.f32 	%f47, [%rd98+-12];
	ld.global.f32 	%f48, [%rd97+-12];
	sub.f32 	%f49, %f1, %f46;
	sub.f32 	%f50, %f2, %f47;
	sub.f32 	%f51, %f3, %f48;
	mul.f32 	%f52, %f50, %f50;
	fma.rn.f32 	%f53, %f49, %f49, %f52;
	fma.rn.f32 	%f54, %f51, %f51, %f53;
	min.f32 	%f55, %f45, %f54;
	ld.global.f32 	%f56, [%rd99+-8];
	ld.global.f32 	%f57, [%rd98+-8];
	ld.global.f32 	%f58, [%rd97+-8];
	sub.f32 	%f59, %f1, %f56;
	sub.f32 	%f60, %f2, %f57;
	sub.f32 	%f61, %f3, %f58;
	mul.f32 	%f62, %f60, %f60;
	fma.rn.f32 	%f63, %f59, %f59, %f62;
	fma.rn.f32 	%f64, %f61, %f61, %f63;
	min.f32 	%f65, %f55, %f64;
	ld.global.f32 	%f66, [%rd99+-4];
	ld.global.f32 	%f67, [%rd98+-4];
	ld.global.f32 	%f68, [%rd97+-4];
	sub.f32 	%f69, %f1, %f66;
	sub.f32 	%f70, %f2, %f67;
	sub.f32 	%f71, %f3, %f68;
	mul.f32 	%f72, %f70, %f70;
	fma.rn.f32 	%f73, %f69, %f69, %f72;
	fma.rn.f32 	%f74, %f71, %f71, %f73;
	min.f32 	%f75, %f65, %f74;
	ld.global.f32 	%f76, [%rd99];
	ld.global.f32 	%f77, [%rd98];
	ld.global.f32 	%f78, [%rd97];
	sub.f32 	%f79, %f1, %f76;
	sub.f32 	%f80, %f2, %f77;
	sub.f32 	%f81, %f3, %f78;
	mul.f32 	%f82, %f80, %f80;
	fma.rn.f32 	%f83, %f79, %f79, %f82;
	fma.rn.f32 	%f84, %f81, %f81, %f83;
	min.f32 	%f85, %f75, %f84;
	ld.global.f32 	%f86, [%rd99+4];
	ld.global.f32 	%f87, [%rd98+4];
	ld.global.f32 	%f88, [%rd97+4];
	sub.f32 	%f89, %f1, %f86;
	sub.f32 	%f90, %f2, %f87;
	sub.f32 	%f91, %f3, %f88;
	mul.f32 	%f92, %f90, %f90;
	fma.rn.f32 	%f93, %f89, %f89, %f92;
	fma.rn.f32 	%f94, %f91, %f91, %f93;
	min.f32 	%f95, %f85, %f94;
	ld.global.f32 	%f96, [%rd99+8];
	ld.global.f32 	%f97, [%rd98+8];
	ld.global.f32 	%f98, [%rd97+8];
	sub.f32 	%f99, %f1, %f96;
	sub.f32 	%f100, %f2, %f97;
	sub.f32 	%f101, %f3, %f98;
	mul.f32 	%f102, %f100, %f100;
	fma.rn.f32 	%f103, %f99, %f99, %f102;
	fma.rn.f32 	%f104, %f101, %f101, %f103;
	min.f32 	%f105, %f95, %f104;
	ld.global.f32 	%f106, [%rd99+12];
	ld.global.f32 	%f107, [%rd98+12];
	ld.global.f32 	%f108, [%rd97+12];
	sub.f32 	%f109, %f1, %f106;
	sub.f32 	%f110, %f2, %f107;
	sub.f32 	%f111, %f3, %f108;
	mul.f32 	%f112, %f110, %f110;
	fma.rn.f32 	%f113, %f109, %f109, %f112;
	fma.rn.f32 	%f114, %f111, %f111, %f113;
	min.f32 	%f261, %f105, %f114;
	add.s32 	%r1239, %r1239, 8;
	add.s64 	%rd99, %rd99, 32;
	add.s64 	%rd98, %rd98, 32;
	add.s64 	%rd97, %rd97, 32;
	setp.ne.s32 	%p67, %r1239, 0;
	@%p67 bra 	$L__BB0_122;
$L__BB0_123:
	setp.eq.s32 	%p68, %r541, 0;
	@%p68 bra 	$L__BB0_131;
	and.b32  	%r547, %r570, 3;
	setp.lt.u32 	%p69, %r541, 4;
	@%p69 bra 	$L__BB0_126;
	mul.wide.u32 	%rd58, %r1241, 4;
	add.s64 	%rd59, %rd3, %rd58;
	ld.global.f32 	%f116, [%rd59];
	add.s64 	%rd60, %rd2, %rd58;
	ld.global.f32 	%f117, [%rd60];
	add.s64 	%rd61, %rd1, %rd58;
	ld.global.f32 	%f118, [%rd61];
	sub.f32 	%f119, %f1, %f116;
	sub.f32 	%f120, %f2, %f117;
	sub.f32 	%f121, %f3, %f118;
	mul.f32 	%f122, %f120, %f120;
	fma.rn.f32 	%f123, %f119, %f119, %f122;
	fma.rn.f32 	%f124, %f121, %f121, %f123;
	min.f32 	%f125, %f261, %f124;
	ld.global.f32 	%f126, [%rd59+4];
	ld.global.f32 	%f127, [%rd60+4];
	ld.global.f32 	%f128, [%rd61+4];
	sub.f32 	%f129, %f1, %f126;
	sub.f32 	%f130, %f2, %f127;
	sub.f32 	%f131, %f3, %f128;
	mul.f32 	%f132, %f130, %f130;
	fma.rn.f32 	%f133, %f129, %f129, %f132;
	fma.rn.f32 	%f134, %f131, %f131, %f133;
	min.f32 	%f135, %f125, %f134;
	ld.global.f32 	%f136, [%rd59+8];
	ld.global.f32 	%f137, [%rd60+8];
	ld.global.f32 	%f138, [%rd61+8];
	sub.f32 	%f139, %f1, %f136;
	sub.f32 	%f140, %f2, %f137;
	sub.f32 	%f141, %f3, %f138;
	mul.f32 	%f142, %f140, %f140;
	fma.rn.f32 	%f143, %f139, %f139, %f142;
	fma.rn.f32 	%f144, %f141, %f141, %f143;
	min.f32 	%f145, %f135, %f144;
	ld.global.f32 	%f146, [%rd59+12];
	ld.global.f32 	%f147, [%rd60+12];
	ld.global.f32 	%f148, [%rd61+12];
	sub.f32 	%f149, %f1, %f146;
	sub.f32 	%f150, %f2, %f147;
	sub.f32 	%f151, %f3, %f148;
	mul.f32 	%f152, %f150, %f150;
	fma.rn.f32 	%f153, %f149, %f149, %f152;
	fma.rn.f32 	%f154, %f151, %f151, %f153;
	min.f32 	%f261, %f145, %f154;
	add.s32 	%r1241, %r1241, 4;
$L__BB0_126:
	setp.eq.s32 	%p70, %r547, 0;
	@%p70 bra 	$L__BB0_131;
	setp.eq.s32 	%p71, %r547, 1;
	@%p71 bra 	$L__BB0_129;
	mul.wide.u32 	%rd62, %r1241, 4;
	add.s64 	%rd63, %rd3, %rd62;
	ld.global.f32 	%f156, [%rd63];
	add.s64 	%rd64, %rd2, %rd62;
	ld.global.f32 	%f157, [%rd64];
	add.s64 	%rd65, %rd1, %rd62;
	ld.global.f32 	%f158, [%rd65];
	sub.f32 	%f159, %f1, %f156;
	sub.f32 	%f160, %f2, %f157;
	sub.f32 	%f161, %f3, %f158;
	mul.f32 	%f162, %f160, %f160;
	fma.rn.f32 	%f163, %f159, %f159, %f162;
	fma.rn.f32 	%f164, %f161, %f161, %f163;
	min.f32 	%f165, %f261, %f164;
	ld.global.f32 	%f166, [%rd63+4];
	ld.global.f32 	%f167, [%rd64+4];
	ld.global.f32 	%f168, [%rd65+4];
	sub.f32 	%f169, %f1, %f166;
	sub.f32 	%f170, %f2, %f167;
	sub.f32 	%f171, %f3, %f168;
	mul.f32 	%f172, %f170, %f170;
	fma.rn.f32 	%f173, %f169, %f169, %f172;
	fma.rn.f32 	%f174, %f171, %f171, %f173;
	min.f32 	%f261, %f165, %f174;
	add.s32 	%r1241, %r1241, 2;
$L__BB0_129:
	and.b32  	%r934, %r570, 1;
	setp.eq.b32 	%p72, %r934, 1;
	not.pred 	%p73, %p72;
	@%p73 bra 	$L__BB0_131;
	mul.wide.u32 	%rd66, %r1241, 4;
	add.s64 	%rd67, %rd3, %rd66;
	ld.global.f32 	%f175, [%rd67];
	add.s64 	%rd68, %rd2, %rd66;
	ld.global.f32 	%f176, [%rd68];
	add.s64 	%rd69, %rd1, %rd66;
	ld.global.f32 	%f177, [%rd69];
	sub.f32 	%f178, %f1, %f175;
	sub.f32 	%f179, %f2, %f176;
	sub.f32 	%f180, %f3, %f177;
	mul.f32 	%f181, %f179, %f179;
	fma.rn.f32 	%f182, %f178, %f178, %f181;
	fma.rn.f32 	%f183, %f180, %f180, %f182;
	min.f32 	%f261, %f261, %f183;
$L__BB0_131:
	setp.ne.s32 	%p74, %r1, 0;
	mul.wide.s32 	%rd70, %r1, 4;
	add.s64 	%rd71, %rd4, %rd70;
	st.global.f32 	[%rd71], %f261;
	bar.sync 	0;
	@%p74 bra 	$L__BB0_150;
	setp.lt.s32 	%p75, %r569, 1;
	mov.f32 	%f270, 0f00000000;
	@%p75 bra 	$L__BB0_145;
	and.b32  	%r552, %r569, 15;
	setp.lt.u32 	%p76, %r569, 16;
	mov.f32 	%f270, 0f00000000;
	mov.b32 	%r1245, 0;
	@%p76 bra 	$L__BB0_136;
	and.b32  	%r1245, %r569, 2147483632;
	neg.s32 	%r1243, %r1245;
	add.s64 	%rd100, %rd4, 32;
	mov.f32 	%f270, 0f00000000;
$L__BB0_135:
	.pragma "nounroll";
	ld.global.f32 	%f188, [%rd100+-32];
	add.f32 	%f189, %f270, %f188;
	ld.global.f32 	%f190, [%rd100+-28];
	add.f32 	%f191, %f189, %f190;
	ld.global.f32 	%f192, [%rd100+-24];
	add.f32 	%f193, %f191, %f192;
	ld.global.f32 	%f194, [%rd100+-20];
	add.f32 	%f195, %f193, %f194;
	ld.global.f32 	%f196, [%rd100+-16];
	add.f32 	%f197, %f195, %f196;
	ld.global.f32 	%f198, [%rd100+-12];
	add.f32 	%f199, %f197, %f198;
	ld.global.f32 	%f200, [%rd100+-8];
	add.f32 	%f201, %f199, %f200;
	ld.global.f32 	%f202, [%rd100+-4];
	add.f32 	%f203, %f201, %f202;
	ld.global.f32 	%f204, [%rd100];
	add.f32 	%f205, %f203, %f204;
	ld.global.f32 	%f206, [%rd100+4];
	add.f32 	%f207, %f205, %f206;
	ld.global.f32 	%f208, [%rd100+8];
	add.f32 	%f209, %f207, %f208;
	ld.global.f32 	%f210, [%rd100+12];
	add.f32 	%f211, %f209, %f210;
	ld.global.f32 	%f212, [%rd100+16];
	add.f32 	%f213, %f211, %f212;
	ld.global.f32 	%f214, [%rd100+20];
	add.f32 	%f215, %f213, %f214;
	ld.global.f32 	%f216, [%rd100+24];
	add.f32 	%f217, %f215, %f216;
	ld.global.f32 	%f218, [%rd100+28];
	add.f32 	%f270, %f217, %f218;
	add.s32 	%r1243, %r1243, 16;
	add.s64 	%rd100, %rd100, 64;
	setp.ne.s32 	%p77, %r1243, 0;
	@%p77 bra 	$L__BB0_135;
$L__BB0_136:
	setp.eq.s32 	%p78, %r552, 0;
	@%p78 bra 	$L__BB0_145;
	and.b32  	%r558, %r569, 7;
	setp.lt.u32 	%p79, %r552, 8;
	@%p79 bra 	$L__BB0_139;
	mul.wide.u32 	%rd72, %r1245, 4;
	add.s64 	%rd73, %rd4, %rd72;
	ld.global.f32 	%f220, [%rd73];
	add.f32 	%f221, %f270, %f220;
	ld.global.f32 	%f222, [%rd73+4];
	add.f32 	%f223, %f221, %f222;
	ld.global.f32 	%f224, [%rd73+8];
	add.f32 	%f225, %f223, %f224;
	ld.global.f32 	%f226, [%rd73+12];
	add.f32 	%f227, %f225, %f226;
	ld.global.f32 	%f228, [%rd73+16];
	add.f32 	%f229, %f227, %f228;
	ld.global.f32 	%f230, [%rd73+20];
	add.f32 	%f231, %f229, %f230;
	ld.global.f32 	%f232, [%rd73+24];
	add.f32 	%f233, %f231, %f232;
	ld.global.f32 	%f234, [%rd73+28];
	add.f32 	%f270, %f233, %f234;
	add.s32 	%r1245, %r1245, 8;
$L__BB0_139:
	setp.eq.s32 	%p80, %r558, 0;
	@%p80 bra 	$L__BB0_145;
	and.b32  	%r561, %r569, 3;
	setp.lt.u32 	%p81, %r558, 4;
	@%p81 bra 	$L__BB0_142;
	mul.wide.u32 	%rd74, %r1245, 4;
	add.s64 	%rd75, %rd4, %rd74;
	ld.global.f32 	%f236, [%rd75];
	add.f32 	%f237, %f270, %f236;
	ld.global.f32 	%f238, [%rd75+4];
	add.f32 	%f239, %f237, %f238;
	ld.global.f32 	%f240, [%rd75+8];
	add.f32 	%f241, %f239, %f240;
	ld.global.f32 	%f242, [%rd75+12];
	add.f32 	%f270, %f241, %f242;
	add.s32 	%r1245, %r1245, 4;
$L__BB0_142:
	setp.eq.s32 	%p82, %r561, 0;
	@%p82 bra 	$L__BB0_145;
	mul.wide.u32 	%rd76, %r1245, 4;
	add.s64 	%rd101, %rd4, %rd76;
	neg.s32 	%r1247, %r561;
$L__BB0_144:
	.pragma "nounroll";
	ld.global.f32 	%f243, [%rd101];
	add.f32 	%f270, %f270, %f243;
	add.s64 	%rd101, %rd101, 4;
	add.s32 	%r1247, %r1247, 1;
	setp.ne.s32 	%p83, %r1247, 0;
	@%p83 bra 	$L__BB0_144;
$L__BB0_145:
	setp.lt.s32 	%p84, %r569, 1;
	shr.u32 	%r936, %r975, 2;
	xor.b32  	%r937, %r936, %r975;
	shl.b32 	%r938, %r971, 4;
	shl.b32 	%r939, %r937, 1;
	xor.b32  	%r940, %r939, %r938;
	xor.b32  	%r941, %r940, %r937;
	xor.b32  	%r942, %r941, %r971;
	add.s32 	%r943, %r2, %r942;
	add.s32 	%r944, %r943, -637770787;
	cvt.rn.f32.u32 	%f244, %r944;
	fma.rn.f32 	%f245, %f244, 0f2F800000, 0f2F000000;
	mul.f32 	%f29, %f270, %f245;
	@%p84 bra 	$L__BB0_150;
	mov.f32 	%f271, 0f00000000;
	mov.b32 	%r1248, 0;
$L__BB0_147:
	mul.wide.u32 	%rd77, %r1248, 4;
	add.s64 	%rd78, %rd4, %rd77;
	ld.global.f32 	%f247, [%rd78];
	add.f32 	%f271, %f271, %f247;
	setp.ltu.f32 	%p85, %f271, %f29;
	@%p85 bra 	$L__BB0_149;
	ld.param.u64 	%rd94, [init_centroids_kernel_param_7];
	add.s64 	%rd80, %rd7, %rd77;
	ld.global.nc.f32 	%f248, [%rd80];
	mul.wide.s32 	%rd81, %r570, 4;
	add.s64 	%rd82, %rd3, %rd81;
	st.global.f32 	[%rd82], %f248;
	add.s64 	%rd83, %rd6, %rd77;
	ld.global.nc.f32 	%f249, [%rd83];
	add.s64 	%rd84, %rd2, %rd81;
	st.global.f32 	[%rd84], %f249;
	add.s64 	%rd85, %rd5, %rd77;
	ld.global.nc.f32 	%f250, [%rd85];
	add.s64 	%rd86, %rd1, %rd81;
	st.global.f32 	[%rd86], %f250;
	cvta.to.global.u64 	%rd87, %rd94;
	add.s64 	%rd88, %rd87, %rd81;
	st.global.u32 	[%rd88], %r1248;
	bra.uni 	$L__BB0_150;
$L__BB0_149:
	add.s32 	%r1248, %r1248, 1;
	setp.ne.s32 	%p86, %r1248, %r569;
	@%p86 bra 	$L__BB0_147;
$L__BB0_150:
	ret;

}
	// .globl	assign_clusters_kernel
.visible .entry assign_clusters_kernel(
	.param .u64 .ptr .align 1 assign_clusters_kernel_param_0,
	.param .u64 .ptr .align 1 assign_clusters_kernel_param_1,
	.param .u64 .ptr .align 1 assign_clusters_kernel_param_2,
	.param .u64 .ptr .align 1 assign_clusters_kernel_param_3,
	.param .u64 .ptr .align 1 assign_clusters_kernel_param_4,
	.param .u64 .ptr .align 1 assign_clusters_kernel_param_5,
	.param .u64 .ptr .align 1 assign_clusters_kernel_param_6,
	.param .u64 .ptr .align 1 assign_clusters_kernel_param_7,
	.param .u32 assign_clusters_kernel_param_8,
	.param .u32 assign_clusters_kernel_param_9
)
{
	.reg .pred 	%p<24>;
	.reg .b32 	%r<67>;
	.reg .b32 	%f<189>;
	.reg .b64 	%rd<49>;

	ld.param.u64 	%rd22, [assign_clusters_kernel_param_0];
	ld.param.u64 	%rd23, [assign_clusters_kernel_param_1];
	ld.param.u64 	%rd24, [assign_clusters_kernel_param_2];
	ld.param.u64 	%rd27, [assign_clusters_kernel_param_3];
	ld.param.u64 	%rd28, [assign_clusters_kernel_param_4];
	ld.param.u64 	%rd29, [assign_clusters_kernel_param_5];
	ld.param.u64 	%rd25, [assign_clusters_kernel_param_6];
	ld.param.u64 	%rd26, [assign_clusters_kernel_param_7];
	ld.param.u32 	%r20, [assign_clusters_kernel_param_8];
	ld.param.u32 	%r19, [assign_clusters_kernel_param_9];
	cvta.to.global.u64 	%rd1, %rd29;
	cvta.to.global.u64 	%rd2, %rd28;
	cvta.to.global.u64 	%rd3, %rd27;
	mov.u32 	%r21, %ctaid.x;
	mov.u32 	%r22, %ntid.x;
	mov.u32 	%r23, %tid.x;
	mad.lo.s32 	%r1, %r21, %r22, %r23;
	setp.ge.s32 	%p1, %r1, %r20;
	@%p1 bra 	$L__BB1_9;
	cvta.to.global.u64 	%rd30, %rd22;
	cvta.to.global.u64 	%rd31, %rd23;
	cvta.to.global.u64 	%rd32, %rd24;
	mul.wide.s32 	%rd33, %r1, 4;
	add.s64 	%rd34, %rd30, %rd33;
	ld.global.nc.f32 	%f1, [%rd34];
	add.s64 	%rd35, %rd31, %rd33;
	ld.global.nc.f32 	%f2, [%rd35];
	add.s64 	%rd36, %rd32, %rd33;
	ld.global.nc.f32 	%f3, [%rd36];
	setp.lt.s32 	%p2, %r19, 1;
	mov.b32 	%r66, 0;
	mov.f32 	%f188, 0f7F7FFFFF;
	@%p2 bra 	$L__BB1_8;
	and.b32  	%r2, %r19, 15;
	setp.lt.u32 	%p3, %r19, 16;
	mov.f32 	%f188, 0f7F7FFFFF;
	mov.b32 	%r64, 0;
	mov.u32 	%r66, %r64;
	@%p3 bra 	$L__BB1_5;
	and.b32  	%r64, %r19, 2147483632;
	add.s64 	%rd45, %rd3, 32;
	add.s64 	%rd44, %rd2, 32;
	add.s64 	%rd43, %rd1, 32;
	mov.f32 	%f188, 0f7F7FFFFF;
	mov.b32 	%r58, 0;
	mov.u32 	%r66, %r58;
$L__BB1_4:
	.pragma "nounroll";
	ld.global.nc.f32 	%f15, [%rd45+-32];
	ld.global.nc.f32 	%f16, [%rd44+-32];
	ld.global.nc.f32 	%f17, [%rd43+-32];
	sub.f32 	%f18, %f1, %f15;
	sub.f32 	%f19, %f2, %f16;
	sub.f32 	%f20, %f3, %f17;
	mul.f32 	%f21, %f19, %f19;
	fma.rn.f32 	%f22, %f18, %f18, %f21;
	fma.rn.f32 	%f23, %f20, %f20, %f22;
	setp.lt.f32 	%p4, %f23, %f188;
	selp.f32 	%f24, %f23, %f188, %p4;
	selp.b32 	%r28, %r58, %r66, %p4;
	ld.global.nc.f32 	%f25, [%rd45+-28];
	ld.global.nc.f32 	%f26, [%rd44+-28];
	ld.global.nc.f32 	%f27, [%rd43+-28];
	sub.f32 	%f28, %f1, %f25;
	sub.f32 	%f29, %f2, %f26;
	sub.f32 	%f30, %f3, %f27;
	mul.f32 	%f31, %f29, %f29;
	fma.rn.f32 	%f32, %f28, %f28, %f31;
	fma.rn.f32 	%f33, %f30, %f30, %f32;
	setp.lt.f32 	%p5, %f33, %f24;
	selp.f32 	%f34, %f33, %f24, %p5;
	add.s32 	%r29, %r58, 1;
	selp.b32 	%r30, %r29, %r28, %p5;
	ld.global.nc.f32 	%f35, [%rd45+-24];
	ld.global.nc.f32 	%f36, [%rd44+-24];
	ld.global.nc.f32 	%f37, [%rd43+-24];
	sub.f32 	%f38, %f1, %f35;
	sub.f32 	%f39, %f2, %f36;
	sub.f32 	%f40, %f3, %f37;
	mul.f32 	%f41, %f39, %f39;
	fma.rn.f32 	%f42, %f38, %f38, %f41;
	fma.rn.f32 	%f43, %f40, %f40, %f42;
	setp.lt.f32 	%p6, %f43, %f34;
	selp.f32 	%f44, %f43, %f34, %p6;
	add.s32 	%r31, %r58, 2;
	selp.b32 	%r32, %r31, %r30, %p6;
	ld.global.nc.f32 	%f45, [%rd45+-20];
	ld.global.nc.f32 	%f46, [%rd44+-20];
	ld.global.nc.f32 	%f47, [%rd43+-20];
	sub.f32 	%f48, %f1, %f45;
	sub.f32 	%f49, %f2, %f46;
	sub.f32 	%f50, %f3, %f47;
	mul.f32 	%f51, %f49, %f49;
	fma.rn.f32 	%f52, %f48, %f48, %f51;
	fma.rn.f32 	%f53, %f50, %f50, %f52;
	setp.lt.f32 	%p7, %f53, %f44;
	selp.f32 	%f54, %f53, %f44, %p7;
	add.s32 	%r33, %r58, 3;
	selp.b32 	%r34, %r33, %r32, %p7;
	ld.global.nc.f32 	%f55, [%rd45+-16];
	ld.global.nc.f32 	%f56, [%rd44+-16];
	ld.global.nc.f32 	%f57, [%rd43+-16];
	sub.f32 	%f58, %f1, %f55;
	sub.f32 	%f59, %f2, %f56;
	sub.f32 	%f60, %f3, %f57;
	mul.f32 	%f61, %f59, %f59;
	fma.rn.f32 	%f62, %f58, %f58, %f61;
	fma.rn.f32 	%f63, %f60, %f60, %f62;
	setp.lt.f32 	%p8, %f63, %f54;
	selp.f32 	%f64, %f63, %f54, %p8;
	add.s32 	%r35, %r58, 4;
	selp.b32 	%r36, %r35, %r34, %p8;
	ld.global.nc.f32 	%f65, [%rd45+-12];
	ld.global.nc.f32 	%f66, [%rd44+-12];
	ld.global.nc.f32 	%f67, [%rd43+-12];
	sub.f32 	%f68, %f1, %f65;
	sub.f32 	%f69, %f2, %f66;
	sub.f32 	%f70, %f3, %f67;
	mul.f32 	%f71, %f69, %f69;
	fma.rn.f32 	%f72, %f68, %f68, %f71;
	fma.rn.f32 	%f73, %f70, %f70, %f72;
	setp.lt.f32 	%p9, %f73, %f64;
	selp.f32 	%f74, %f73, %f64, %p9;
	add.s32 	%r37, %r58, 5;
	selp.b32 	%r38, %r37, %r36, %p9;
	ld.global.nc.f32 	%f75, [%rd45+-8];
	ld.global.nc.f32 	%f76, [%rd44+-8];
	ld.global.nc.f32 	%f77, [%rd43+-8];
	sub.f32 	%f78, %f1, %f75;
	sub.f32 	%f79, %f2, %f76;
	sub.f32 	%f80, %f3, %f77;
	mul.f32 	%f81, %f79, %f79;
	fma.rn.f32 	%f82, %f78, %f78, %f81;
	fma.rn.f32 	%f83, %f80, %f80, %f82;
	setp.lt.f32 	%p10, %f83, %f74;
	selp.f32 	%f84, %f83, %f74, %p10;
	add.s32 	%r39, %r58, 6;
	selp.b32 	%r40, %r39, %r38, %p10;
	ld.global.nc.f32 	%f85, [%rd45+-4];
	ld.global.nc.f32 	%f86, [%rd44+-4];
	ld.global.nc.f32 	%f87, [%rd43+-4];
	sub.f32 	%f88, %f1, %f85;
	sub.f32 	%f89, %f2, %f86;
	sub.f32 	%f90, %f3, %f87;
	mul.f32 	%f91, %f89, %f89;
	fma.rn.f32 	%f92, %f88, %f88, %f91;
	fma.rn.f32 	%f93, %f90, %f90, %f92;
	setp.lt.f32 	%p11, %f93, %f84;
	selp.f32 	%f94, %f93, %f84, %p11;
	add.s32 	%r41, %r58, 7;
	selp.b32 	%r42, %r41, %r40, %p11;
	ld.global.nc.f32 	%f95, [%rd45];
	ld.global.nc.f32 	%f96, [%rd44];
	ld.global.nc.f32 	%f97, [%rd43];
	sub.f32 	%f98, %f1, %f95;
	sub.f32 	%f99, %f2, %f96;
	sub.f32 	%f100, %f3, %f97;
	mul.f32 	%f101, %f99, %f99;
	fma.rn.f32 	%f102, %f98, %f98, %f101;
	fma.rn.f32 	%f103, %f100, %f100, %f102;
	setp.lt.f32 	%p12, %f103, %f94;
	selp.f32 	%f104, %f103, %f94, %p12;
	add.s32 	%r43, %r58, 8;
	selp.b32 	%r44, %r43, %r42, %p12;
	ld.global.nc.f32 	%f105, [%rd45+4];
	ld.global.nc.f32 	%f106, [%rd44+4];
	ld.global.nc.f32 	%f107, [%rd43+4];
	sub.f32 	%f108, %f1, %f105;
	sub.f32 	%f109, %f2, %f106;
	sub.f32 	%f110, %f3, %f107;
	mul.f32 	%f111, %f109, %f109;
	fma.rn.f32 	%f112, %f108, %f108, %f111;
	fma.rn.f32 	%f113, %f110, %f110, %f112;
	setp.lt.f32 	%p13, %f113, %f104;
	selp.f32 	%f114, %f113, %f104, %p13;
	add.s32 	%r45, %r58, 9;
	selp.b32 	%r46, %r45, %r44, %p13;
	ld.global.nc.f32 	%f115, [%rd45+8];
	ld.global.nc.f32 	%f116, [%rd44+8];
	ld.global.nc.f32 	%f117, [%rd43+8];
	sub.f32 	%f118, %f1, %f115;
	sub.f32 	%f119, %f2, %f116;
	sub.f32 	%f120, %f3, %f117;
	mul.f32 	%f121, %f119, %f119;
	fma.rn.f32 	%f122, %f118, %f118, %f121;
	fma.rn.f32 	%f123, %f120, %f120, %f122;
	setp.lt.f32 	%p14, %f123, %f114;
	selp.f32 	%f124, %f123, %f114, %p14;
	add.s32 	%r47, %r58, 10;
	selp.b32 	%r48, %r47, %r46, %p14;
	ld.global.nc.f32 	%f125, [%rd45+12];
	ld.global.nc.f32 	%f126, [%rd44+12];
	ld.global.nc.f32 	%f127, [%rd43+12];
	sub.f32 	%f128, %f1, %f125;
	sub.f32 	%f129, %f2, %f126;
	sub.f32 	%f130, %f3, %f127;
	mul.f32 	%f131, %f129, %f129;
	fma.rn.f32 	%f132, %f128, %f128, %f131;
	fma.rn.f32 	%f133, %f130, %f130, %f132;
	setp.lt.f32 	%p15, %f133, %f124;
	selp.f32 	%f134, %f133, %f124, %p15;
	add.s32 	%r49, %r58, 11;
	selp.b32 	%r50, %r49, %r48, %p15;
	ld.global.nc.f32 	%f135, [%rd45+16];
	ld.global.nc.f32 	%f136, [%rd44+16];
	ld.global.nc.f32 	%f137, [%rd43+16];
	sub.f32 	%f138, %f1, %f135;
	sub.f32 	%f139, %f2, %f136;
	sub.f32 	%f140, %f3, %f137;
	mul.f32 	%f141, %f139, %f139;
	fma.rn.f32 	%f142, %f138, %f138, %f141;
	fma.rn.f32 	%f143, %f140, %f140, %f142;
	setp.lt.f32 	%p16, %f143, %f134;
	selp.f32 	%f144, %f143, %f134, %p16;
	add.s32 	%r51, %r58, 12;
	selp.b32 	%r52, %r51, %r50, %p16;
	ld.global.nc.f32 	%f145, [%rd45+20];
	ld.global.nc.f32 	%f146, [%rd44+20];
	ld.global.nc.f32 	%f147, [%rd43+20];
	sub.f32 	%f148, %f1, %f145;
	sub.f32 	%f149, %f2, %f146;
	sub.f32 	%f150, %f3, %f147;
	mul.f32 	%f151, %f149, %f149;
	fma.rn.f32 	%f152, %f148, %f148, %f151;
	fma.rn.f32 	%f153, %f150, %f150, %f152;
	setp.lt.f32 	%p17, %f153, %f144;
	selp.f32 	%f154, %f153, %f144, %p17;
	add.s32 	%r53, %r58, 13;
	selp.b32 	%r54, %r53, %r52, %p17;
	ld.global.nc.f32 	%f155, [%rd45+24];
	ld.global.nc.f32 	%f156, [%rd44+24];
	ld.global.nc.f32 	%f157, [%rd43+24];
	sub.f32 	%f158, %f1, %f155;
	sub.f32 	%f159, %f2, %f156;
	sub.f32 	%f160, %f3, %f157;
	mul.f32 	%f161, %f159, %f159;
	fma.rn.f32 	%f162, %f158, %f158, %f161;
	fma.rn.f32 	%f163, %f160, %f160, %f162;
	setp.lt.f32 	%p18, %f163, %f154;
	selp.f32 	%f164, %f163, %f154, %p18;
	add.s32 	%r55, %r58, 14;
	selp.b32 	%r56, %r55, %r54, %p18;
	ld.global.nc.f32 	%f165, [%rd45+28];
	ld.global.nc.f32 	%f166, [%rd44+28];
	ld.global.nc.f32 	%f167, [%rd43+28];
	sub.f32 	%f168, %f1, %f165;
	sub.f32 	%f169, %f2, %f166;
	sub.f32 	%f170, %f3, %f167;
	mul.f32 	%f171, %f169, %f169;
	fma.rn.f32 	%f172, %f168, %f168, %f171;
	fma.rn.f32 	%f173, %f170, %f170, %f172;
	setp.lt.f32 	%p19, %f173, %f164;
	selp.f32 	%f188, %f173, %f164, %p19;
	add.s32 	%r57, %r58, 15;
	selp.b32 	%r66, %r57, %r56, %p19;
	add.s64 	%rd45, %rd45, 64;
	add.s64 	%rd44, %rd44, 64;
	add.s64 	%rd43, %rd43, 64;
	add.s32 	%r58, %r58, 16;
	setp.ne.s32 	%p20, %r58, %r64;
	@%p20 bra 	$L__BB1_4;
$L__BB1_5:
	setp.eq.s32 	%p21, %r2, 0;
	@%p21 bra 	$L__BB1_8;
	mul.wide.u32 	%rd37, %r64, 4;
	add.s64 	%rd48, %rd1, %rd37;
	add.s64 	%rd47, %rd2, %rd37;
	add.s64 	%rd46, %rd3, %rd37;
	neg.s32 	%r63, %r2;
$L__BB1_7:
	.pragma "nounroll";
	ld.global.nc.f32 	%f174, [%rd46];
	ld.global.nc.f32 	%f175, [%rd47];
	ld.global.nc.f32 	%f176, [%rd48];
	sub.f32 	%f177, %f1, %f174;
	sub.f32 	%f178, %f2, %f175;
	sub.f32 	%f179, %f3, %f176;
	mul.f32 	%f180, %f178, %f178;
	fma.rn.f32 	%f181, %f177, %f177, %f180;
	fma.rn.f32 	%f182, %f179, %f179, %f181;
	setp.lt.f32 	%p22, %f182, %f188;
	selp.f32 	%f188, %f182, %f188, %p22;
	selp.b32 	%r66, %r64, %r66, %p22;
	add.s32 	%r64, %r64, 1;
	add.s64 	%rd48, %rd48, 4;
	add.s64 	%rd47, %rd47, 4;
	add.s64 	%rd46, %rd46, 4;
	add.s32 	%r63, %r63, 1;
	setp.ne.s32 	%p23, %r63, 0;
	@%p23 bra 	$L__BB1_7;
$L__BB1_8:
	cvta.to.global.u64 	%rd38, %rd25;
	add.s64 	%rd40, %rd38, %rd33;
	st.global.u32 	[%rd40], %r66;
	sqrt.rn.f32 	%f183, %f188;
	cvta.to.global.u64 	%rd41, %rd26;
	add.s64 	%rd42, %rd41, %rd33;
	st.global.f32 	[%rd42], %f183;
$L__BB1_9:
	ret;

}
	// .globl	update_centroids_kernel
.visible .entry update_centroids_kernel(
	.param .u64 .ptr .align 1 update_centroids_kernel_param_0,
	.param .u64 .ptr .align 1 update_centroids_kernel_param_1,
	.param .u64 .ptr .align 1 update_centroids_kernel_param_2,
	.param .u64 .ptr .align 1 update_centroids_kernel_param_3,
	.param .u64 .ptr .align 1 update_centroids_kernel_param_4,
	.param .u64 .ptr .align 1 update_centroids_kernel_param_5,
	.param .u64 .ptr .align 1 update_centroids_kernel_param_6,
	.param .u64 .ptr .align 1 update_centroids_kernel_param_7,
	.param .u32 update_centroids_kernel_param_8,
	.param .u32 update_centroids_kernel_param_9
)
{
	.reg .pred 	%p<18>;
	.reg .b32 	%r<83>;
	.reg .b32 	%f<97>;
	.reg .b64 	%rd<55>;

	ld.param.u64 	%rd12, [update_centroids_kernel_param_0];
	ld.param.u64 	%rd13, [update_centroids_kernel_param_1];
	ld.param.u64 	%rd14, [update_centroids_kernel_param_2];
	ld.param.u64 	%rd15, [update_centroids_kernel_param_3];
	ld.param.u64 	%rd8, [update_centroids_kernel_param_4];
	ld.param.u64 	%rd9, [update_centroids_kernel_param_5];
	ld.param.u64 	%rd10, [update_centroids_kernel_param_6];
	ld.param.u64 	%rd11, [update_centroids_kernel_param_7];
	ld.param.u32 	%r40, [update_centroids_kernel_param_8];
	ld.param.u32 	%r41, [update_centroids_kernel_param_9];
	cvta.to.global.u64 	%rd1, %rd14;
	cvta.to.global.u64 	%rd2, %rd13;
	cvta.to.global.u64 	%rd3, %rd12;
	cvta.to.global.u64 	%rd4, %rd15;
	mov.u32 	%r1, %ctaid.x;
	mov.u32 	%r2, %tid.x;
	mov.u32 	%r82, %ntid.x;
	setp.ge.s32 	%p1, %r1, %r41;
	@%p1 bra 	$L__BB2_24;
	shl.b32 	%r42, %r82, 2;
	mov.u32 	%r43, shared_data;
	add.s32 	%r4, %r43, %r42;
	shl.b32 	%r5, %r82, 3;
	add.s32 	%r6, %r4, %r42;
	add.s32 	%r7, %r6, %r42;
	shl.b32 	%r44, %r2, 2;
	add.s32 	%r8, %r43, %r44;
	mov.b32 	%r45, 0;
	st.shared.u32 	[%r8], %r45;
	add.s32 	%r9, %r4, %r44;
	st.shared.u32 	[%r9], %r45;
	add.s32 	%r10, %r8, %r5;
	st.shared.u32 	[%r10], %r45;
	add.s32 	%r11, %r9, %r5;
	st.shared.u32 	[%r11], %r45;
	setp.ge.s32 	%p2, %r2, %r40;
	@%p2 bra 	$L__BB2_17;
	add.s32 	%r47, %r2, %r82;
	max.u32 	%r48, %r40, %r47;
	setp.lt.u32 	%p3, %r47, %r40;
	selp.u32 	%r49, 1, 0, %p3;
	add.s32 	%r50, %r47, %r49;
	sub.s32 	%r51, %r48, %r50;
	div.u32 	%r52, %r51, %r82;
	add.s32 	%r12, %r52, %r49;
	and.b32  	%r53, %r12, 3;
	setp.eq.s32 	%p4, %r53, 3;
	mov.f32 	%f85, 0f00000000;
	mov.b32 	%r78, 0;
	mov.f32 	%f86, %f85;
	mov.f32 	%f87, %f85;
	mov.u32 	%r75, %r2;
	@%p4 bra 	$L__BB2_7;
	mul.wide.u32 	%rd54, %r2, 4;
	add.s32 	%r55, %r12, 1;
	and.b32  	%r56, %r55, 3;
	neg.s32 	%r70, %r56;
	mov.f32 	%f85, 0f00000000;
	mov.b32 	%r78, 0;
	mul.wide.u32 	%rd20, %r82, 4;
	mov.u32 	%r75, %r2;
$L__BB2_4:
	.pragma "nounroll";
	add.s64 	%rd16, %rd4, %rd54;
	ld.global.nc.u32 	%r57, [%rd16];
	setp.ne.s32 	%p5, %r57, %r1;
	@%p5 bra 	$L__BB2_6;
	add.s64 	%rd17, %rd3, %rd54;
	ld.global.nc.f32 	%f42, [%rd17];
	add.f32 	%f87, %f42, %f87;
	st.shared.f32 	[%r8], %f87;
	add.s64 	%rd18, %rd2, %rd54;
	ld.global.nc.f32 	%f43, [%rd18];
	add.f32 	%f86, %f43, %f86;
	st.shared.f32 	[%r9], %f86;
	add.s64 	%rd19, %rd1, %rd54;
	ld.global.nc.f32 	%f44, [%rd19];
	add.f32 	%f85, %f44, %f85;
	st.shared.f32 	[%r10], %f85;
	add.s32 	%r78, %r78, 1;
	st.shared.u32 	[%r11], %r78;
$L__BB2_6:
	add.s32 	%r75, %r75, %r82;
	add.s64 	%rd54, %rd54, %rd20;
	add.s32 	%r70, %r70, 1;
	setp.ne.s32 	%p6, %r70, 0;
	@%p6 bra 	$L__BB2_4;
$L__BB2_7:
	setp.lt.u32 	%p7, %r12, 3;
	@%p7 bra 	$L__BB2_17;
$L__BB2_8:
	mul.wide.u32 	%rd21, %r75, 4;
	add.s64 	%rd22, %rd4, %rd21;
	ld.global.nc.u32 	%r58, [%rd22];
	setp.ne.s32 	%p8, %r58, %r1;
	@%p8 bra 	$L__BB2_10;
	add.s64 	%rd24, %rd3, %rd21;
	ld.global.nc.f32 	%f45, [%rd24];
	add.f32 	%f87, %f45, %f87;
	st.shared.f32 	[%r8], %f87;
	add.s64 	%rd25, %rd2, %rd21;
	ld.global.nc.f32 	%f46, [%rd25];
	add.f32 	%f86, %f46, %f86;
	st.shared.f32 	[%r9], %f86;
	add.s64 	%rd26, %rd1, %rd21;
	ld.global.nc.f32 	%f47, [%rd26];
	add.f32 	%f85, %f47, %f85;
	st.shared.f32 	[%r10], %f85;
	add.s32 	%r78, %r78, 1;
	st.shared.u32 	[%r11], %r78;
$L__BB2_10:
	add.s32 	%r27, %r75, %r82;
	mul.wide.u32 	%rd27, %r27, 4;
	add.s64 	%rd28, %rd4, %rd27;
	ld.global.nc.u32 	%r59, [%rd28];
	setp.ne.s32 	%p9, %r59, %r1;
	@%p9 bra 	$L__BB2_12;
	add.s64 	%rd30, %rd3, %rd27;
	ld.global.nc.f32 	%f48, [%rd30];
	add.f32 	%f87, %f48, %f87;
	st.shared.f32 	[%r8], %f87;
	add.s64 	%rd31, %rd2, %rd27;
	ld.global.nc.f32 	%f49, [%rd31];
	add.f32 	%f86, %f49, %f86;
	st.shared.f32 	[%r9], %f86;
	add.s64 	%rd32, %rd1, %rd27;
	ld.global.nc.f32 	%f50, [%rd32];
	add.f32 	%f85, %f50, %f85;
	st.shared.f32 	[%r10], %f85;
	add.s32 	%r78, %r78, 1;
	st.shared.u32 	[%r11], %r78;
$L__BB2_12:
	add.s32 	%r30, %r27, %r82;
	mul.wide.u32 	%rd33, %r30, 4;
	add.s64 	%rd34, %rd4, %rd33;
	ld.global.nc.u32 	%r60, [%rd34];
	setp.ne.s32 	%p10, %r60, %r1;
	@%p10 bra 	$L__BB2_14;
	add.s64 	%rd36, %rd3, %rd33;
	ld.global.nc.f32 	%f51, [%rd36];
	add.f32 	%f87, %f51, %f87;
	st.shared.f32 	[%r8], %f87;
	add.s64 	%rd37, %rd2, %rd33;
	ld.global.nc.f32 	%f52, [%rd37];
	add.f32 	%f86, %f52, %f86;
	st.shared.f32 	[%r9], %f86;
	add.s64 	%rd38, %rd1, %rd33;
	ld.global.nc.f32 	%f53, [%rd38];
	add.f32 	%f85, %f53, %f85;
	st.shared.f32 	[%r10], %f85;
	add.s32 	%r78, %r78, 1;
	st.shared.u32 	[%r11], %r78;
$L__BB2_14:
	add.s32 	%r33, %r30, %r82;
	mul.wide.u32 	%rd39, %r33, 4;
	add.s64 	%rd40, %rd4, %rd39;
	ld.global.nc.u32 	%r61, [%rd40];
	setp.ne.s32 	%p11, %r61, %r1;
	@%p11 bra 	$L__BB2_16;
	add.s64 	%rd42, %rd3, %rd39;
	ld.global.nc.f32 	%f54, [%rd42];
	add.f32 	%f87, %f54, %f87;
	st.shared.f32 	[%r8], %f87;
	add.s64 	%rd43, %rd2, %rd39;
	ld.global.nc.f32 	%f55, [%rd43];
	add.f32 	%f86, %f55, %f86;
	st.shared.f32 	[%r9], %f86;
	add.s64 	%rd44, %rd1, %rd39;
	ld.global.nc.f32 	%f56, [%rd44];
	add.f32 	%f85, %f56, %f85;
	st.shared.f32 	[%r10], %f85;
	add.s32 	%r78, %r78, 1;
	st.shared.u32 	[%r11], %r78;
$L__BB2_16:
	add.s32 	%r75, %r33, %r82;
	setp.lt.s32 	%p12, %r75, %r40;
	@%p12 bra 	$L__BB2_8;
$L__BB2_17:
	bar.sync 	0;
	setp.lt.u32 	%p13, %r82, 2;
	@%p13 bra 	$L__BB2_21;
$L__BB2_18:
	shr.u32 	%r38, %r82, 1;
	setp.ge.u32 	%p14, %r2, %r38;
	@%p14 bra 	$L__BB2_20;
	shl.b32 	%r62, %r38, 2;
	add.s32 	%r63, %r8, %r62;
	ld.shared.f32 	%f57, [%r63];
	ld.shared.f32 	%f58, [%r8];
	add.f32 	%f59, %f57, %f58;
	st.shared.f32 	[%r8], %f59;
	add.s32 	%r64, %r9, %r62;
	ld.shared.f32 	%f60, [%r64];
	ld.shared.f32 	%f61, [%r9];
	add.f32 	%f62, %f60, %f61;
	st.shared.f32 	[%r9], %f62;
	add.s32 	%r65, %r63, %r5;
	ld.shared.f32 	%f63, [%r65];
	ld.shared.f32 	%f64, [%r10];
	add.f32 	%f65, %f63, %f64;
	st.shared.f32 	[%r10], %f65;
	add.s32 	%r66, %r64, %r5;
	ld.shared.u32 	%r67, [%r66];
	ld.shared.u32 	%r68, [%r11];
	add.s32 	%r69, %r68, %r67;
	st.shared.u32 	[%r11], %r69;
$L__BB2_20:
	bar.sync 	0;
	setp.gt.u32 	%p15, %r82, 3;
	mov.u32 	%r82, %r38;
	@%p15 bra 	$L__BB2_18;
$L__BB2_21:
	setp.ne.s32 	%p16, %r2, 0;
	@%p16 bra 	$L__BB2_24;
	ld.shared.u32 	%r39, [%r7];
	setp.lt.s32 	%p17, %r39, 1;
	@%p17 bra 	$L__BB2_24;
	ld.shared.f32 	%f66, [shared_data];
	cvt.rn.f32.u32 	%f67, %r39;
	div.rn.f32 	%f68, %f66, %f67;
	cvta.to.global.u64 	%rd45, %rd8;
	mul.wide.u32 	%rd46, %r1, 4;
	add.s64 	%rd47, %rd45, %rd46;
	st.global.f32 	[%rd47], %f68;
	ld.shared.f32 	%f69, [%r4];
	div.rn.f32 	%f70, %f69, %f67;
	cvta.to.global.u64 	%rd48, %rd9;
	add.s64 	%rd49, %rd48, %rd46;
	st.global.f32 	[%rd49], %f70;
	ld.shared.f32 	%f71, [%r6];
	div.rn.f32 	%f72, %f71, %f67;
	cvta.to.global.u64 	%rd50, %rd10;
	add.s64 	%rd51, %rd50, %rd46;
	st.global.f32 	[%rd51], %f72;
	cvta.to.global.u64 	%rd52, %rd11;
	add.s64 	%rd53, %rd52, %rd46;
	st.global.u32 	[%rd53], %r39;
$L__BB2_24:
	ret;

}
	// .globl	compute_inertia_kernel
.visible .entry compute_inertia_kernel(
	.param .u64 .ptr .align 1 compute_inertia_kernel_param_0,
	.param .u64 .ptr .align 1 compute_inertia_kernel_param_1,
	.param .u64 .ptr .align 1 compute_inertia_kernel_param_2,
	.param .u64 .ptr .align 1 compute_inertia_kernel_param_3,
	.param .u64 .ptr .align 1 compute_inertia_kernel_param_4,
	.param .u64 .ptr .align 1 compute_inertia_kernel_param_5,
	.param .u64 .ptr .align 1 compute_inertia_kernel_param_6,
	.param .u64 .ptr .align 1 compute_inertia_kernel_param_7,
	.param .u32 compute_inertia_kernel_param_8
)
{
	.reg .pred 	%p<7>;
	.reg .b32 	%r<21>;
	.reg .b32 	%f<21>;
	.reg .b64 	%rd<31>;

	ld.param.u64 	%rd8, [compute_inertia_kernel_param_0];
	ld.param.u64 	%rd9, [compute_inertia_kernel_param_1];
	ld.param.u64 	%rd11, [compute_inertia_kernel_param_3];
	ld.param.u64 	%rd12, [compute_inertia_kernel_param_4];
	ld.param.u64 	%rd13, [compute_inertia_kernel_param_5];
	ld.param.u32 	%r11, [compute_inertia_kernel_param_8];
	mov.u32 	%r1, %ctaid.x;
	mov.u32 	%r20, %ntid.x;
	mov.u32 	%r3, %tid.x;
	mad.lo.s32 	%r19, %r1, %r20, %r3;
	shl.b32 	%r12, %r3, 2;
	mov.u32 	%r13, shared_inertia;
	add.s32 	%r5, %r13, %r12;
	mov.b32 	%r14, 0;
	st.shared.u32 	[%r5], %r14;
	setp.ge.s32 	%p1, %r19, %r11;
	@%p1 bra 	$L__BB3_4;
	ld.param.u64 	%rd29, [compute_inertia_kernel_param_6];
	ld.param.u64 	%rd28, [compute_inertia_kernel_param_2];
	mov.u32 	%r15, %nctaid.x;
	mul.lo.s32 	%r6, %r15, %r20;
	cvta.to.global.u64 	%rd1, %rd29;
	cvta.to.global.u64 	%rd2, %rd8;
	cvta.to.global.u64 	%rd3, %rd9;
	cvta.to.global.u64 	%rd4, %rd28;
	cvta.to.global.u64 	%rd5, %rd11;
	cvta.to.global.u64 	%rd6, %rd12;
	cvta.to.global.u64 	%rd7, %rd13;
	mov.f32 	%f20, 0f00000000;
$L__BB3_2:
	mul.wide.s32 	%rd16, %r19, 4;
	add.s64 	%rd17, %rd1, %rd16;
	ld.global.nc.u32 	%r16, [%rd17];
	add.s64 	%rd18, %rd2, %rd16;
	ld.global.nc.f32 	%f4, [%rd18];
	add.s64 	%rd19, %rd3, %rd16;
	ld.global.nc.f32 	%f5, [%rd19];
	add.s64 	%rd20, %rd4, %rd16;
	ld.global.nc.f32 	%f6, [%rd20];
	mul.wide.s32 	%rd21, %r16, 4;
	add.s64 	%rd22, %rd5, %rd21;
	ld.global.nc.f32 	%f7, [%rd22];
	add.s64 	%rd23, %rd6, %rd21;
	ld.global.nc.f32 	%f8, [%rd23];
	add.s64 	%rd24, %rd7, %rd21;
	ld.global.nc.f32 	%f9, [%rd24];
	sub.f32 	%f10, %f4, %f7;
	sub.f32 	%f11, %f5, %f8;
	sub.f32 	%f12, %f6, %f9;
	mul.f32 	%f13, %f11, %f11;
	fma.rn.f32 	%f14, %f10, %f10, %f13;
	fma.rn.f32 	%f15, %f12, %f12, %f14;
	add.f32 	%f20, %f20, %f15;
	add.s32 	%r19, %r19, %r6;
	setp.lt.s32 	%p2, %r19, %r11;
	@%p2 bra 	$L__BB3_2;
	st.shared.f32 	[%r5], %f20;
$L__BB3_4:
	bar.sync 	0;
	setp.lt.u32 	%p3, %r20, 2;
	@%p3 bra 	$L__BB3_8;
$L__BB3_5:
	shr.u32 	%r10, %r20, 1;
	setp.ge.u32 	%p4, %r3, %r10;
	@%p4 bra 	$L__BB3_7;
	shl.b32 	%r17, %r10, 2;
	add.s32 	%r18, %r5, %r17;
	ld.shared.f32 	%f16, [%r18];
	ld.shared.f32 	%f17, [%r5];
	add.f32 	%f18, %f16, %f17;
	st.shared.f32 	[%r5], %f18;
$L__BB3_7:
	bar.sync 	0;
	setp.gt.u32 	%p5, %r20, 3;
	mov.u32 	%r20, %r10;
	@%p5 bra 	$L__BB3_5;
$L__BB3_8:
	setp.ne.s32 	%p6, %r3, 0;
	@%p6 bra 	$L__BB3_10;
	ld.param.u64 	%rd30, [compute_inertia_kernel_param_7];
	ld.shared.f32 	%f19, [shared_inertia];
	cvta.to.global.u64 	%rd25, %rd30;
	mul.wide.u32 	%rd26, %r1, 4;
	add.s64 	%rd27, %rd25, %rd26;
	st.global.f32 	[%rd27], %f19;
$L__BB3_10:
	ret;

}
	// .globl	compute_lof_kernel
.visible .entry compute_lof_kernel(
	.param .u64 .ptr .align 1 compute_lof_kernel_param_0,
	.param .u64 .ptr .align 1 compute_lof_kernel_param_1,
	.param .u64 .ptr .align 1 compute_lof_kernel_param_2,
	.param .u64 .ptr .align 1 compute_lof_kernel_param_3,
	.param .u64 .ptr .align 1 compute_lof_kernel_param_4,
	.param .u64 .ptr .align 1 compute_lof_kernel_param_5,
	.param .u64 .ptr .align 1 compute_lof_kernel_param_6,
	.param .align 4 .b8 compute_lof_kernel_param_7[12],
	.param .u64 .ptr .align 1 compute_lof_kernel_param_8,
	.param .u64 .ptr .align 1 compute_lof_kernel_param_9,
	.param .u32 compute_lof_kernel_param_10,
	.param .u32 compute_lof_kernel_param_11,
	.param .f32 compute_lof_kernel_param_12
)
{
	.local .align 16 .b8 	__local_depot4[128];
	.reg .b64 	%SP;
	.reg .b64 	%SPL;
	.reg .pred 	%p<324>;
	.reg .b32 	%r<360>;
	.reg .b32 	%f<294>;
	.reg .b64 	%rd<197>;

	mov.u64 	%SPL, __local_depot4;
	ld.param.u32 	%r207, [compute_lof_kernel_param_7+8];
	ld.param.u32 	%r206, [compute_lof_kernel_param_7+4];
	ld.param.u32 	%r205, [compute_lof_kernel_param_7];
	ld.param.u64 	%rd36, [compute_lof_kernel_param_0];
	ld.param.u64 	%rd37, [compute_lof_kernel_param_1];
	ld.param.u64 	%rd38, [compute_lof_kernel_param_2];
	ld.param.u64 	%rd39, [compute_lof_kernel_param_3];
	ld.param.u64 	%rd40, [compute_lof_kernel_param_4];
	ld.param.u64 	%rd41, [compute_lof_kernel_param_5];
	ld.param.u32 	%r209, [compute_lof_kernel_param_10];
	ld.param.u32 	%r208, [compute_lof_kernel_param_11];
	ld.param.f32 	%f283, [compute_lof_kernel_param_12];
	cvta.to.global.u64 	%rd1, %rd39;
	cvta.to.global.u64 	%rd2, %rd41;
	cvta.to.global.u64 	%rd3, %rd40;
	cvta.to.global.u64 	%rd4, %rd38;
	cvta.to.global.u64 	%rd5, %rd37;
	cvta.to.global.u64 	%rd6, %rd36;
	add.u64 	%rd7, %SPL, 0;
	mov.u32 	%r210, %ctaid.x;
	mov.u32 	%r211, %ntid.x;
	mov.u32 	%r212, %tid.x;
	mad.lo.s32 	%r2, %r210, %r211, %r212;
	setp.ge.s32 	%p6, %r2, %r209;
	@%p6 bra 	$L__BB4_309;
	mul.wide.s32 	%rd43, %r2, 4;
	add.s64 	%rd44, %rd6, %rd43;
	ld.global.nc.f32 	%f1, [%rd44];
	add.s64 	%rd45, %rd5, %rd43;
	ld.global.nc.f32 	%f2, [%rd45];
	add.s64 	%rd46, %rd4, %rd43;
	ld.global.nc.f32 	%f3, [%rd46];
	add.f32 	%f31, %f1, 0f447A0000;
	div.rn.f32 	%f32, %f31, 0f42C80000;
	cvt.rzi.s32.f32 	%r3, %f32;
	add.f32 	%f33, %f2, 0f447A0000;
	div.rn.f32 	%f34, %f33, 0f42C80000;
	cvt.rzi.s32.f32 	%r215, %f34;
	add.f32 	%f35, %f3, 0f447A0000;
	div.rn.f32 	%f36, %f35, 0f42C80000;
	cvt.rzi.s32.f32 	%r5, %f36;
	add.s32 	%r6, %r3, -1;
	setp.gt.s32 	%p7, %r3, -1;
	setp.lt.s32 	%p8, %r3, %r205;
	setp.gt.s32 	%p9, %r215, -2;
	and.pred  	%p10, %p7, %p9;
	add.s32 	%r7, %r3, 1;
	and.pred  	%p1, %p10, %p8;
	mov.b32 	%r297, 0;
	mov.b32 	%r280, -1;
$L__BB4_2:
	setp.le.s32 	%p11, %r215, %r206;
	add.s32 	%r216, %r280, %r5;
	setp.gt.s32 	%p12, %r216, -1;
	setp.lt.s32 	%p13, %r216, %r207;
	and.pred  	%p2, %p12, %p13;
	mul.lo.s32 	%r10, %r216, %r206;
	and.pred  	%p3, %p11, %p2;
	add.s32 	%r217, %r215, %r10;
	add.s32 	%r11, %r217, -1;
	mul.lo.s32 	%r12, %r11, %r205;
	setp.le.s32 	%p14, %r3, %r205;
	min.s32 	%r218, %r3, %r215;
	setp.gt.s32 	%p15, %r218, 0;
	and.pred  	%p16, %p15, %p14;
	and.pred  	%p17, %p16, %p3;
	not.pred 	%p18, %p17;
	@%p18 bra 	$L__BB4_34;
	add.s32 	%r219, %r6, %r12;
	mul.wide.s32 	%rd47, %r219, 4;
	add.s64 	%rd48, %rd3, %rd47;
	ld.global.nc.u32 	%r282, [%rd48];
	add.s64 	%rd49, %rd2, %rd47;
	ld.global.nc.u32 	%r14, [%rd49];
	setp.ge.s32 	%p19, %r282, %r14;
	setp.ge.s32 	%p20, %r297, %r208;
	or.pred  	%p21, %p19, %p20;
	@%p21 bra 	$L__BB4_34;
$L__BB4_4:
	mul.wide.s32 	%rd50, %r282, 4;
	add.s64 	%rd51, %rd1, %rd50;
	ld.global.nc.u32 	%r17, [%rd51];
	setp.eq.s32 	%p22, %r17, %r2;
	@%p22 bra 	$L__BB4_33;
	mul.wide.s32 	%rd52, %r17, 4;
	add.s64 	%rd53, %rd6, %rd52;
	ld.global.nc.f32 	%f37, [%rd53];
	add.s64 	%rd54, %rd5, %rd52;
	ld.global.nc.f32 	%f38, [%rd54];
	add.s64 	%rd55, %rd4, %rd52;
	ld.global.nc.f32 	%f39, [%rd55];
	sub.f32 	%f40, %f1, %f37;
	sub.f32 	%f41, %f2, %f38;
	sub.f32 	%f42, %f3, %f39;
	mul.f32 	%f43, %f41, %f41;
	fma.rn.f32 	%f44, %f40, %f40, %f43;
	fma.rn.f32 	%f45, %f42, %f42, %f44;
	sqrt.rn.f32 	%f4, %f45;
	setp.gtu.f32 	%p23, %f4, %f283;
	setp.leu.f32 	%p24, %f4, 0f00000000;
	or.pred  	%p25, %p23, %p24;
	@%p25 bra 	$L__BB4_33;
	setp.lt.s32 	%p26, %r297, 1;
	mov.u32 	%r286, %r297;
	@%p26 bra 	$L__BB4_10;
	neg.s32 	%r284, %r297;
	mov.b32 	%r285, 0;
	mov.u64 	%rd194, %rd7;
$L__BB4_8:
	ld.local.f32 	%f46, [%rd194];
	setp.lt.f32 	%p27, %f4, %f46;
	mov.u32 	%r286, %r285;
	@%p27 bra 	$L__BB4_10;
	add.s32 	%r285, %r285, 1;
	add.s32 	%r284, %r284, 1;
	setp.ne.s32 	%p28, %r284, 0;
	add.s64 	%rd194, %rd194, 4;
	mov.u32 	%r286, %r297;
	@%p28 bra 	$L__BB4_8;
$L__BB4_10:
	setp.le.s32 	%p29, %r297, %r286;
	@%p29 bra 	$L__BB4_31;
	sub.s32 	%r221, %r297, %r286;
	and.b32  	%r24, %r221, 3;
	setp.eq.s32 	%p30, %r24, 0;
	mov.u32 	%r287, %r297;
	@%p30 bra 	$L__BB4_21;
	setp.ge.s32 	%p31, %r297, %r208;
	mul.wide.s32 	%rd56, %r297, 4;
	add.s64 	%rd10, %rd7, %rd56;
	@%p31 bra 	$L__BB4_14;
	ld.local.f32 	%f47, [%rd10+-4];
	st.local.f32 	[%rd10], %f47;
$L__BB4_14:
	add.s32 	%r287, %r297, -1;
	setp.eq.s32 	%p32, %r24, 1;
	@%p32 bra 	$L__BB4_21;
	setp.gt.s32 	%p33, %r297, %r208;
	@%p33 bra 	$L__BB4_17;
	ld.local.f32 	%f48, [%rd10+-8];
	st.local.f32 	[%rd10+-4], %f48;
$L__BB4_17:
	add.s32 	%r287, %r297, -2;
	setp.eq.s32 	%p34, %r24, 2;
	@%p34 bra 	$L__BB4_21;
	setp.ge.s32 	%p35, %r287, %r208;
	@%p35 bra 	$L__BB4_20;
	ld.local.f32 	%f49, [%rd10+-12];
	st.local.f32 	[%rd10+-8], %f49;
$L__BB4_20:
	add.s32 	%r287, %r297, -3;
$L__BB4_21:
	sub.s32 	%r222, %r286, %r297;
	setp.gt.u32 	%p36, %r222, -4;
	@%p36 bra 	$L__BB4_31;
$L__BB4_22:
	setp.ge.s32 	%p37, %r287, %r208;
	mul.wide.s32 	%rd57, %r287, 4;
	add.s64 	%rd11, %rd7, %rd57;
	@%p37 bra 	$L__BB4_24;
	ld.local.f32 	%f50, [%rd11+-4];
	st.local.f32 	[%rd11], %f50;
$L__BB4_24:
	setp.gt.s32 	%p38, %r287, %r208;
	@%p38 bra 	$L__BB4_26;
	ld.local.f32 	%f51, [%rd11+-8];
	st.local.f32 	[%rd11+-4], %f51;
$L__BB4_26:
	add.s32 	%r223, %r287, -2;
	setp.ge.s32 	%p39, %r223, %r208;
	@%p39 bra 	$L__BB4_28;
	ld.local.f32 	%f52, [%rd11+-12];
	st.local.f32 	[%rd11+-8], %f52;
$L__BB4_28:
	add.s32 	%r224, %r287, -3;
	setp.ge.s32 	%p40, %r224, %r208;
	@%p40 bra 	$L__BB4_30;
	ld.local.f32 	%f53, [%rd11+-16];
	st.local.f32 	[%rd11+-12], %f53;
$L__BB4_30:
	add.s32 	%r287, %r287, -4;
	setp.gt.s32 	%p41, %r287, %r286;
	@%p41 bra 	$L__BB4_22;
$L__BB4_31:
	setp.ge.s32 	%p42, %r286, %r208;
	@%p42 bra 	$L__BB4_33;
	mul.wide.s32 	%rd58, %r286, 4;
	add.s64 	%rd59, %rd7, %rd58;
	st.local.f32 	[%rd59], %f4;
	add.s32 	%r297, %r297, 1;
$L__BB4_33:
	add.s32 	%r282, %r282, 1;
	setp.lt.s32 	%p43, %r282, %r14;
	setp.lt.s32 	%p44, %r297, %r208;
	and.pred  	%p45, %p43, %p44;
	@%p45 bra 	$L__BB4_4;
$L__BB4_34:
	setp.gt.s32 	%p46, %r3, -1;
	setp.lt.s32 	%p47, %r3, %r205;
	setp.gt.s32 	%p48, %r215, 0;
	and.pred  	%p49, %p46, %p48;
	and.pred  	%p50, %p49, %p47;
	and.pred  	%p51, %p50, %p3;
	not.pred 	%p52, %p51;
	@%p52 bra 	$L__BB4_66;
	add.s32 	%r225, %r3, %r12;
	mul.wide.s32 	%rd60, %r225, 4;
	add.s64 	%rd61, %rd3, %rd60;
	ld.global.nc.u32 	%r291, [%rd61];
	add.s64 	%rd62, %rd2, %rd60;
	ld.global.nc.u32 	%r36, [%rd62];
	setp.ge.s32 	%p53, %r291, %r36;
	setp.ge.s32 	%p54, %r297, %r208;
	or.pred  	%p55, %p53, %p54;
	@%p55 bra 	$L__BB4_66;
$L__BB4_36:
	mul.wide.s32 	%rd63, %r291, 4;
	add.s64 	%rd64, %rd1, %rd63;
	ld.global.nc.u32 	%r39, [%rd64];
	setp.eq.s32 	%p56, %r39, %r2;
	@%p56 bra 	$L__BB4_65;
	mul.wide.s32 	%rd65, %r39, 4;
	add.s64 	%rd66, %rd6, %rd65;
	ld.global.nc.f32 	%f54, [%rd66];
	add.s64 	%rd67, %rd5, %rd65;
	ld.global.nc.f32 	%f55, [%rd67];
	add.s64 	%rd68, %rd4, %rd65;
	ld.global.nc.f32 	%f56, [%rd68];
	sub.f32 	%f57, %f1, %f54;
	sub.f32 	%f58, %f2, %f55;
	sub.f32 	%f59, %f3, %f56;
	mul.f32 	%f60, %f58, %f58;
	fma.rn.f32 	%f61, %f57, %f57, %f60;
	fma.rn.f32 	%f62, %f59, %f59, %f61;
	sqrt.rn.f32 	%f5, %f62;
	setp.gtu.f32 	%p57, %f5, %f283;
	setp.leu.f32 	%p58, %f5, 0f00000000;
	or.pred  	%p59, %p57, %p58;
	@%p59 bra 	$L__BB4_65;
	setp.lt.s32 	%p60, %r297, 1;
	mov.u32 	%r294, %r297;
	@%p60 bra 	$L__BB4_42;
	mov.b32 	%r293, 0;
$L__BB4_40:
	mul.wide.u32 	%rd69, %r293, 4;
	add.s64 	%rd70, %rd7, %rd69;
	ld.local.f32 	%f63, [%rd70];
	setp.lt.f32 	%p61, %f5, %f63;
	mov.u32 	%r294, %r293;
	@%p61 bra 	$L__BB4_42;
	add.s32 	%r293, %r293, 1;
	setp.ne.s32 	%p62, %r293, %r297;
	mov.u32 	%r294, %r297;
	@%p62 bra 	$L__BB4_40;
$L__BB4_42:
	setp.le.s32 	%p63, %r297, %r294;
	@%p63 bra 	$L__BB4_63;
	sub.s32 	%r227, %r297, %r294;
	and.b32  	%r43, %r227, 3;
	setp.eq.s32 	%p64, %r43, 0;
	mov.u32 	%r295, %r297;
	@%p64 bra 	$L__BB4_53;
	setp.ge.s32 	%p65, %r297, %r208;
	mul.wide.s32 	%rd71, %r297, 4;
	add.s64 	%rd12, %rd7, %rd71;
	@%p65 bra 	$L__BB4_46;
	ld.local.f32 	%f64, [%rd12+-4];
	st.local.f32 	[%rd12], %f64;
$L__BB4_46:
	add.s32 	%r295, %r297, -1;
	setp.eq.s32 	%p66, %r43, 1;
	@%p66 bra 	$L__BB4_53;
	setp.gt.s32 	%p67, %r297, %r208;
	@%p67 bra 	$L__BB4_49;
	ld.local.f32 	%f65, [%rd12+-8];
	st.local.f32 	[%rd12+-4], %f65;
$L__BB4_49:
	add.s32 	%r295, %r297, -2;
	setp.eq.s32 	%p68, %r43, 2;
	@%p68 bra 	$L__BB4_53;
	setp.ge.s32 	%p69, %r295, %r208;
	@%p69 bra 	$L__BB4_52;
	ld.local.f32 	%f66, [%rd12+-12];
	st.local.f32 	[%rd12+-8], %f66;
$L__BB4_52:
	add.s32 	%r295, %r297, -3;
$L__BB4_53:
	sub.s32 	%r228, %r294, %r297;
	setp.gt.u32 	%p70, %r228, -4;
	@%p70 bra 	$L__BB4_63;
$L__BB4_54:
	setp.ge.s32 	%p71, %r295, %r208;
	mul.wide.s32 	%rd72, %r295, 4;
	add.s64 	%rd13, %rd7, %rd72;
	@%p71 bra 	$L__BB4_56;
	ld.local.f32 	%f67, [%rd13+-4];
	st.local.f32 	[%rd13], %f67;
$L__BB4_56:
	setp.gt.s32 	%p72, %r295, %r208;
	@%p72 bra 	$L__BB4_58;
	ld.local.f32 	%f68, [%rd13+-8];
	st.local.f32 	[%rd13+-4], %f68;
$L__BB4_58:
	add.s32 	%r229, %r295, -2;
	setp.ge.s32 	%p73, %r229, %r208;
	@%p73 bra 	$L__BB4_60;
	ld.local.f32 	%f69, [%rd13+-12];
	st.local.f32 	[%rd13+-8], %f69;
$L__BB4_60:
	add.s32 	%r230, %r295, -3;
	setp.ge.s32 	%p74, %r230, %r208;
	@%p74 bra 	$L__BB4_62;
	ld.local.f32 	%f70, [%rd13+-16];
	st.local.f32 	[%rd13+-12], %f70;
$L__BB4_62:
	add.s32 	%r295, %r295, -4;
	setp.gt.s32 	%p75, %r295, %r294;
	@%p75 bra 	$L__BB4_54;
$L__BB4_63:
	setp.ge.s32 	%p76, %r294, %r208;
	@%p76 bra 	$L__BB4_65;
	mul.wide.s32 	%rd73, %r294, 4;
	add.s64 	%rd74, %rd7, %rd73;
	st.local.f32 	[%rd74], %f5;
	add.s32 	%r297, %r297, 1;
$L__BB4_65:
	add.s32 	%r291, %r291, 1;
	setp.lt.s32 	%p77, %r291, %r36;
	setp.lt.s32 	%p78, %r297, %r208;
	and.pred  	%p79, %p77, %p78;
	@%p79 bra 	$L__BB4_36;
$L__BB4_66:
	setp.gt.s32 	%p80, %r3, -2;
	setp.lt.s32 	%p81, %r7, %r205;
	setp.gt.s32 	%p82, %r215, 0;
	and.pred  	%p83, %p80, %p82;
	and.pred  	%p84, %p83, %p81;
	and.pred  	%p85, %p84, %p3;
	not.pred 	%p86, %p85;
	@%p86 bra 	$L__BB4_98;
	add.s32 	%r231, %r7, %r12;
	mul.wide.s32 	%rd75, %r231, 4;
	add.s64 	%rd76, %rd3, %rd75;
	ld.global.nc.u32 	%r299, [%rd76];
	add.s64 	%rd77, %rd2, %rd75;
	ld.global.nc.u32 	%r55, [%rd77];
	setp.ge.s32 	%p87, %r299, %r55;
	setp.ge.s32 	%p88, %r297, %r208;
	or.pred  	%p89, %p87, %p88;
	@%p89 bra 	$L__BB4_98;
$L__BB4_68:
	mul.wide.s32 	%rd78, %r299, 4;
	add.s64 	%rd79, %rd1, %rd78;
	ld.global.nc.u32 	%r58, [%rd79];
	setp.eq.s32 	%p90, %r58, %r2;
	@%p90 bra 	$L__BB4_97;
	mul.wide.s32 	%rd80, %r58, 4;
	add.s64 	%rd81, %rd6, %rd80;
	ld.global.nc.f32 	%f71, [%rd81];
	add.s64 	%rd82, %rd5, %rd80;
	ld.global.nc.f32 	%f72, [%rd82];
	add.s64 	%rd83, %rd4, %rd80;
	ld.global.nc.f32 	%f73, [%rd83];
	sub.f32 	%f74, %f1, %f71;
	sub.f32 	%f75, %f2, %f72;
	sub.f32 	%f76, %f3, %f73;
	mul.f32 	%f77, %f75, %f75;
	fma.rn.f32 	%f78, %f74, %f74, %f77;
	fma.rn.f32 	%f79, %f76, %f76, %f78;
	sqrt.rn.f32 	%f6, %f79;
	setp.gtu.f32 	%p91, %f6, %f283;
	setp.leu.f32 	%p92, %f6, 0f00000000;
	or.pred  	%p93, %p91, %p92;
	@%p93 bra 	$L__BB4_97;
	setp.lt.s32 	%p94, %r297, 1;
	mov.u32 	%r302, %r297;
	@%p94 bra 	$L__BB4_74;
	mov.b32 	%r301, 0;
$L__BB4_72:
	mul.wide.u32 	%rd84, %r301, 4;
	add.s64 	%rd85, %rd7, %rd84;
	ld.local.f32 	%f80, [%rd85];
	setp.lt.f32 	%p95, %f6, %f80;
	mov.u32 	%r302, %r301;
	@%p95 bra 	$L__BB4_74;
	add.s32 	%r301, %r301, 1;
	setp.ne.s32 	%p96, %r301, %r297;
	mov.u32 	%r302, %r297;
	@%p96 bra 	$L__BB4_72;
$L__BB4_74:
	setp.le.s32 	%p97, %r297, %r302;
	@%p97 bra 	$L__BB4_95;
	sub.s32 	%r233, %r297, %r302;
	and.b32  	%r62, %r233, 3;
	setp.eq.s32 	%p98, %r62, 0;
	mov.u32 	%r303, %r297;
	@%p98 bra 	$L__BB4_85;
	setp.ge.s32 	%p99, %r297, %r208;
	mul.wide.s32 	%rd86, %r297, 4;
	add.s64 	%rd14, %rd7, %rd86;
	@%p99 bra 	$L__BB4_78;
	ld.local.f32 	%f81, [%rd14+-4];
	st.local.f32 	[%rd14], %f81;
$L__BB4_78:
	add.s32 	%r303, %r297, -1;
	setp.eq.s32 	%p100, %r62, 1;
	@%p100 bra 	$L__BB4_85;
	setp.gt.s32 	%p101, %r297, %r208;
	@%p101 bra 	$L__BB4_81;
	ld.local.f32 	%f82, [%rd14+-8];
	st.local.f32 	[%rd14+-4], %f82;
$L__BB4_81:
	add.s32 	%r303, %r297, -2;
	setp.eq.s32 	%p102, %r62, 2;
	@%p102 bra 	$L__BB4_85;
	setp.ge.s32 	%p103, %r303, %r208;
	@%p103 bra 	$L__BB4_84;
	ld.local.f32 	%f83, [%rd14+-12];
	st.local.f32 	[%rd14+-8], %f83;
$L__BB4_84:
	add.s32 	%r303, %r297, -3;
$L__BB4_85:
	sub.s32 	%r234, %r302, %r297;
	setp.gt.u32 	%p104, %r234, -4;
	@%p104 bra 	$L__BB4_95;
$L__BB4_86:
	setp.ge.s32 	%p105, %r303, %r208;
	mul.wide.s32 	%rd87, %r303, 4;
	add.s64 	%rd15, %rd7, %rd87;
	@%p105 bra 	$L__BB4_88;
	ld.local.f32 	%f84, [%rd15+-4];
	st.local.f32 	[%rd15], %f84;
$L__BB4_88:
	setp.gt.s32 	%p106, %r303, %r208;
	@%p106 bra 	$L__BB4_90;
	ld.local.f32 	%f85, [%rd15+-8];
	st.local.f32 	[%rd15+-4], %f85;
$L__BB4_90:
	add.s32 	%r235, %r303, -2;
	setp.ge.s32 	%p107, %r235, %r208;
	@%p107 bra 	$L__BB4_92;
	ld.local.f32 	%f86, [%rd15+-12];
	st.local.f32 	[%rd15+-8], %f86;
$L__BB4_92:
	add.s32 	%r236, %r303, -3;
	setp.ge.s32 	%p108, %r236, %r208;
	@%p108 bra 	$L__BB4_94;
	ld.local.f32 	%f87, [%rd15+-16];
	st.local.f32 	[%rd15+-12], %f87;
$L__BB4_94:
	add.s32 	%r303, %r303, -4;
	setp.gt.s32 	%p109, %r303, %r302;
	@%p109 bra 	$L__BB4_86;
$L__BB4_95:
	setp.ge.s32 	%p110, %r302, %r208;
	@%p110 bra 	$L__BB4_97;
	mul.wide.s32 	%rd88, %r302, 4;
	add.s64 	%rd89, %rd7, %rd88;
	st.local.f32 	[%rd89], %f6;
	add.s32 	%r297, %r297, 1;
$L__BB4_97:
	add.s32 	%r299, %r299, 1;
	setp.lt.s32 	%p111, %r299, %r55;
	setp.lt.s32 	%p112, %r297, %r208;
	and.pred  	%p113, %p111, %p112;
	@%p113 bra 	$L__BB4_68;
$L__BB4_98:
	setp.lt.s32 	%p114, %r215, %r206;
	and.pred  	%p4, %p114, %p2;
	mul.lo.s32 	%r73, %r217, %r205;
	setp.gt.s32 	%p115, %r3, 0;
	setp.le.s32 	%p116, %r3, %r205;
	setp.gt.s32 	%p117, %r215, -1;
	and.pred  	%p118, %p115, %p117;
	and.pred  	%p119, %p118, %p116;
	and.pred  	%p120, %p119, %p4;
	not.pred 	%p121, %p120;
	@%p121 bra 	$L__BB4_130;
	add.s32 	%r238, %r6, %r73;
	mul.wide.s32 	%rd90, %r238, 4;
	add.s64 	%rd91, %rd3, %rd90;
	ld.global.nc.u32 	%r307, [%rd91];
	add.s64 	%rd92, %rd2, %rd90;
	ld.global.nc.u32 	%r75, [%rd92];
	setp.ge.s32 	%p122, %r307, %r75;
	setp.ge.s32 	%p123, %r297, %r208;
	or.pred  	%p124, %p122, %p123;
	@%p124 bra 	$L__BB4_130;
$L__BB4_100:
	mul.wide.s32 	%rd93, %r307, 4;
	add.s64 	%rd94, %rd1, %rd93;
	ld.global.nc.u32 	%r78, [%rd94];
	setp.eq.s32 	%p125, %r78, %r2;
	@%p125 bra 	$L__BB4_129;
	mul.wide.s32 	%rd95, %r78, 4;
	add.s64 	%rd96, %rd6, %rd95;
	ld.global.nc.f32 	%f88, [%rd96];
	add.s64 	%rd97, %rd5, %rd95;
	ld.global.nc.f32 	%f89, [%rd97];
	add.s64 	%rd98, %rd4, %rd95;
	ld.global.nc.f32 	%f90, [%rd98];
	sub.f32 	%f91, %f1, %f88;
	sub.f32 	%f92, %f2, %f89;
	sub.f32 	%f93, %f3, %f90;
	mul.f32 	%f94, %f92, %f92;
	fma.rn.f32 	%f95, %f91, %f91, %f94;
	fma.rn.f32 	%f96, %f93, %f93, %f95;
	sqrt.rn.f32 	%f7, %f96;
	setp.gtu.f32 	%p126, %f7, %f283;
	setp.leu.f32 	%p127, %f7, 0f00000000;
	or.pred  	%p128, %p126, %p127;
	@%p128 bra 	$L__BB4_129;
	setp.lt.s32 	%p129, %r297, 1;
	mov.u32 	%r310, %r297;
	@%p129 bra 	$L__BB4_106;
	mov.b32 	%r309, 0;
$L__BB4_104:
	mul.wide.u32 	%rd99, %r309, 4;
	add.s64 	%rd100, %rd7, %rd99;
	ld.local.f32 	%f97, [%rd100];
	setp.lt.f32 	%p130, %f7, %f97;
	mov.u32 	%r310, %r309;
	@%p130 bra 	$L__BB4_106;
	add.s32 	%r309, %r309, 1;
	setp.ne.s32 	%p131, %r309, %r297;
	mov.u32 	%r310, %r297;
	@%p131 bra 	$L__BB4_104;
$L__BB4_106:
	setp.le.s32 	%p132, %r297, %r310;
	@%p132 bra 	$L__BB4_127;
	sub.s32 	%r240, %r297, %r310;
	and.b32  	%r82, %r240, 3;
	setp.eq.s32 	%p133, %r82, 0;
	mov.u32 	%r311, %r297;
	@%p133 bra 	$L__BB4_117;
	setp.ge.s32 	%p134, %r297, %r208;
	mul.wide.s32 	%rd101, %r297, 4;
	add.s64 	%rd16, %rd7, %rd101;
	@%p134 bra 	$L__BB4_110;
	ld.local.f32 	%f98, [%rd16+-4];
	st.local.f32 	[%rd16], %f98;
$L__BB4_110:
	add.s32 	%r311, %r297, -1;
	setp.eq.s32 	%p135, %r82, 1;
	@%p135 bra 	$L__BB4_117;
	setp.gt.s32 	%p136, %r297, %r208;
	@%p136 bra 	$L__BB4_113;
	ld.local.f32 	%f99, [%rd16+-8];
	st.local.f32 	[%rd16+-4], %f99;
$L__BB4_113:
	add.s32 	%r311, %r297, -2;
	setp.eq.s32 	%p137, %r82, 2;
	@%p137 bra 	$L__BB4_117;
	setp.ge.s32 	%p138, %r311, %r208;
	@%p138 bra 	$L__BB4_116;
	ld.local.f32 	%f100, [%rd16+-12];
	st.local.f32 	[%rd16+-8], %f100;
$L__BB4_116:
	add.s32 	%r311, %r297, -3;
$L__BB4_117:
	sub.s32 	%r241, %r310, %r297;
	setp.gt.u32 	%p139, %r241, -4;
	@%p139 bra 	$L__BB4_127;
$L__BB4_118:
	setp.ge.s32 	%p140, %r311, %r208;
	mul.wide.s32 	%rd102, %r311, 4;
	add.s64 	%rd17, %rd7, %rd102;
	@%p140 bra 	$L__BB4_120;
	ld.local.f32 	%f101, [%rd17+-4];
	st.local.f32 	[%rd17], %f101;
$L__BB4_120:
	setp.gt.s32 	%p141, %r311, %r208;
	@%p141 bra 	$L__BB4_122;
	ld.local.f32 	%f102, [%rd17+-8];
	st.local.f32 	[%rd17+-4], %f102;
$L__BB4_122:
	add.s32 	%r242, %r311, -2;
	setp.ge.s32 	%p142, %r242, %r208;
	@%p142 bra 	$L__BB4_124;
	ld.local.f32 	%f103, [%rd17+-12];
	st.local.f32 	[%rd17+-8], %f103;
$L__BB4_124:
	add.s32 	%r243, %r311, -3;
	setp.ge.s32 	%p143, %r243, %r208;
	@%p143 bra 	$L__BB4_126;
	ld.local.f32 	%f104, [%rd17+-16];
	st.local.f32 	[%rd17+-12], %f104;
$L__BB4_126:
	add.s32 	%r311, %r311, -4;
	setp.gt.s32 	%p144, %r311, %r310;
	@%p144 bra 	$L__BB4_118;
$L__BB4_127:
	setp.ge.s32 	%p145, %r310, %r208;
	@%p145 bra 	$L__BB4_129;
	mul.wide.s32 	%rd103, %r310, 4;
	add.s64 	%rd104, %rd7, %rd103;
	st.local.f32 	[%rd104], %f7;
	add.s32 	%r297, %r297, 1;
$L__BB4_129:
	add.s32 	%r307, %r307, 1;
	setp.lt.s32 	%p146, %r307, %r75;
	setp.lt.s32 	%p147, %r297, %r208;
	and.pred  	%p148, %p146, %p147;
	@%p148 bra 	$L__BB4_100;
$L__BB4_130:
	or.b32  	%r244, %r3, %r215;
	setp.lt.s32 	%p149, %r3, %r205;
	setp.gt.s32 	%p150, %r244, -1;
	and.pred  	%p151, %p150, %p149;
	and.pred  	%p152, %p151, %p4;
	not.pred 	%p153, %p152;
	@%p153 bra 	$L__BB4_162;
	add.s32 	%r245, %r3, %r73;
	mul.wide.s32 	%rd105, %r245, 4;
	add.s64 	%rd106, %rd3, %rd105;
	ld.global.nc.u32 	%r315, [%rd106];
	add.s64 	%rd107, %rd2, %rd105;
	ld.global.nc.u32 	%r94, [%rd107];
	setp.ge.s32 	%p154, %r315, %r94;
	setp.ge.s32 	%p155, %r297, %r208;
	or.pred  	%p156, %p154, %p155;
	@%p156 bra 	$L__BB4_162;
$L__BB4_132:
	mul.wide.s32 	%rd108, %r315, 4;
	add.s64 	%rd109, %rd1, %rd108;
	ld.global.nc.u32 	%r97, [%rd109];
	setp.eq.s32 	%p157, %r97, %r2;
	@%p157 bra 	$L__BB4_161;
	mul.wide.s32 	%rd110, %r97, 4;
	add.s64 	%rd111, %rd6, %rd110;
	ld.global.nc.f32 	%f105, [%rd111];
	add.s64 	%rd112, %rd5, %rd110;
	ld.global.nc.f32 	%f106, [%rd112];
	add.s64 	%rd113, %rd4, %rd110;
	ld.global.nc.f32 	%f107, [%rd113];
	sub.f32 	%f108, %f1, %f105;
	sub.f32 	%f109, %f2, %f106;
	sub.f32 	%f110, %f3, %f107;
	mul.f32 	%f111, %f109, %f109;
	fma.rn.f32 	%f112, %f108, %f108, %f111;
	fma.rn.f32 	%f113, %f110, %f110, %f112;
	sqrt.rn.f32 	%f8, %f113;
	setp.gtu.f32 	%p158, %f8, %f283;
	setp.leu.f32 	%p159, %f8, 0f00000000;
	or.pred  	%p160, %p158, %p159;
	@%p160 bra 	$L__BB4_161;
	setp.lt.s32 	%p161, %r297, 1;
	mov.u32 	%r318, %r297;
	@%p161 bra 	$L__BB4_138;
	mov.b32 	%r317, 0;
$L__BB4_136:
	mul.wide.u32 	%rd114, %r317, 4;
	add.s64 	%rd115, %rd7, %rd114;
	ld.local.f32 	%f114, [%rd115];
	setp.lt.f32 	%p162, %f8, %f114;
	mov.u32 	%r318, %r317;
	@%p162 bra 	$L__BB4_138;
	add.s32 	%r317, %r317, 1;
	setp.ne.s32 	%p163, %r317, %r297;
	mov.u32 	%r318, %r297;
	@%p163 bra 	$L__BB4_136;
$L__BB4_138:
	setp.le.s32 	%p164, %r297, %r318;
	@%p164 bra 	$L__BB4_159;
	sub.s32 	%r247, %r297, %r318;
	and.b32  	%r101, %r247, 3;
	setp.eq.s32 	%p165, %r101, 0;
	mov.u32 	%r319, %r297;
	@%p165 bra 	$L__BB4_149;
	setp.ge.s32 	%p166, %r297, %r208;
	mul.wide.s32 	%rd116, %r297, 4;
	add.s64 	%rd18, %rd7, %rd116;
	@%p166 bra 	$L__BB4_142;
	ld.local.f32 	%f115, [%rd18+-4];
	st.local.f32 	[%rd18], %f115;
$L__BB4_142:
	add.s32 	%r319, %r297, -1;
	setp.eq.s32 	%p167, %r101, 1;
	@%p167 bra 	$L__BB4_149;
	setp.gt.s32 	%p168, %r297, %r208;
	@%p168 bra 	$L__BB4_145;
	ld.local.f32 	%f116, [%rd18+-8];
	st.local.f32 	[%rd18+-4], %f116;
$L__BB4_145:
	add.s32 	%r319, %r297, -2;
	setp.eq.s32 	%p169, %r101, 2;
	@%p169 bra 	$L__BB4_149;
	setp.ge.s32 	%p170, %r319, %r208;
	@%p170 bra 	$L__BB4_148;
	ld.local.f32 	%f117, [%rd18+-12];
	st.local.f32 	[%rd18+-8], %f117;
$L__BB4_148:
	add.s32 	%r319, %r297, -3;
$L__BB4_149:
	sub.s32 	%r248, %r318, %r297;
	setp.gt.u32 	%p171, %r248, -4;
	@%p171 bra 	$L__BB4_159;
$L__BB4_150:
	setp.ge.s32 	%p172, %r319, %r208;
	mul.wide.s32 	%rd117, %r319, 4;
	add.s64 	%rd19, %rd7, %rd117;
	@%p172 bra 	$L__BB4_152;
	ld.local.f32 	%f118, [%rd19+-4];
	st.local.f32 	[%rd19], %f118;
$L__BB4_152:
	setp.gt.s32 	%p173, %r319, %r208;
	@%p173 bra 	$L__BB4_154;
	ld.local.f32 	%f119, [%rd19+-8];
	st.local.f32 	[%rd19+-4], %f119;
$L__BB4_154:
	add.s32 	%r249, %r319, -2;
	setp.ge.s32 	%p174, %r249, %r208;
	@%p174 bra 	$L__BB4_156;
	ld.local.f32 	%f120, [%rd19+-12];
	st.local.f32 	[%rd19+-8], %f120;
$L__BB4_156:
	add.s32 	%r250, %r319, -3;
	setp.ge.s32 	%p175, %r250, %r208;
	@%p175 bra 	$L__BB4_158;
	ld.local.f32 	%f121, [%rd19+-16];
	st.local.f32 	[%rd19+-12], %f121;
$L__BB4_158:
	add.s32 	%r319, %r319, -4;
	setp.gt.s32 	%p176, %r319, %r318;
	@%p176 bra 	$L__BB4_150;
$L__BB4_159:
	setp.ge.s32 	%p177, %r318, %r208;
	@%p177 bra 	$L__BB4_161;
	mul.wide.s32 	%rd118, %r318, 4;
	add.s64 	%rd119, %rd7, %rd118;
	st.local.f32 	[%rd119], %f8;
	add.s32 	%r297, %r297, 1;
$L__BB4_161:
	add.s32 	%r315, %r315, 1;
	setp.lt.s32 	%p178, %r315, %r94;
	setp.lt.s32 	%p179, %r297, %r208;
	and.pred  	%p180, %p178, %p179;
	@%p180 bra 	$L__BB4_132;
$L__BB4_162:
	setp.gt.s32 	%p181, %r3, -2;
	setp.lt.s32 	%p182, %r7, %r205;
	setp.gt.s32 	%p183, %r215, -1;
	and.pred  	%p184, %p181, %p183;
	and.pred  	%p185, %p184, %p182;
	and.pred  	%p186, %p185, %p4;
	not.pred 	%p187, %p186;
	@%p187 bra 	$L__BB4_194;
	add.s32 	%r251, %r7, %r73;
	mul.wide.s32 	%rd120, %r251, 4;
	add.s64 	%rd121, %rd3, %rd120;
	ld.global.nc.u32 	%r323, [%rd121];
	add.s64 	%rd122, %rd2, %rd120;
	ld.global.nc.u32 	%r113, [%rd122];
	setp.ge.s32 	%p188, %r323, %r113;
	setp.ge.s32 	%p189, %r297, %r208;
	or.pred  	%p190, %p188, %p189;
	@%p190 bra 	$L__BB4_194;
$L__BB4_164:
	mul.wide.s32 	%rd123, %r323, 4;
	add.s64 	%rd124, %rd1, %rd123;
	ld.global.nc.u32 	%r116, [%rd124];
	setp.eq.s32 	%p191, %r116, %r2;
	@%p191 bra 	$L__BB4_193;
	mul.wide.s32 	%rd125, %r116, 4;
	add.s64 	%rd126, %rd6, %rd125;
	ld.global.nc.f32 	%f122, [%rd126];
	add.s64 	%rd127, %rd5, %rd125;
	ld.global.nc.f32 	%f123, [%rd127];
	add.s64 	%rd128, %rd4, %rd125;
	ld.global.nc.f32 	%f124, [%rd128];
	sub.f32 	%f125, %f1, %f122;
	sub.f32 	%f126, %f2, %f123;
	sub.f32 	%f127, %f3, %f124;
	mul.f32 	%f128, %f126, %f126;
	fma.rn.f32 	%f129, %f125, %f125, %f128;
	fma.rn.f32 	%f130, %f127, %f127, %f129;
	sqrt.rn.f32 	%f9, %f130;
	setp.gtu.f32 	%p192, %f9, %f283;
	setp.leu.f32 	%p193, %f9, 0f00000000;
	or.pred  	%p194, %p192, %p193;
	@%p194 bra 	$L__BB4_193;
	setp.lt.s32 	%p195, %r297, 1;
	mov.u32 	%r326, %r297;
	@%p195 bra 	$L__BB4_170;
	mov.b32 	%r325, 0;
$L__BB4_168:
	mul.wide.u32 	%rd129, %r325, 4;
	add.s64 	%rd130, %rd7, %rd129;
	ld.local.f32 	%f131, [%rd130];
	setp.lt.f32 	%p196, %f9, %f131;
	mov.u32 	%r326, %r325;
	@%p196 bra 	$L__BB4_170;
	add.s32 	%r325, %r325, 1;
	setp.ne.s32 	%p197, %r325, %r297;
	mov.u32 	%r326, %r297;
	@%p197 bra 	$L__BB4_168;
$L__BB4_170:
	setp.le.s32 	%p198, %r297, %r326;
	@%p198 bra 	$L__BB4_191;
	sub.s32 	%r253, %r297, %r326;
	and.b32  	%r120, %r253, 3;
	setp.eq.s32 	%p199, %r120, 0;
	mov.u32 	%r327, %r297;
	@%p199 bra 	$L__BB4_181;
	setp.ge.s32 	%p200, %r297, %r208;
	mul.wide.s32 	%rd131, %r297, 4;
	add.s64 	%rd20, %rd7, %rd131;
	@%p200 bra 	$L__BB4_174;
	ld.local.f32 	%f132, [%rd20+-4];
	st.local.f32 	[%rd20], %f132;
$L__BB4_174:
	add.s32 	%r327, %r297, -1;
	setp.eq.s32 	%p201, %r120, 1;
	@%p201 bra 	$L__BB4_181;
	setp.gt.s32 	%p202, %r297, %r208;
	@%p202 bra 	$L__BB4_177;
	ld.local.f32 	%f133, [%rd20+-8];
	st.local.f32 	[%rd20+-4], %f133;
$L__BB4_177:
	add.s32 	%r327, %r297, -2;
	setp.eq.s32 	%p203, %r120, 2;
	@%p203 bra 	$L__BB4_181;
	setp.ge.s32 	%p204, %r327, %r208;
	@%p204 bra 	$L__BB4_180;
	ld.local.f32 	%f134, [%rd20+-12];
	st.local.f32 	[%rd20+-8], %f134;
$L__BB4_180:
	add.s32 	%r327, %r297, -3;
$L__BB4_181:
	sub.s32 	%r254, %r326, %r297;
	setp.gt.u32 	%p205, %r254, -4;
	@%p205 bra 	$L__BB4_191;
$L__BB4_182:
	setp.ge.s32 	%p206, %r327, %r208;
	mul.wide.s32 	%rd132, %r327, 4;
	add.s64 	%rd21, %rd7, %rd132;
	@%p206 bra 	$L__BB4_184;
	ld.local.f32 	%f135, [%rd21+-4];
	st.local.f32 	[%rd21], %f135;
$L__BB4_184:
	setp.gt.s32 	%p207, %r327, %r208;
	@%p207 bra 	$L__BB4_186;
	ld.local.f32 	%f136, [%rd21+-8];
	st.local.f32 	[%rd21+-4], %f136;
$L__BB4_186:
	add.s32 	%r255, %r327, -2;
	setp.ge.s32 	%p208, %r255, %r208;
	@%p208 bra 	$L__BB4_188;
	ld.local.f32 	%f137, [%rd21+-12];
	st.local.f32 	[%rd21+-8], %f137;
$L__BB4_188:
	add.s32 	%r256, %r327, -3;
	setp.ge.s32 	%p209, %r256, %r208;
	@%p209 bra 	$L__BB4_190;
	ld.local.f32 	%f138, [%rd21+-16];
	st.local.f32 	[%rd21+-12], %f138;
$L__BB4_190:
	add.s32 	%r327, %r327, -4;
	setp.gt.s32 	%p210, %r327, %r326;
	@%p210 bra 	$L__BB4_182;
$L__BB4_191:
	setp.ge.s32 	%p211, %r326, %r208;
	@%p211 bra 	$L__BB4_193;
	mul.wide.s32 	%rd133, %r326, 4;
	add.s64 	%rd134, %rd7, %rd133;
	st.local.f32 	[%rd134], %f9;
	add.s32 	%r297, %r297, 1;
$L__BB4_193:
	add.s32 	%r323, %r323, 1;
	setp.lt.s32 	%p212, %r323, %r113;
	setp.lt.s32 	%p213, %r297, %r208;
	and.pred  	%p214, %p212, %p213;
	@%p214 bra 	$L__BB4_164;
$L__BB4_194:
	add.s32 	%r257, %r215, 1;
	setp.lt.s32 	%p215, %r257, %r206;
	and.pred  	%p5, %p215, %p2;
	add.s32 	%r258, %r11, 2;
	mul.lo.s32 	%r131, %r258, %r205;
	setp.gt.s32 	%p216, %r3, 0;
	setp.le.s32 	%p217, %r3, %r205;
	setp.gt.s32 	%p218, %r215, -2;
	and.pred  	%p219, %p216, %p218;
	and.pred  	%p220, %p219, %p217;
	and.pred  	%p221, %p220, %p5;
	not.pred 	%p222, %p221;
	@%p222 bra 	$L__BB4_226;
	add.s32 	%r259, %r6, %r131;
	mul.wide.s32 	%rd135, %r259, 4;
	add.s64 	%rd136, %rd3, %rd135;
	ld.global.nc.u32 	%r331, [%rd136];
	add.s64 	%rd137, %rd2, %rd135;
	ld.global.nc.u32 	%r133, [%rd137];
	setp.ge.s32 	%p223, %r331, %r133;
	setp.ge.s32 	%p224, %r297, %r208;
	or.pred  	%p225, %p223, %p224;
	@%p225 bra 	$L__BB4_226;
$L__BB4_196:
	mul.wide.s32 	%rd138, %r331, 4;
	add.s64 	%rd139, %rd1, %rd138;
	ld.global.nc.u32 	%r136, [%rd139];
	setp.eq.s32 	%p226, %r136, %r2;
	@%p226 bra 	$L__BB4_225;
	mul.wide.s32 	%rd140, %r136, 4;
	add.s64 	%rd141, %rd6, %rd140;
	ld.global.nc.f32 	%f139, [%rd141];
	add.s64 	%rd142, %rd5, %rd140;
	ld.global.nc.f32 	%f140, [%rd142];
	add.s64 	%rd143, %rd4, %rd140;
	ld.global.nc.f32 	%f141, [%rd143];
	sub.f32 	%f142, %f1, %f139;
	sub.f32 	%f143, %f2, %f140;
	sub.f32 	%f144, %f3, %f141;
	mul.f32 	%f145, %f143, %f143;
	fma.rn.f32 	%f146, %f142, %f142, %f145;
	fma.rn.f32 	%f147, %f144, %f144, %f146;
	sqrt.rn.f32 	%f10, %f147;
	setp.gtu.f32 	%p227, %f10, %f283;
	setp.leu.f32 	%p228, %f10, 0f00000000;
	or.pred  	%p229, %p227, %p228;
	@%p229 bra 	$L__BB4_225;
	setp.lt.s32 	%p230, %r297, 1;
	mov.u32 	%r334, %r297;
	@%p230 bra 	$L__BB4_202;
	mov.b32 	%r333, 0;
$L__BB4_200:
	mul.wide.u32 	%rd144, %r333, 4;
	add.s64 	%rd145, %rd7, %rd144;
	ld.local.f32 	%f148, [%rd145];
	setp.lt.f32 	%p231, %f10, %f148;
	mov.u32 	%r334, %r333;
	@%p231 bra 	$L__BB4_202;
	add.s32 	%r333, %r333, 1;
	setp.ne.s32 	%p232, %r333, %r297;
	mov.u32 	%r334, %r297;
	@%p232 bra 	$L__BB4_200;
$L__BB4_202:
	setp.le.s32 	%p233, %r297, %r334;
	@%p233 bra 	$L__BB4_223;
	sub.s32 	%r261, %r297, %r334;
	and.b32  	%r140, %r261, 3;
	setp.eq.s32 	%p234, %r140, 0;
	mov.u32 	%r335, %r297;
	@%p234 bra 	$L__BB4_213;
	setp.ge.s32 	%p235, %r297, %r208;
	mul.wide.s32 	%rd146, %r297, 4;
	add.s64 	%rd22, %rd7, %rd146;
	@%p235 bra 	$L__BB4_206;
	ld.local.f32 	%f149, [%rd22+-4];
	st.local.f32 	[%rd22], %f149;
$L__BB4_206:
	add.s32 	%r335, %r297, -1;
	setp.eq.s32 	%p236, %r140, 1;
	@%p236 bra 	$L__BB4_213;
	setp.gt.s32 	%p237, %r297, %r208;
	@%p237 bra 	$L__BB4_209;
	ld.local.f32 	%f150, [%rd22+-8];
	st.local.f32 	[%rd22+-4], %f150;
$L__BB4_209:
	add.s32 	%r335, %r297, -2;
	setp.eq.s32 	%p238, %r140, 2;
	@%p238 bra 	$L__BB4_213;
	setp.ge.s32 	%p239, %r335, %r208;
	@%p239 bra 	$L__BB4_212;
	ld.local.f32 	%f151, [%rd22+-12];
	st.local.f32 	[%rd22+-8], %f151;
$L__BB4_212:
	add.s32 	%r335, %r297, -3;
$L__BB4_213:
	sub.s32 	%r262, %r334, %r297;
	setp.gt.u32 	%p240, %r262, -4;
	@%p240 bra 	$L__BB4_223;
$L__BB4_214:
	setp.ge.s32 	%p241, %r335, %r208;
	mul.wide.s32 	%rd147, %r335, 4;
	add.s64 	%rd23, %rd7, %rd147;
	@%p241 bra 	$L__BB4_216;
	ld.local.f32 	%f152, [%rd23+-4];
	st.local.f32 	[%rd23], %f152;
$L__BB4_216:
	setp.gt.s32 	%p242, %r335, %r208;
	@%p242 bra 	$L__BB4_218;
	ld.local.f32 	%f153, [%rd23+-8];
	st.local.f32 	[%rd23+-4], %f153;
$L__BB4_218:
	add.s32 	%r263, %r335, -2;
	setp.ge.s32 	%p243, %r263, %r208;
	@%p243 bra 	$L__BB4_220;
	ld.local.f32 	%f154, [%rd23+-12];
	st.local.f32 	[%rd23+-8], %f154;
$L__BB4_220:
	add.s32 	%r264, %r335, -3;
	setp.ge.s32 	%p244, %r264, %r208;
	@%p244 bra 	$L__BB4_222;
	ld.local.f32 	%f155, [%rd23+-16];
	st.local.f32 	[%rd23+-12], %f155;
$L__BB4_222:
	add.s32 	%r335, %r335, -4;
	setp.gt.s32 	%p245, %r335, %r334;
	@%p245 bra 	$L__BB4_214;
$L__BB4_223:
	setp.ge.s32 	%p246, %r334, %r208;
	@%p246 bra 	$L__BB4_225;
	mul.wide.s32 	%rd148, %r334, 4;
	add.s64 	%rd149, %rd7, %rd148;
	st.local.f32 	[%rd149], %f10;
	add.s32 	%r297, %r297, 1;
$L__BB4_225:
	add.s32 	%r331, %r331, 1;
	setp.lt.s32 	%p247, %r331, %r133;
	setp.lt.s32 	%p248, %r297, %r208;
	and.pred  	%p249, %p247, %p248;
	@%p249 bra 	$L__BB4_196;
$L__BB4_226:
	and.pred  	%p250, %p1, %p5;
	not.pred 	%p251, %p250;
	@%p251 bra 	$L__BB4_258;
	add.s32 	%r265, %r3, %r131;
	mul.wide.s32 	%rd150, %r265, 4;
	add.s64 	%rd151, %rd3, %rd150;
	ld.global.nc.u32 	%r339, [%rd151];
	add.s64 	%rd152, %rd2, %rd150;
	ld.global.nc.u32 	%r152, [%rd152];
	setp.ge.s32 	%p252, %r339, %r152;
	setp.ge.s32 	%p253, %r297, %r208;
	or.pred  	%p254, %p252, %p253;
	@%p254 bra 	$L__BB4_258;
$L__BB4_228:
	mul.wide.s32 	%rd153, %r339, 4;
	add.s64 	%rd154, %rd1, %rd153;
	ld.global.nc.u32 	%r155, [%rd154];
	setp.eq.s32 	%p255, %r155, %r2;
	@%p255 bra 	$L__BB4_257;
	mul.wide.s32 	%rd155, %r155, 4;
	add.s64 	%rd156, %rd6, %rd155;
	ld.global.nc.f32 	%f156, [%rd156];
	add.s64 	%rd157, %rd5, %rd155;
	ld.global.nc.f32 	%f157, [%rd157];
	add.s64 	%rd158, %rd4, %rd155;
	ld.global.nc.f32 	%f158, [%rd158];
	sub.f32 	%f159, %f1, %f156;
	sub.f32 	%f160, %f2, %f157;
	sub.f32 	%f161, %f3, %f158;
	mul.f32 	%f162, %f160, %f160;
	fma.rn.f32 	%f163, %f159, %f159, %f162;
	fma.rn.f32 	%f164, %f161, %f161, %f163;
	sqrt.rn.f32 	%f11, %f164;
	setp.gtu.f32 	%p256, %f11, %f283;
	setp.leu.f32 	%p257, %f11, 0f00000000;
	or.pred  	%p258, %p256, %p257;
	@%p258 bra 	$L__BB4_257;
	setp.lt.s32 	%p259, %r297, 1;
	mov.u32 	%r342, %r297;
	@%p259 bra 	$L__BB4_234;
	mov.b32 	%r341, 0;
$L__BB4_232:
	mul.wide.u32 	%rd159, %r341, 4;
	add.s64 	%rd160, %rd7, %rd159;
	ld.local.f32 	%f165, [%rd160];
	setp.lt.f32 	%p260, %f11, %f165;
	mov.u32 	%r342, %r341;
	@%p260 bra 	$L__BB4_234;
	add.s32 	%r341, %r341, 1;
	setp.ne.s32 	%p261, %r341, %r297;
	mov.u32 	%r342, %r297;
	@%p261 bra 	$L__BB4_232;
$L__BB4_234:
	setp.le.s32 	%p262, %r297, %r342;
	@%p262 bra 	$L__BB4_255;
	sub.s32 	%r267, %r297, %r342;
	and.b32  	%r159, %r267, 3;
	setp.eq.s32 	%p263, %r159, 0;
	mov.u32 	%r343, %r297;
	@%p263 bra 	$L__BB4_245;
	setp.ge.s32 	%p264, %r297, %r208;
	mul.wide.s32 	%rd161, %r297, 4;
	add.s64 	%rd24, %rd7, %rd161;
	@%p264 bra 	$L__BB4_238;
	ld.local.f32 	%f166, [%rd24+-4];
	st.local.f32 	[%rd24], %f166;
$L__BB4_238:
	add.s32 	%r343, %r297, -1;
	setp.eq.s32 	%p265, %r159, 1;
	@%p265 bra 	$L__BB4_245;
	setp.gt.s32 	%p266, %r297, %r208;
	@%p266 bra 	$L__BB4_241;
	ld.local.f32 	%f167, [%rd24+-8];
	st.local.f32 	[%rd24+-4], %f167;
$L__BB4_241:
	add.s32 	%r343, %r297, -2;
	setp.eq.s32 	%p267, %r159, 2;
	@%p267 bra 	$L__BB4_245;
	setp.ge.s32 	%p268, %r343, %r208;
	@%p268 bra 	$L__BB4_244;
	ld.local.f32 	%f168, [%rd24+-12];
	st.local.f32 	[%rd24+-8], %f168;
$L__BB4_244:
	add.s32 	%r343, %r297, -3;
$L__BB4_245:
	sub.s32 	%r268, %r342, %r297;
	setp.gt.u32 	%p269, %r268, -4;
	@%p269 bra 	$L__BB4_255;
$L__BB4_246:
	setp.ge.s32 	%p270, %r343, %r208;
	mul.wide.s32 	%rd162, %r343, 4;
	add.s64 	%rd25, %rd7, %rd162;
	@%p270 bra 	$L__BB4_248;
	ld.local.f32 	%f169, [%rd25+-4];
	st.local.f32 	[%rd25], %f169;
$L__BB4_248:
	setp.gt.s32 	%p271, %r343, %r208;
	@%p271 bra 	$L__BB4_250;
	ld.local.f32 	%f170, [%rd25+-8];
	st.local.f32 	[%rd25+-4], %f170;
$L__BB4_250:
	add.s32 	%r269, %r343, -2;
	setp.ge.s32 	%p272, %r269, %r208;
	@%p272 bra 	$L__BB4_252;
	ld.local.f32 	%f171, [%rd25+-12];
	st.local.f32 	[%rd25+-8], %f171;
$L__BB4_252:
	add.s32 	%r270, %r343, -3;
	setp.ge.s32 	%p273, %r270, %r208;
	@%p273 bra 	$L__BB4_254;
	ld.local.f32 	%f172, [%rd25+-16];
	st.local.f32 	[%rd25+-12], %f172;
$L__BB4_254:
	add.s32 	%r343, %r343, -4;
	setp.gt.s32 	%p274, %r343, %r342;
	@%p274 bra 	$L__BB4_246;
$L__BB4_255:
	setp.ge.s32 	%p275, %r342, %r208;
	@%p275 bra 	$L__BB4_257;
	mul.wide.s32 	%rd163, %r342, 4;
	add.s64 	%rd164, %rd7, %rd163;
	st.local.f32 	[%rd164], %f11;
	add.s32 	%r297, %r297, 1;
$L__BB4_257:
	add.s32 	%r339, %r339, 1;
	setp.lt.s32 	%p276, %r339, %r152;
	setp.lt.s32 	%p277, %r297, %r208;
	and.pred  	%p278, %p276, %p277;
	@%p278 bra 	$L__BB4_228;
$L__BB4_258:
	setp.lt.s32 	%p279, %r7, %r205;
	min.s32 	%r271, %r3, %r215;
	setp.gt.s32 	%p280, %r271, -2;
	and.pred  	%p281, %p280, %p279;
	and.pred  	%p282, %p281, %p5;
	not.pred 	%p283, %p282;
	@%p283 bra 	$L__BB4_290;
	add.s32 	%r272, %r7, %r131;
	mul.wide.s32 	%rd165, %r272, 4;
	add.s64 	%rd166, %rd3, %rd165;
	ld.global.nc.u32 	%r347, [%rd166];
	add.s64 	%rd167, %rd2, %rd165;
	ld.global.nc.u32 	%r171, [%rd167];
	setp.ge.s32 	%p284, %r347, %r171;
	setp.ge.s32 	%p285, %r297, %r208;
	or.pred  	%p286, %p284, %p285;
	@%p286 bra 	$L__BB4_290;
$L__BB4_260:
	mul.wide.s32 	%rd168, %r347, 4;
	add.s64 	%rd169, %rd1, %rd168;
	ld.global.nc.u32 	%r174, [%rd169];
	setp.eq.s32 	%p287, %r174, %r2;
	@%p287 bra 	$L__BB4_289;
	mul.wide.s32 	%rd170, %r174, 4;
	add.s64 	%rd171, %rd6, %rd170;
	ld.global.nc.f32 	%f173, [%rd171];
	add.s64 	%rd172, %rd5, %rd170;
	ld.global.nc.f32 	%f174, [%rd172];
	add.s64 	%rd173, %rd4, %rd170;
	ld.global.nc.f32 	%f175, [%rd173];
	sub.f32 	%f176, %f1, %f173;
	sub.f32 	%f177, %f2, %f174;
	sub.f32 	%f178, %f3, %f175;
	mul.f32 	%f179, %f177, %f177;
	fma.rn.f32 	%f180, %f176, %f176, %f179;
	fma.rn.f32 	%f181, %f178, %f178, %f180;
	sqrt.rn.f32 	%f12, %f181;
	setp.gtu.f32 	%p288, %f12, %f283;
	setp.leu.f32 	%p289, %f12, 0f00000000;
	or.pred  	%p290, %p288, %p289;
	@%p290 bra 	$L__BB4_289;
	setp.lt.s32 	%p291, %r297, 1;
	mov.u32 	%r350, %r297;
	@%p291 bra 	$L__BB4_266;
	mov.b32 	%r349, 0;
$L__BB4_264:
	mul.wide.u32 	%rd174, %r349, 4;
	add.s64 	%rd175, %rd7, %rd174;
	ld.local.f32 	%f182, [%rd175];
	setp.lt.f32 	%p292, %f12, %f182;
	mov.u32 	%r350, %r349;
	@%p292 bra 	$L__BB4_266;
	add.s32 	%r349, %r349, 1;
	setp.ne.s32 	%p293, %r349, %r297;
	mov.u32 	%r350, %r297;
	@%p293 bra 	$L__BB4_264;
$L__BB4_266:
	setp.le.s32 	%p294, %r297, %r350;
	@%p294 bra 	$L__BB4_287;
	sub.s32 	%r274, %r297, %r350;
	and.b32  	%r178, %r274, 3;
	setp.eq.s32 	%p295, %r178, 0;
	mov.u32 	%r351, %r297;
	@%p295 bra 	$L__BB4_277;
	setp.ge.s32 	%p296, %r297, %r208;
	mul.wide.s32 	%rd176, %r297, 4;
	add.s64 	%rd26, %rd7, %rd176;
	@%p296 bra 	$L__BB4_270;
	ld.local.f32 	%f183, [%rd26+-4];
	st.local.f32 	[%rd26], %f183;
$L__BB4_270:
	add.s32 	%r351, %r297, -1;
	setp.eq.s32 	%p297, %r178, 1;
	@%p297 bra 	$L__BB4_277;
	setp.gt.s32 	%p298, %r297, %r208;
	@%p298 bra 	$L__BB4_273;
	ld.local.f32 	%f184, [%rd26+-8];
	st.local.f32 	[%rd26+-4], %f184;
$L__BB4_273:
	add.s32 	%r351, %r297, -2;
	setp.eq.s32 	%p299, %r178, 2;
	@%p299 bra 	$L__BB4_277;
	setp.ge.s32 	%p300, %r351, %r208;
	@%p300 bra 	$L__BB4_276;
	ld.local.f32 	%f185, [%rd26+-12];
	st.local.f32 	[%rd26+-8], %f185;
$L__BB4_276:
	add.s32 	%r351, %r297, -3;
$L__BB4_277:
	sub.s32 	%r275, %r350, %r297;
	setp.gt.u32 	%p301, %r275, -4;
	@%p301 bra 	$L__BB4_287;
$L__BB4_278:
	setp.ge.s32 	%p302, %r351, %r208;
	mul.wide.s32 	%rd177, %r351, 4;
	add.s64 	%rd27, %rd7, %rd177;
	@%p302 bra 	$L__BB4_280;
	ld.local.f32 	%f186, [%rd27+-4];
	st.local.f32 	[%rd27], %f186;
$L__BB4_280:
	setp.gt.s32 	%p303, %r351, %r208;
	@%p303 bra 	$L__BB4_282;
	ld.local.f32 	%f187, [%rd27+-8];
	st.local.f32 	[%rd27+-4], %f187;
$L__BB4_282:
	add.s32 	%r276, %r351, -2;
	setp.ge.s32 	%p304, %r276, %r208;
	@%p304 bra 	$L__BB4_284;
	ld.local.f32 	%f188, [%rd27+-12];
	st.local.f32 	[%rd27+-8], %f188;
$L__BB4_284:
	add.s32 	%r277, %r351, -3;
	setp.ge.s32 	%p305, %r277, %r208;
	@%p305 bra 	$L__BB4_286;
	ld.local.f32 	%f189, [%rd27+-16];
	st.local.f32 	[%rd27+-12], %f189;
$L__BB4_286:
	add.s32 	%r351, %r351, -4;
	setp.gt.s32 	%p306, %r351, %r350;
	@%p306 bra 	$L__BB4_278;
$L__BB4_287:
	setp.ge.s32 	%p307, %r350, %r208;
	@%p307 bra 	$L__BB4_289;
	mul.wide.s32 	%rd178, %r350, 4;
	add.s64 	%rd179, %rd7, %rd178;
	st.local.f32 	[%rd179], %f12;
	add.s32 	%r297, %r297, 1;
$L__BB4_289:
	add.s32 	%r347, %r347, 1;
	setp.lt.s32 	%p308, %r347, %r171;
	setp.lt.s32 	%p309, %r297, %r208;
	and.pred  	%p310, %p308, %p309;
	@%p310 bra 	$L__BB4_260;
$L__BB4_290:
	add.s32 	%r280, %r280, 1;
	setp.ne.s32 	%p311, %r280, 2;
	@%p311 bra 	$L__BB4_2;
	setp.lt.s32 	%p312, %r297, 1;
	@%p312 bra 	$L__BB4_293;
	min.s32 	%r278, %r297, %r208;
	mul.wide.s32 	%rd180, %r278, 4;
	add.s64 	%rd181, %rd7, %rd180;
	ld.local.f32 	%f283, [%rd181+-4];
$L__BB4_293:
	setp.lt.s32 	%p313, %r297, 1;
	mov.f32 	%f292, 0f00000000;
	@%p313 bra 	$L__BB4_306;
	and.b32  	%r190, %r297, 15;
	setp.lt.u32 	%p314, %r297, 16;
	mov.f32 	%f292, 0f00000000;
	mov.b32 	%r357, 0;
	@%p314 bra 	$L__BB4_297;
	and.b32  	%r357, %r297, 2147483632;
	neg.s32 	%r355, %r357;
	add.s64 	%rd195, %rd7, 32;
	mov.f32 	%f292, 0f00000000;
$L__BB4_296:
	.pragma "nounroll";
	ld.local.v4.f32 	{%f194, %f195, %f196, %f197}, [%rd195+-32];
	max.f32 	%f198, %f194, %f283;
	add.f32 	%f199, %f292, %f198;
	max.f32 	%f200, %f195, %f283;
	add.f32 	%f201, %f199, %f200;
	max.f32 	%f202, %f196, %f283;
	add.f32 	%f203, %f201, %f202;
	max.f32 	%f204, %f197, %f283;
	add.f32 	%f205, %f203, %f204;
	ld.local.v4.f32 	{%f206, %f207, %f208, %f209}, [%rd195+-16];
	max.f32 	%f210, %f206, %f283;
	add.f32 	%f211, %f205, %f210;
	max.f32 	%f212, %f207, %f283;
	add.f32 	%f213, %f211, %f212;
	max.f32 	%f214, %f208, %f283;
	add.f32 	%f215, %f213, %f214;
	max.f32 	%f216, %f209, %f283;
	add.f32 	%f217, %f215, %f216;
	ld.local.v4.f32 	{%f218, %f219, %f220, %f221}, [%rd195];
	max.f32 	%f222, %f218, %f283;
	add.f32 	%f223, %f217, %f222;
	max.f32 	%f224, %f219, %f283;
	add.f32 	%f225, %f223, %f224;
	max.f32 	%f226, %f220, %f283;
	add.f32 	%f227, %f225, %f226;
	max.f32 	%f228, %f221, %f283;
	add.f32 	%f229, %f227, %f228;
	ld.local.v4.f32 	{%f230, %f231, %f232, %f233}, [%rd195+16];
	max.f32 	%f234, %f230, %f283;
	add.f32 	%f235, %f229, %f234;
	max.f32 	%f236, %f231, %f283;
	add.f32 	%f237, %f235, %f236;
	max.f32 	%f238, %f232, %f283;
	add.f32 	%f239, %f237, %f238;
	max.f32 	%f240, %f233, %f283;
	add.f32 	%f292, %f239, %f240;
	add.s32 	%r355, %r355, 16;
	add.s64 	%rd195, %rd195, 64;
	setp.ne.s32 	%p315, %r355, 0;
	@%p315 bra 	$L__BB4_296;
$L__BB4_297:
	setp.eq.s32 	%p316, %r190, 0;
	@%p316 bra 	$L__BB4_306;
	and.b32  	%r196, %r297, 7;
	setp.lt.u32 	%p317, %r190, 8;
	@%p317 bra 	$L__BB4_300;
	mul.wide.u32 	%rd182, %r357, 4;
	add.s64 	%rd183, %rd7, %rd182;
	ld.local.f32 	%f242, [%rd183];
	max.f32 	%f243, %f242, %f283;
	add.f32 	%f244, %f292, %f243;
	ld.local.f32 	%f245, [%rd183+4];
	max.f32 	%f246, %f245, %f283;
	add.f32 	%f247, %f244, %f246;
	ld.local.f32 	%f248, [%rd183+8];
	max.f32 	%f249, %f248, %f283;
	add.f32 	%f250, %f247, %f249;
	ld.local.f32 	%f251, [%rd183+12];
	max.f32 	%f252, %f251, %f283;
	add.f32 	%f253, %f250, %f252;
	ld.local.f32 	%f254, [%rd183+16];
	max.f32 	%f255, %f254, %f283;
	add.f32 	%f256, %f253, %f255;
	ld.local.f32 	%f257, [%rd183+20];
	max.f32 	%f258, %f257, %f283;
	add.f32 	%f259, %f256, %f258;
	ld.local.f32 	%f260, [%rd183+24];
	max.f32 	%f261, %f260, %f283;
	add.f32 	%f262, %f259, %f261;
	ld.local.f32 	%f263, [%rd183+28];
	max.f32 	%f264, %f263, %f283;
	add.f32 	%f292, %f262, %f264;
	add.s32 	%r357, %r357, 8;
$L__BB4_300:
	setp.eq.s32 	%p318, %r196, 0;
	@%p318 bra 	$L__BB4_306;
	and.b32  	%r199, %r297, 3;
	setp.lt.u32 	%p319, %r196, 4;
	@%p319 bra 	$L__BB4_303;
	mul.wide.u32 	%rd184, %r357, 4;
	add.s64 	%rd185, %rd7, %rd184;
	ld.local.f32 	%f266, [%rd185];
	max.f32 	%f267, %f266, %f283;
	add.f32 	%f268, %f292, %f267;
	ld.local.f32 	%f269, [%rd185+4];
	max.f32 	%f270, %f269, %f283;
	add.f32 	%f271, %f268, %f270;
	ld.local.f32 	%f272, [%rd185+8];
	max.f32 	%f273, %f272, %f283;
	add.f32 	%f274, %f271, %f273;
	ld.local.f32 	%f275, [%rd185+12];
	max.f32 	%f276, %f275, %f283;
	add.f32 	%f292, %f274, %f276;
	add.s32 	%r357, %r357, 4;
$L__BB4_303:
	setp.eq.s32 	%p320, %r199, 0;
	@%p320 bra 	$L__BB4_306;
	mul.wide.u32 	%rd186, %r357, 4;
	add.s64 	%rd196, %rd7, %rd186;
	neg.s32 	%r359, %r199;
$L__BB4_305:
	.pragma "nounroll";
	ld.local.f32 	%f277, [%rd196];
	max.f32 	%f278, %f277, %f283;
	add.f32 	%f292, %f292, %f278;
	add.s64 	%rd196, %rd196, 4;
	add.s32 	%r359, %r359, 1;
	setp.ne.s32 	%p321, %r359, 0;
	@%p321 bra 	$L__BB4_305;
$L__BB4_306:
	setp.leu.f32 	%p322, %f292, 0f00000000;
	mov.f32 	%f293, 0f00000000;
	@%p322 bra 	$L__BB4_308;
	cvt.rn.f32.s32 	%f280, %r297;
	div.rn.f32 	%f293, %f280, %f292;
$L__BB4_308:
	ld.param.u64 	%rd193, [compute_lof_kernel_param_9];
	ld.param.u64 	%rd192, [compute_lof_kernel_param_8];
	cvta.to.global.u64 	%rd187, %rd193;
	mul.wide.s32 	%rd188, %r2, 4;
	add.s64 	%rd189, %rd187, %rd188;
	st.global.f32 	[%rd189], %f293;
	setp.gt.f32 	%p323, %f293, 0f00000000;
	rcp.rn.f32 	%f281, %f293;
	selp.f32 	%f282, %f281, 0f41200000, %p323;
	cvta.to.global.u64 	%rd190, %rd192;
	add.s64 	%rd191, %rd190, %rd188;
	st.global.f32 	[%rd191], %f282;
$L__BB4_309:
	ret;

}
	// .globl	compute_zscore_kernel
.visible .entry compute_zscore_kernel(
	.param .u64 .ptr .align 1 compute_zscore_kernel_param_0,
	.param .u64 .ptr .align 1 compute_zscore_kernel_param_1,
	.param .f32 compute_zscore_kernel_param_2,
	.param .f32 compute_zscore_kernel_param_3,
	.param .u32 compute_zscore_kernel_param_4
)
{
	.reg .pred 	%p<3>;
	.reg .b32 	%r<7>;
	.reg .b32 	%f<6>;
	.reg .b64 	%rd<10>;

	ld.param.u64 	%rd2, [compute_zscore_kernel_param_0];
	ld.param.u64 	%rd3, [compute_zscore_kernel_param_1];
	ld.param.f32 	%f1, [compute_zscore_kernel_param_2];
	ld.param.f32 	%f2, [compute_zscore_kernel_param_3];
	ld.param.u32 	%r2, [compute_zscore_kernel_param_4];
	cvta.to.global.u64 	%rd1, %rd3;
	mov.u32 	%r3, %ctaid.x;
	mov.u32 	%r4, %ntid.x;
	mov.u32 	%r5, %tid.x;
	mad.lo.s32 	%r1, %r3, %r4, %r5;
	setp.ge.s32 	%p1, %r1, %r2;
	@%p1 bra 	$L__BB5_4;
	setp.leu.f32 	%p2, %f2, 0f00000000;
	@%p2 bra 	$L__BB5_3;
	cvta.to.global.u64 	%rd6, %rd2;
	mul.wide.s32 	%rd7, %r1, 4;
	add.s64 	%rd8, %rd6, %rd7;
	ld.global.nc.f32 	%f3, [%rd8];
	sub.f32 	%f4, %f3, %f1;
	div.rn.f32 	%f5, %f4, %f2;
	add.s64 	%rd9, %rd1, %rd7;
	st.global.f32 	[%rd9], %f5;
	bra.uni 	$L__BB5_4;
$L__BB5_3:
	mul.wide.s32 	%rd4, %r1, 4;
	add.s64 	%rd5, %rd1, %rd4;
	mov.b32 	%r6, 0;
	st.global.u32 	[%rd5], %r6;
$L__BB5_4:
	ret;

}
	// .globl	init_communities_kernel
.visible .entry init_communities_kernel(
	.param .u64 .ptr .align 1 init_communities_kernel_param_0,
	.param .u64 .ptr .align 1 init_communities_kernel_param_1,
	.param .u64 .ptr .align 1 init_communities_kernel_param_2,
	.param .u32 init_communities_kernel_param_3
)
{
	.reg .pred 	%p<2>;
	.reg .b32 	%r<6>;
	.reg .b32 	%f<2>;
	.reg .b64 	%rd<11>;

	ld.param.u64 	%rd1, [init_communities_kernel_param_0];
	ld.param.u64 	%rd2, [init_communities_kernel_param_1];
	ld.param.u64 	%rd3, [init_communities_kernel_param_2];
	ld.param.u32 	%r2, [init_communities_kernel_param_3];
	mov.u32 	%r3, %ctaid.x;
	mov.u32 	%r4, %ntid.x;
	mov.u32 	%r5, %tid.x;
	mad.lo.s32 	%r1, %r3, %r4, %r5;
	setp.ge.s32 	%p1, %r1, %r2;
	@%p1 bra 	$L__BB6_2;
	cvta.to.global.u64 	%rd4, %rd1;
	cvta.to.global.u64 	%rd5, %rd3;
	cvta.to.global.u64 	%rd6, %rd2;
	mul.wide.s32 	%rd7, %r1, 4;
	add.s64 	%rd8, %rd4, %rd7;
	st.global.u32 	[%rd8], %r1;
	add.s64 	%rd9, %rd5, %rd7;
	ld.global.nc.f32 	%f1, [%rd9];
	add.s64 	%rd10, %rd6, %rd7;
	st.global.f32 	[%rd10], %f1;
$L__BB6_2:
	ret;

}
	// .globl	louvain_local_pass_kernel
.visible .entry louvain_local_pass_kernel(
	.param .u64 .ptr .align 1 louvain_local_pass_kernel_param_0,
	.param .u64 .ptr .align 1 louvain_local_pass_kernel_param_1,
	.param .u64 .ptr .align 1 louvain_local_pass_kernel_param_2,
	.param .u64 .ptr .align 1 louvain_local_pass_kernel_param_3,
	.param .u64 .ptr .align 1 louvain_local_pass_kernel_param_4,
	.param .u64 .ptr .align 1 louvain_local_pass_kernel_param_5,
	.param .u64 .ptr .align 1 louvain_local_pass_kernel_param_6,
	.param .u32 louvain_local_pass_kernel_param_7,
	.param .f32 louvain_local_pass_kernel_param_8,
	.param .f32 louvain_local_pass_kernel_param_9
)
{
	.reg .pred 	%p<65>;
	.reg .b16 	%rs<2>;
	.reg .b32 	%r<72>;
	.reg .b32 	%f<152>;
	.reg .b64 	%rd<72>;

	ld.param.u64 	%rd12, [louvain_local_pass_kernel_param_0];
	ld.param.u64 	%rd13, [louvain_local_pass_kernel_param_1];
	ld.param.u64 	%rd9, [louvain_local_pass_kernel_param_2];
	ld.param.u64 	%rd14, [louvain_local_pass_kernel_param_3];
	ld.param.u64 	%rd10, [louvain_local_pass_kernel_param_4];
	ld.param.u64 	%rd15, [louvain_local_pass_kernel_param_5];
	ld.param.u64 	%rd11, [louvain_local_pass_kernel_param_6];
	ld.param.u32 	%r25, [louvain_local_pass_kernel_param_7];
	ld.param.f32 	%f30, [louvain_local_pass_kernel_param_8];
	ld.param.f32 	%f31, [louvain_local_pass_kernel_param_9];
	cvta.to.global.u64 	%rd1, %rd12;
	cvta.to.global.u64 	%rd2, %rd13;
	cvta.to.global.u64 	%rd3, %rd15;
	cvta.to.global.u64 	%rd4, %rd14;
	mov.u32 	%r26, %ctaid.x;
	mov.u32 	%r27, %ntid.x;
	mov.u32 	%r28, %tid.x;
	mad.lo.s32 	%r1, %r26, %r27, %r28;
	setp.ge.s32 	%p3, %r1, %r25;
	@%p3 bra 	$L__BB7_20;
	cvta.to.global.u64 	%rd16, %rd10;
	cvta.to.global.u64 	%rd17, %rd9;
	mul.wide.s32 	%rd18, %r1, 4;
	add.s64 	%rd5, %rd4, %rd18;
	ld.global.u32 	%r2, [%rd5];
	add.s64 	%rd19, %rd17, %rd18;
	ld.global.nc.u32 	%r3, [%rd19];
	ld.global.nc.u32 	%r4, [%rd19+4];
	setp.ge.s32 	%p5, %r3, %r4;
	add.s64 	%rd6, %rd16, %rd18;
	mul.wide.s32 	%rd20, %r2, 4;
	add.s64 	%rd7, %rd3, %rd20;
	mov.pred 	%p64, 0;
	mov.u32 	%r70, %r2;
	@%p5 bra 	$L__BB7_18;
	mul.f32 	%f1, %f30, %f30;
	sub.s32 	%r29, %r4, %r3;
	and.b32  	%r5, %r29, 7;
	and.b32  	%r6, %r29, 3;
	and.b32  	%r7, %r29, 1;
	and.b32  	%r30, %r29, -8;
	neg.s32 	%r8, %r30;
	add.s64 	%rd8, %rd1, 16;
	mov.f32 	%f151, 0f00000000;
	mov.u32 	%r63, %r3;
	mov.u32 	%r70, %r2;
$L__BB7_3:
	mul.wide.s32 	%rd21, %r63, 4;
	add.s64 	%rd22, %rd2, %rd21;
	ld.global.nc.u32 	%r31, [%rd22];
	mul.wide.s32 	%rd23, %r31, 4;
	add.s64 	%rd24, %rd4, %rd23;
	ld.global.u32 	%r11, [%rd24];
	setp.eq.s32 	%p6, %r11, %r2;
	@%p6 bra 	$L__BB7_16;
	sub.s32 	%r32, %r3, %r4;
	setp.gt.u32 	%p7, %r32, -8;
	ld.global.nc.f32 	%f3, [%rd6];
	mov.f32 	%f150, 0f00000000;
	mov.u32 	%r67, %r3;
	mov.f32 	%f149, %f150;
	@%p7 bra 	$L__BB7_7;
	mov.f32 	%f150, 0f00000000;
	mov.u32 	%r65, %r8;
	mov.u32 	%r67, %r3;
$L__BB7_6:
	.pragma "nounroll";
	mul.wide.s32 	%rd25, %r67, 4;
	add.s64 	%rd26, %rd2, %rd25;
	add.s64 	%rd27, %rd8, %rd25;
	ld.global.nc.u32 	%r33, [%rd26];
	ld.global.nc.f32 	%f36, [%rd27+-16];
	mul.wide.s32 	%rd28, %r33, 4;
	add.s64 	%rd29, %rd4, %rd28;
	ld.global.u32 	%r34, [%rd29];
	setp.ne.s32 	%p8, %r34, %r2;
	setp.eq.s32 	%p9, %r33, %r1;
	add.f32 	%f37, %f149, %f36;
	setp.eq.s32 	%p10, %r34, %r11;
	add.f32 	%f38, %f150, %f36;
	selp.f32 	%f39, %f149, %f37, %p8;
	selp.f32 	%f40, %f149, %f39, %p9;
	selp.f32 	%f41, %f38, %f150, %p10;
	ld.global.nc.u32 	%r35, [%rd26+4];
	ld.global.nc.f32 	%f42, [%rd27+-12];
	mul.wide.s32 	%rd30, %r35, 4;
	add.s64 	%rd31, %rd4, %rd30;
	ld.global.u32 	%r36, [%rd31];
	setp.ne.s32 	%p11, %r36, %r2;
	setp.eq.s32 	%p12, %r35, %r1;
	add.f32 	%f43, %f40, %f42;
	setp.eq.s32 	%p13, %r36, %r11;
	add.f32 	%f44, %f41, %f42;
	selp.f32 	%f45, %f40, %f43, %p11;
	selp.f32 	%f46, %f40, %f45, %p12;
	selp.f32 	%f47, %f44, %f41, %p13;
	ld.global.nc.u32 	%r37, [%rd26+8];
	ld.global.nc.f32 	%f48, [%rd27+-8];
	mul.wide.s32 	%rd32, %r37, 4;
	add.s64 	%rd33, %rd4, %rd32;
	ld.global.u32 	%r38, [%rd33];
	setp.ne.s32 	%p14, %r38, %r2;
	setp.eq.s32 	%p15, %r37, %r1;
	add.f32 	%f49, %f46, %f48;
	setp.eq.s32 	%p16, %r38, %r11;
	add.f32 	%f50, %f47, %f48;
	selp.f32 	%f51, %f46, %f49, %p14;
	selp.f32 	%f52, %f46, %f51, %p15;
	selp.f32 	%f53, %f50, %f47, %p16;
	ld.global.nc.u32 	%r39, [%rd26+12];
	ld.global.nc.f32 	%f54, [%rd27+-4];
	mul.wide.s32 	%rd34, %r39, 4;
	add.s64 	%rd35, %rd4, %rd34;
	ld.global.u32 	%r40, [%rd35];
	setp.ne.s32 	%p17, %r40, %r2;
	setp.eq.s32 	%p18, %r39, %r1;
	add.f32 	%f55, %f52, %f54;
	setp.eq.s32 	%p19, %r40, %r11;
	add.f32 	%f56, %f53, %f54;
	selp.f32 	%f57, %f52, %f55, %p17;
	selp.f32 	%f58, %f52, %f57, %p18;
	selp.f32 	%f59, %f56, %f53, %p19;
	ld.global.nc.u32 	%r41, [%rd26+16];
	ld.global.nc.f32 	%f60, [%rd27];
	mul.wide.s32 	%rd36, %r41, 4;
	add.s64 	%rd37, %rd4, %rd36;
	ld.global.u32 	%r42, [%rd37];
	setp.ne.s32 	%p20, %r42, %r2;
	setp.eq.s32 	%p21, %r41, %r1;
	add.f32 	%f61, %f58, %f60;
	setp.eq.s32 	%p22, %r42, %r11;
	add.f32 	%f62, %f59, %f60;
	selp.f32 	%f63, %f58, %f61, %p20;
	selp.f32 	%f64, %f58, %f63, %p21;
	selp.f32 	%f65, %f62, %f59, %p22;
	ld.global.nc.u32 	%r43, [%rd26+20];
	ld.global.nc.f32 	%f66, [%rd27+4];
	mul.wide.s32 	%rd38, %r43, 4;
	add.s64 	%rd39, %rd4, %rd38;
	ld.global.u32 	%r44, [%rd39];
	setp.ne.s32 	%p23, %r44, %r2;
	setp.eq.s32 	%p24, %r43, %r1;
	add.f32 	%f67, %f64, %f66;
	setp.eq.s32 	%p25, %r44, %r11;
	add.f32 	%f68, %f65, %f66;
	selp.f32 	%f69, %f64, %f67, %p23;
	selp.f32 	%f70, %f64, %f69, %p24;
	selp.f32 	%f71, %f68, %f65, %p25;
	ld.global.nc.u32 	%r45, [%rd26+24];
	ld.global.nc.f32 	%f72, [%rd27+8];
	mul.wide.s32 	%rd40, %r45, 4;
	add.s64 	%rd41, %rd4, %rd40;
	ld.global.u32 	%r46, [%rd41];
	setp.ne.s32 	%p26, %r46, %r2;
	setp.eq.s32 	%p27, %r45, %r1;
	add.f32 	%f73, %f70, %f72;
	setp.eq.s32 	%p28, %r46, %r11;
	add.f32 	%f74, %f71, %f72;
	selp.f32 	%f75, %f70, %f73, %p26;
	selp.f32 	%f76, %f70, %f75, %p27;
	selp.f32 	%f77, %f74, %f71, %p28;
	ld.global.nc.u32 	%r47, [%rd26+28];
	ld.global.nc.f32 	%f78, [%rd27+12];
	mul.wide.s32 	%rd42, %r47, 4;
	add.s64 	%rd43, %rd4, %rd42;
	ld.global.u32 	%r48, [%rd43];
	setp.ne.s32 	%p29, %r48, %r2;
	setp.eq.s32 	%p30, %r47, %r1;
	add.f32 	%f79, %f76, %f78;
	setp.eq.s32 	%p31, %r48, %r11;
	add.f32 	%f80, %f77, %f78;
	selp.f32 	%f81, %f76, %f79, %p29;
	selp.f32 	%f149, %f76, %f81, %p30;
	selp.f32 	%f150, %f80, %f77, %p31;
	add.s32 	%r67, %r67, 8;
	add.s32 	%r65, %r65, 8;
	setp.ne.s32 	%p32, %r65, 0;
	@%p32 bra 	$L__BB7_6;
$L__BB7_7:
	setp.eq.s32 	%p33, %r5, 0;
	@%p33 bra 	$L__BB7_15;
	setp.lt.u32 	%p34, %r5, 4;
	@%p34 bra 	$L__BB7_10;
	mul.wide.s32 	%rd44, %r67, 4;
	add.s64 	%rd45, %rd2, %rd44;
	ld.global.nc.u32 	%r49, [%rd45];
	add.s64 	%rd46, %rd1, %rd44;
	ld.global.nc.f32 	%f83, [%rd46];
	mul.wide.s32 	%rd47, %r49, 4;
	add.s64 	%rd48, %rd4, %rd47;
	ld.global.u32 	%r50, [%rd48];
	setp.ne.s32 	%p35, %r50, %r2;
	setp.eq.s32 	%p36, %r49, %r1;
	add.f32 	%f84, %f149, %f83;
	setp.eq.s32 	%p37, %r50, %r11;
	add.f32 	%f85, %f150, %f83;
	selp.f32 	%f86, %f149, %f84, %p35;
	selp.f32 	%f87, %f149, %f86, %p36;
	selp.f32 	%f88, %f85, %f150, %p37;
	ld.global.nc.u32 	%r51, [%rd45+4];
	ld.global.nc.f32 	%f89, [%rd46+4];
	mul.wide.s32 	%rd49, %r51, 4;
	add.s64 	%rd50, %rd4, %rd49;
	ld.global.u32 	%r52, [%rd50];
	setp.ne.s32 	%p38, %r52, %r2;
	setp.eq.s32 	%p39, %r51, %r1;
	add.f32 	%f90, %f87, %f89;
	setp.eq.s32 	%p40, %r52, %r11;
	add.f32 	%f91, %f88, %f89;
	selp.f32 	%f92, %f87, %f90, %p38;
	selp.f32 	%f93, %f87, %f92, %p39;
	selp.f32 	%f94, %f91, %f88, %p40;
	ld.global.nc.u32 	%r53, [%rd45+8];
	ld.global.nc.f32 	%f95, [%rd46+8];
	mul.wide.s32 	%rd51, %r53, 4;
	add.s64 	%rd52, %rd4, %rd51;
	ld.global.u32 	%r54, [%rd52];
	setp.ne.s32 	%p41, %r54, %r2;
	setp.eq.s32 	%p42, %r53, %r1;
	add.f32 	%f96, %f93, %f95;
	setp.eq.s32 	%p43, %r54, %r11;
	add.f32 	%f97, %f94, %f95;
	selp.f32 	%f98, %f93, %f96, %p41;
	selp.f32 	%f99, %f93, %f98, %p42;
	selp.f32 	%f100, %f97, %f94, %p43;
	ld.global.nc.u32 	%r55, [%rd45+12];
	ld.global.nc.f32 	%f101, [%rd46+12];
	mul.wide.s32 	%rd53, %r55, 4;
	add.s64 	%rd54, %rd4, %rd53;
	ld.global.u32 	%r56, [%rd54];
	setp.ne.s32 	%p44, %r56, %r2;
	setp.eq.s32 	%p45, %r55, %r1;
	add.f32 	%f102, %f99, %f101;
	setp.eq.s32 	%p46, %r56, %r11;
	add.f32 	%f103, %f100, %f101;
	selp.f32 	%f104, %f99, %f102, %p44;
	selp.f32 	%f149, %f99, %f104, %p45;
	selp.f32 	%f150, %f103, %f100, %p46;
	add.s32 	%r67, %r67, 4;
$L__BB7_10:
	setp.eq.s32 	%p47, %r6, 0;
	@%p47 bra 	$L__BB7_15;
	setp.eq.s32 	%p48, %r6, 1;
	@%p48 bra 	$L__BB7_13;
	mul.wide.s32 	%rd55, %r67, 4;
	add.s64 	%rd56, %rd2, %rd55;
	ld.global.nc.u32 	%r57, [%rd56];
	add.s64 	%rd57, %rd1, %rd55;
	ld.global.nc.f32 	%f106, [%rd57];
	mul.wide.s32 	%rd58, %r57, 4;
	add.s64 	%rd59, %rd4, %rd58;
	ld.global.u32 	%r58, [%rd59];
	setp.ne.s32 	%p49, %r58, %r2;
	setp.eq.s32 	%p50, %r57, %r1;
	add.f32 	%f107, %f149, %f106;
	setp.eq.s32 	%p51, %r58, %r11;
	add.f32 	%f108, %f150, %f106;
	selp.f32 	%f109, %f149, %f107, %p49;
	selp.f32 	%f110, %f149, %f109, %p50;
	selp.f32 	%f111, %f108, %f150, %p51;
	ld.global.nc.u32 	%r59, [%rd56+4];
	ld.global.nc.f32 	%f112, [%rd57+4];
	mul.wide.s32 	%rd60, %r59, 4;
	add.s64 	%rd61, %rd4, %rd60;
	ld.global.u32 	%r60, [%rd61];
	setp.ne.s32 	%p52, %r60, %r2;
	setp.eq.s32 	%p53, %r59, %r1;
	add.f32 	%f113, %f110, %f112;
	setp.eq.s32 	%p54, %r60, %r11;
	add.f32 	%f114, %f111, %f112;
	selp.f32 	%f115, %f110, %f113, %p52;
	selp.f32 	%f149, %f110, %f115, %p53;
	selp.f32 	%f150, %f114, %f111, %p54;
	add.s32 	%r67, %r67, 2;
$L__BB7_13:
	setp.eq.s32 	%p55, %r7, 0;
	@%p55 bra 	$L__BB7_15;
	mul.wide.s32 	%rd62, %r67, 4;
	add.s64 	%rd63, %rd2, %rd62;
	ld.global.nc.u32 	%r61, [%rd63];
	add.s64 	%rd64, %rd1, %rd62;
	ld.global.nc.f32 	%f116, [%rd64];
	mul.wide.s32 	%rd65, %r61, 4;
	add.s64 	%rd66, %rd4, %rd65;
	ld.global.u32 	%r62, [%rd66];
	setp.ne.s32 	%p56, %r62, %r2;
	setp.eq.s32 	%p57, %r61, %r1;
	add.f32 	%f117, %f149, %f116;
	setp.eq.s32 	%p58, %r62, %r11;
	add.f32 	%f118, %f150, %f116;
	selp.f32 	%f119, %f149, %f117, %p56;
	selp.f32 	%f149, %f149, %f119, %p57;
	selp.f32 	%f150, %f118, %f150, %p58;
$L__BB7_15:
	sub.f32 	%f120, %f150, %f149;
	ld.global.f32 	%f121, [%rd7];
	sub.f32 	%f122, %f121, %f3;
	mul.wide.s32 	%rd67, %r11, 4;
	add.s64 	%rd68, %rd3, %rd67;
	ld.global.f32 	%f123, [%rd68];
	div.rn.f32 	%f124, %f120, %f30;
	mul.f32 	%f125, %f31, %f3;
	sub.f32 	%f126, %f123, %f122;
	mul.f32 	%f127, %f125, %f126;
	div.rn.f32 	%f128, %f127, %f1;
	sub.f32 	%f129, %f124, %f128;
	setp.gt.f32 	%p59, %f129, %f151;
	selp.b32 	%r70, %r11, %r70, %p59;
	selp.f32 	%f151, %f129, %f151, %p59;
$L__BB7_16:
	add.s32 	%r63, %r63, 1;
	setp.ne.s32 	%p60, %r63, %r4;
	@%p60 bra 	$L__BB7_3;
	setp.gt.f32 	%p64, %f151, 0f358637BD;
$L__BB7_18:
	setp.eq.s32 	%p61, %r70, %r2;
	not.pred 	%p62, %p64;
	or.pred  	%p63, %p61, %p62;
	@%p63 bra 	$L__BB7_20;
	st.global.u32 	[%rd5], %r70;
	ld.global.nc.f32 	%f130, [%rd6];
	mul.wide.s32 	%rd69, %r70, 4;
	add.s64 	%rd70, %rd3, %rd69;
	atom.global.add.f32 	%f131, [%rd70], %f130;
	neg.f32 	%f132, %f130;
	atom.global.add.f32 	%f133, [%rd7], %f132;
	cvta.to.global.u64 	%rd71, %rd11;
	mov.b16 	%rs1, 1;
	st.global.u8 	[%rd71], %rs1;
$L__BB7_20:
	ret;

}
	// .globl	compute_stress_kernel
.visible .entry compute_stress_kernel(
	.param .u64 .ptr .align 1 compute_stress_kernel_param_0,
	.param .u64 .ptr .align 1 compute_stress_kernel_param_1,
	.param .u64 .ptr .align 1 compute_stress_kernel_param_2,
	.param .u64 .ptr .align 1 compute_stress_kernel_param_3,
	.param .u64 .ptr .align 1 compute_stress_kernel_param_4,
	.param .u64 .ptr .align 1 compute_stress_kernel_param_5,
	.param .u32 compute_stress_kernel_param_6
)
{
	.reg .pred 	%p<13>;
	.reg .b32 	%r<46>;
	.reg .b32 	%f<48>;
	.reg .b64 	%rd<27>;

	ld.param.u64 	%rd7, [compute_stress_kernel_param_0];
	ld.param.u64 	%rd8, [compute_stress_kernel_param_1];
	ld.param.u64 	%rd9, [compute_stress_kernel_param_2];
	ld.param.u64 	%rd10, [compute_stress_kernel_param_3];
	ld.param.u64 	%rd11, [compute_stress_kernel_param_4];
	ld.param.u32 	%r23, [compute_stress_kernel_param_6];
	cvta.to.global.u64 	%rd1, %rd11;
	cvta.to.global.u64 	%rd2, %rd10;
	cvta.to.global.u64 	%rd3, %rd9;
	cvta.to.global.u64 	%rd4, %rd8;
	cvta.to.global.u64 	%rd5, %rd7;
	mov.u32 	%r1, %ctaid.x;
	mov.u32 	%r45, %ntid.x;
	mov.u32 	%r3, %tid.x;
	mad.lo.s32 	%r44, %r1, %r45, %r3;
	shl.b32 	%r24, %r3, 2;
	mov.u32 	%r25, shared_stress;
	add.s32 	%r5, %r25, %r24;
	mov.b32 	%r26, 0;
	st.shared.u32 	[%r5], %r26;
	add.s32 	%r6, %r23, -1;
	mul.lo.s32 	%r27, %r6, %r23;
	shr.u32 	%r28, %r27, 31;
	add.s32 	%r29, %r27, %r28;
	shr.s32 	%r7, %r29, 1;
	setp.ge.s32 	%p1, %r44, %r7;
	@%p1 bra 	$L__BB8_14;
	setp.lt.s32 	%p2, %r23, 2;
	mov.u32 	%r30, %nctaid.x;
	mul.lo.s32 	%r8, %r30, %r45;
	@%p2 bra 	$L__BB8_10;
	mov.f32 	%f44, 0f00000000;
$L__BB8_3:
	mov.b32 	%r40, 0;
	mov.u32 	%r41, %r44;
$L__BB8_4:
	not.b32 	%r32, %r40;
	add.s32 	%r12, %r23, %r32;
	setp.lt.s32 	%p5, %r41, %r12;
	@%p5 bra 	$L__BB8_6;
	sub.s32 	%r41, %r41, %r12;
	add.s32 	%r40, %r40, 1;
	setp.eq.s32 	%p6, %r40, %r6;
	mov.b32 	%r42, 0;
	mov.u32 	%r43, %r42;
	@%p6 bra 	$L__BB8_7;
	bra.uni 	$L__BB8_4;
$L__BB8_6:
	add.s32 	%r34, %r41, %r40;
	add.s32 	%r43, %r34, 1;
	mov.u32 	%r42, %r40;
$L__BB8_7:
	max.s32 	%r35, %r42, %r43;
	setp.ge.s32 	%p7, %r35, %r23;
	@%p7 bra 	$L__BB8_9;
	mul.wide.u32 	%rd12, %r42, 4;
	add.s64 	%rd13, %rd5, %rd12;
	ld.global.nc.f32 	%f23, [%rd13];
	add.s64 	%rd14, %rd4, %rd12;
	ld.global.nc.f32 	%f24, [%rd14];
	add.s64 	%rd15, %rd3, %rd12;
	ld.global.nc.f32 	%f25, [%rd15];
	mul.wide.s32 	%rd16, %r43, 4;
	add.s64 	%rd17, %rd5, %rd16;
	ld.global.nc.f32 	%f26, [%rd17];
	add.s64 	%rd18, %rd4, %rd16;
	ld.global.nc.f32 	%f27, [%rd18];
	add.s64 	%rd19, %rd3, %rd16;
	ld.global.nc.f32 	%f28, [%rd19];
	sub.f32 	%f29, %f23, %f26;
	sub.f32 	%f30, %f24, %f27;
	sub.f32 	%f31, %f25, %f28;
	mul.f32 	%f32, %f30, %f30;
	fma.rn.f32 	%f33, %f29, %f29, %f32;
	fma.rn.f32 	%f34, %f31, %f31, %f33;
	sqrt.rn.f32 	%f35, %f34;
	mad.lo.s32 	%r36, %r42, %r23, %r43;
	mul.wide.s32 	%rd20, %r36, 4;
	add.s64 	%rd21, %rd2, %rd20;
	ld.global.nc.f32 	%f36, [%rd21];
	add.s64 	%rd22, %rd1, %rd20;
	ld.global.nc.f32 	%f37, [%rd22];
	sub.f32 	%f38, %f35, %f36;
	mul.f32 	%f39, %f37, %f38;
	fma.rn.f32 	%f44, %f38, %f39, %f44;
	st.shared.f32 	[%r5], %f44;
$L__BB8_9:
	add.s32 	%r44, %r44, %r8;
	setp.lt.s32 	%p8, %r44, %r7;
	@%p8 bra 	$L__BB8_3;
	bra.uni 	$L__BB8_14;
$L__BB8_10:
	mov.f32 	%f47, 0f00000000;
$L__BB8_11:
	setp.ne.s32 	%p3, %r23, 1;
	@%p3 bra 	$L__BB8_13;
	ld.global.nc.f32 	%f8, [%rd5];
	ld.global.nc.f32 	%f9, [%rd4];
	ld.global.nc.f32 	%f10, [%rd3];
	sub.f32 	%f11, %f8, %f8;
	sub.f32 	%f12, %f9, %f9;
	sub.f32 	%f13, %f10, %f10;
	mul.f32 	%f14, %f12, %f12;
	fma.rn.f32 	%f15, %f11, %f11, %f14;
	fma.rn.f32 	%f16, %f13, %f13, %f15;
	sqrt.rn.f32 	%f17, %f16;
	ld.global.nc.f32 	%f18, [%rd2];
	ld.global.nc.f32 	%f19, [%rd1];
	sub.f32 	%f20, %f17, %f18;
	mul.f32 	%f21, %f19, %f20;
	fma.rn.f32 	%f47, %f20, %f21, %f47;
	st.shared.f32 	[%r5], %f47;
$L__BB8_13:
	add.s32 	%r44, %r44, %r8;
	setp.lt.s32 	%p4, %r44, %r7;
	@%p4 bra 	$L__BB8_11;
$L__BB8_14:
	bar.sync 	0;
	setp.lt.u32 	%p9, %r45, 2;
	@%p9 bra 	$L__BB8_18;
$L__BB8_15:
	shr.u32 	%r22, %r45, 1;
	setp.ge.u32 	%p10, %r3, %r22;
	@%p10 bra 	$L__BB8_17;
	shl.b32 	%r37, %r22, 2;
	add.s32 	%r38, %r5, %r37;
	ld.shared.f32 	%f40, [%r38];
	ld.shared.f32 	%f41, [%r5];
	add.f32 	%f42, %f40, %f41;
	st.shared.f32 	[%r5], %f42;
$L__BB8_17:
	bar.sync 	0;
	setp.gt.u32 	%p11, %r45, 3;
	mov.u32 	%r45, %r22;
	@%p11 bra 	$L__BB8_15;
$L__BB8_18:
	setp.ne.s32 	%p12, %r3, 0;
	@%p12 bra 	$L__BB8_20;
	ld.param.u64 	%rd26, [compute_stress_kernel_param_5];
	ld.shared.f32 	%f43, [shared_stress];
	cvta.to.global.u64 	%rd23, %rd26;
	mul.wide.u32 	%rd24, %r1, 4;
	add.s64 	%rd25, %rd23, %rd24;
	st.global.f32 	[%rd25], %f43;
$L__BB8_20:
	ret;

}
	// .globl	stress_majorization_step_kernel
.visible .entry stress_majorization_step_kernel(
	.param .u64 .ptr .align 1 stress_majorization_step_kernel_param_0,
	.param .u64 .ptr .align 1 stress_majorization_step_kernel_param_1,
	.param .u64 .ptr .align 1 stress_majorization_step_kernel_param_2,
	.param .u64 .ptr .align 1 stress_majorization_step_kernel_param_3,
	.param .u64 .ptr .align 1 stress_majorization_step_kernel_param_4,
	.param .u64 .ptr .align 1 stress_majorization_step_kernel_param_5,
	.param .u64 .ptr .align 1 stress_majorization_step_kernel_param_6,
	.param .u64 .ptr .align 1 stress_majorization_step_kernel_param_7,
	.param .f32 stress_majorization_step_kernel_param_8,
	.param .u32 stress_majorization_step_kernel_param_9
)
{
	.reg .pred 	%p<33>;
	.reg .b32 	%r<43>;
	.reg .b32 	%f<229>;
	.reg .b64 	%rd<70>;

	ld.param.u64 	%rd30, [stress_majorization_step_kernel_param_0];
	ld.param.u64 	%rd31, [stress_majorization_step_kernel_param_1];
	ld.param.u64 	%rd32, [stress_majorization_step_kernel_param_2];
	ld.param.u64 	%rd33, [stress_majorization_step_kernel_param_3];
	ld.param.u64 	%rd34, [stress_majorization_step_kernel_param_4];
	ld.param.u64 	%rd35, [stress_majorization_step_kernel_param_5];
	ld.param.u64 	%rd36, [stress_majorization_step_kernel_param_6];
	ld.param.u64 	%rd37, [stress_majorization_step_kernel_param_7];
	ld.param.u32 	%r24, [stress_majorization_step_kernel_param_9];
	cvta.to.global.u64 	%rd1, %rd36;
	cvta.to.global.u64 	%rd2, %rd37;
	cvta.to.global.u64 	%rd3, %rd35;
	cvta.to.global.u64 	%rd4, %rd34;
	cvta.to.global.u64 	%rd5, %rd33;
	cvta.to.global.u64 	%rd6, %rd32;
	cvta.to.global.u64 	%rd7, %rd31;
	cvta.to.global.u64 	%rd8, %rd30;
	mov.u32 	%r25, %ctaid.x;
	mov.u32 	%r26, %ntid.x;
	mul.lo.s32 	%r1, %r25, %r26;
	mov.u32 	%r2, %tid.x;
	add.s32 	%r3, %r1, %r2;
	setp.ge.s32 	%p1, %r3, %r24;
	@%p1 bra 	$L__BB9_31;
	ld.param.u32 	%r33, [stress_majorization_step_kernel_param_9];
	mul.wide.s32 	%rd38, %r3, 4;
	add.s64 	%rd39, %rd8, %rd38;
	ld.global.nc.f32 	%f1, [%rd39];
	add.s64 	%rd40, %rd7, %rd38;
	ld.global.nc.f32 	%f2, [%rd40];
	add.s64 	%rd41, %rd6, %rd38;
	ld.global.nc.f32 	%f3, [%rd41];
	setp.lt.s32 	%p2, %r33, 1;
	mov.f32 	%f197, 0f00000000;
	mov.f32 	%f198, %f197;
	mov.f32 	%f199, %f197;
	mov.f32 	%f200, %f197;
	@%p2 bra 	$L__BB9_28;
	ld.param.u32 	%r34, [stress_majorization_step_kernel_param_9];
	mul.lo.s32 	%r4, %r34, %r3;
	and.b32  	%r5, %r34, 3;
	setp.lt.u32 	%p3, %r34, 4;
	mov.f32 	%f200, 0f00000000;
	mov.b32 	%r39, 0;
	mov.f32 	%f199, %f200;
	mov.f32 	%f198, %f200;
	mov.f32 	%f197, %f200;
	@%p3 bra 	$L__BB9_21;
	neg.s32 	%r36, %r3;
	add.s64 	%rd66, %rd8, 8;
	add.s64 	%rd65, %rd7, 8;
	add.s64 	%rd64, %rd6, 8;
	mul.wide.s32 	%rd63, %r4, 4;
	mov.f32 	%f200, 0f00000000;
	mov.b32 	%r38, 0;
	mov.u32 	%r37, %r4;
$L__BB9_4:
	setp.eq.s32 	%p4, %r36, 0;
	@%p4 bra 	$L__BB9_8;
	mul.wide.s32 	%rd42, %r37, 4;
	add.s64 	%rd43, %rd2, %rd42;
	ld.global.nc.f32 	%f8, [%rd43];
	add.s64 	%rd44, %rd1, %rd42;
	ld.global.nc.f32 	%f99, [%rd44];
	setp.leu.f32 	%p5, %f8, 0f00000000;
	setp.leu.f32 	%p6, %f99, 0f00000000;
	or.pred  	%p7, %p5, %p6;
	@%p7 bra 	$L__BB9_8;
	ld.global.nc.f32 	%f100, [%rd64+-8];
	ld.global.nc.f32 	%f101, [%rd65+-8];
	ld.global.nc.f32 	%f102, [%rd66+-8];
	sub.f32 	%f10, %f1, %f102;
	sub.f32 	%f11, %f2, %f101;
	sub.f32 	%f12, %f3, %f100;
	mul.f32 	%f103, %f10, %f10;
	fma.rn.f32 	%f104, %f11, %f11, %f103;
	fma.rn.f32 	%f105, %f12, %f12, %f104;
	sqrt.rn.f32 	%f13, %f105;
	setp.leu.f32 	%p8, %f13, 0f322BCC77;
	@%p8 bra 	$L__BB9_8;
	div.rn.f32 	%f106, %f99, %f13;
	mov.f32 	%f107, 0f3F800000;
	sub.f32 	%f108, %f107, %f106;
	mul.f32 	%f109, %f10, %f108;
	sub.f32 	%f110, %f1, %f109;
	mul.f32 	%f111, %f11, %f108;
	sub.f32 	%f112, %f2, %f111;
	mul.f32 	%f113, %f12, %f108;
	sub.f32 	%f114, %f3, %f113;
	fma.rn.f32 	%f197, %f8, %f110, %f197;
	fma.rn.f32 	%f198, %f8, %f112, %f198;
	fma.rn.f32 	%f199, %f8, %f114, %f199;
	add.f32 	%f200, %f200, %f8;
$L__BB9_8:
	add.s32 	%r29, %r38, 1;
	setp.eq.s32 	%p9, %r3, %r29;
	@%p9 bra 	$L__BB9_12;
	add.s64 	%rd45, %rd2, %rd63;
	ld.global.nc.f32 	%f22, [%rd45+4];
	add.s64 	%rd46, %rd1, %rd63;
	ld.global.nc.f32 	%f115, [%rd46+4];
	setp.leu.f32 	%p10, %f22, 0f00000000;
	setp.leu.f32 	%p11, %f115, 0f00000000;
	or.pred  	%p12, %p10, %p11;
	@%p12 bra 	$L__BB9_12;
	ld.global.nc.f32 	%f116, [%rd64+-4];
	ld.global.nc.f32 	%f117, [%rd65+-4];
	ld.global.nc.f32 	%f118, [%rd66+-4];
	sub.f32 	%f24, %f1, %f118;
	sub.f32 	%f25, %f2, %f117;
	sub.f32 	%f26, %f3, %f116;
	mul.f32 	%f119, %f24, %f24;
	fma.rn.f32 	%f120, %f25, %f25, %f119;
	fma.rn.f32 	%f121, %f26, %f26, %f120;
	sqrt.rn.f32 	%f27, %f121;
	setp.leu.f32 	%p13, %f27, 0f322BCC77;
	@%p13 bra 	$L__BB9_12;
	div.rn.f32 	%f122, %f115, %f27;
	mov.f32 	%f123, 0f3F800000;
	sub.f32 	%f124, %f123, %f122;
	mul.f32 	%f125, %f24, %f124;
	sub.f32 	%f126, %f1, %f125;
	mul.f32 	%f127, %f25, %f124;
	sub.f32 	%f128, %f2, %f127;
	mul.f32 	%f129, %f26, %f124;
	sub.f32 	%f130, %f3, %f129;
	fma.rn.f32 	%f197, %f22, %f126, %f197;
	fma.rn.f32 	%f198, %f22, %f128, %f198;
	fma.rn.f32 	%f199, %f22, %f130, %f199;
	add.f32 	%f200, %f200, %f22;
$L__BB9_12:
	add.s32 	%r30, %r38, 2;
	setp.eq.s32 	%p14, %r3, %r30;
	@%p14 bra 	$L__BB9_16;
	add.s64 	%rd47, %rd2, %rd63;
	ld.global.nc.f32 	%f36, [%rd47+8];
	add.s64 	%rd48, %rd1, %rd63;
	ld.global.nc.f32 	%f131, [%rd48+8];
	setp.leu.f32 	%p15, %f36, 0f00000000;
	setp.leu.f32 	%p16, %f131, 0f00000000;
	or.pred  	%p17, %p15, %p16;
	@%p17 bra 	$L__BB9_16;
	ld.global.nc.f32 	%f132, [%rd64];
	ld.global.nc.f32 	%f133, [%rd65];
	ld.global.nc.f32 	%f134, [%rd66];
	sub.f32 	%f38, %f1, %f134;
	sub.f32 	%f39, %f2, %f133;
	sub.f32 	%f40, %f3, %f132;
	mul.f32 	%f135, %f38, %f38;
	fma.rn.f32 	%f136, %f39, %f39, %f135;
	fma.rn.f32 	%f137, %f40, %f40, %f136;
	sqrt.rn.f32 	%f41, %f137;
	setp.leu.f32 	%p18, %f41, 0f322BCC77;
	@%p18 bra 	$L__BB9_16;
	div.rn.f32 	%f138, %f131, %f41;
	mov.f32 	%f139, 0f3F800000;
	sub.f32 	%f140, %f139, %f138;
	mul.f32 	%f141, %f38, %f140;
	sub.f32 	%f142, %f1, %f141;
	mul.f32 	%f143, %f39, %f140;
	sub.f32 	%f144, %f2, %f143;
	mul.f32 	%f145, %f40, %f140;
	sub.f32 	%f146, %f3, %f145;
	fma.rn.f32 	%f197, %f36, %f142, %f197;
	fma.rn.f32 	%f198, %f36, %f144, %f198;
	fma.rn.f32 	%f199, %f36, %f146, %f199;
	add.f32 	%f200, %f200, %f36;
$L__BB9_16:
	add.s32 	%r31, %r38, 3;
	setp.eq.s32 	%p19, %r3, %r31;
	@%p19 bra 	$L__BB9_20;
	add.s64 	%rd49, %rd2, %rd63;
	ld.global.nc.f32 	%f50, [%rd49+12];
	add.s64 	%rd50, %rd1, %rd63;
	ld.global.nc.f32 	%f147, [%rd50+12];
	setp.leu.f32 	%p20, %f50, 0f00000000;
	setp.leu.f32 	%p21, %f147, 0f00000000;
	or.pred  	%p22, %p20, %p21;
	@%p22 bra 	$L__BB9_20;
	ld.global.nc.f32 	%f148, [%rd64+4];
	ld.global.nc.f32 	%f149, [%rd65+4];
	ld.global.nc.f32 	%f150, [%rd66+4];
	sub.f32 	%f52, %f1, %f150;
	sub.f32 	%f53, %f2, %f149;
	sub.f32 	%f54, %f3, %f148;
	mul.f32 	%f151, %f52, %f52;
	fma.rn.f32 	%f152, %f53, %f53, %f151;
	fma.rn.f32 	%f153, %f54, %f54, %f152;
	sqrt.rn.f32 	%f55, %f153;
	setp.leu.f32 	%p23, %f55, 0f322BCC77;
	@%p23 bra 	$L__BB9_20;
	div.rn.f32 	%f154, %f147, %f55;
	mov.f32 	%f155, 0f3F800000;
	sub.f32 	%f156, %f155, %f154;
	mul.f32 	%f157, %f52, %f156;
	sub.f32 	%f158, %f1, %f157;
	mul.f32 	%f159, %f53, %f156;
	sub.f32 	%f160, %f2, %f159;
	mul.f32 	%f161, %f54, %f156;
	sub.f32 	%f162, %f3, %f161;
	fma.rn.f32 	%f197, %f50, %f158, %f197;
	fma.rn.f32 	%f198, %f50, %f160, %f198;
	fma.rn.f32 	%f199, %f50, %f162, %f199;
	add.f32 	%f200, %f200, %f50;
$L__BB9_20:
	ld.param.u32 	%r35, [stress_majorization_step_kernel_param_9];
	add.s32 	%r38, %r38, 4;
	add.s32 	%r37, %r37, 4;
	add.s32 	%r36, %r36, 4;
	add.s64 	%rd66, %rd66, 16;
	add.s64 	%rd65, %rd65, 16;
	add.s64 	%rd64, %rd64, 16;
	add.s64 	%rd63, %rd63, 16;
	and.b32  	%r39, %r35, 2147483644;
	setp.ne.s32 	%p24, %r38, %r39;
	@%p24 bra 	$L__BB9_4;
$L__BB9_21:
	setp.eq.s32 	%p25, %r5, 0;
	@%p25 bra 	$L__BB9_28;
	add.s32 	%r42, %r39, %r4;
	mul.wide.u32 	%rd51, %r39, 4;
	add.s64 	%rd69, %rd6, %rd51;
	add.s64 	%rd68, %rd7, %rd51;
	add.s64 	%rd67, %rd8, %rd51;
	sub.s32 	%r32, %r39, %r1;
	sub.s32 	%r41, %r32, %r2;
	neg.s32 	%r40, %r5;
$L__BB9_23:
	.pragma "nounroll";
	setp.eq.s32 	%p26, %r41, 0;
	@%p26 bra 	$L__BB9_27;
	mul.wide.s32 	%rd52, %r42, 4;
	add.s64 	%rd53, %rd2, %rd52;
	ld.global.nc.f32 	%f76, [%rd53];
	add.s64 	%rd54, %rd1, %rd52;
	ld.global.nc.f32 	%f163, [%rd54];
	setp.leu.f32 	%p27, %f76, 0f00000000;
	setp.leu.f32 	%p28, %f163, 0f00000000;
	or.pred  	%p29, %p27, %p28;
	@%p29 bra 	$L__BB9_27;
	ld.global.nc.f32 	%f164, [%rd69];
	ld.global.nc.f32 	%f165, [%rd68];
	ld.global.nc.f32 	%f166, [%rd67];
	sub.f32 	%f78, %f1, %f166;
	sub.f32 	%f79, %f2, %f165;
	sub.f32 	%f80, %f3, %f164;
	mul.f32 	%f167, %f78, %f78;
	fma.rn.f32 	%f168, %f79, %f79, %f167;
	fma.rn.f32 	%f169, %f80, %f80, %f168;
	sqrt.rn.f32 	%f81, %f169;
	setp.leu.f32 	%p30, %f81, 0f322BCC77;
	@%p30 bra 	$L__BB9_27;
	div.rn.f32 	%f170, %f163, %f81;
	mov.f32 	%f171, 0f3F800000;
	sub.f32 	%f172, %f171, %f170;
	mul.f32 	%f173, %f78, %f172;
	sub.f32 	%f174, %f1, %f173;
	mul.f32 	%f175, %f79, %f172;
	sub.f32 	%f176, %f2, %f175;
	mul.f32 	%f177, %f80, %f172;
	sub.f32 	%f178, %f3, %f177;
	fma.rn.f32 	%f197, %f76, %f174, %f197;
	fma.rn.f32 	%f198, %f76, %f176, %f198;
	fma.rn.f32 	%f199, %f76, %f178, %f199;
	add.f32 	%f200, %f200, %f76;
$L__BB9_27:
	add.s32 	%r42, %r42, 1;
	add.s64 	%rd69, %rd69, 4;
	add.s64 	%rd68, %rd68, 4;
	add.s64 	%rd67, %rd67, 4;
	add.s32 	%r41, %r41, 1;
	add.s32 	%r40, %r40, 1;
	setp.ne.s32 	%p31, %r40, 0;
	@%p31 bra 	$L__BB9_23;
$L__BB9_28:
	setp.leu.f32 	%p32, %f200, 0f00000000;
	@%p32 bra 	$L__BB9_30;
	ld.param.f32 	%f188, [stress_majorization_step_kernel_param_8];
	div.rn.f32 	%f179, %f197, %f200;
	div.rn.f32 	%f180, %f198, %f200;
	div.rn.f32 	%f181, %f199, %f200;
	sub.f32 	%f182, %f179, %f1;
	fma.rn.f32 	%f183, %f188, %f182, %f1;
	mul.wide.s32 	%rd59, %r3, 4;
	add.s64 	%rd60, %rd5, %rd59;
	st.global.f32 	[%rd60], %f183;
	sub.f32 	%f184, %f180, %f2;
	fma.rn.f32 	%f185, %f188, %f184, %f2;
	add.s64 	%rd61, %rd4, %rd59;
	st.global.f32 	[%rd61], %f185;
	sub.f32 	%f186, %f181, %f3;
	fma.rn.f32 	%f187, %f188, %f186, %f3;
	add.s64 	%rd62, %rd3, %rd59;
	st.global.f32 	[%rd62], %f187;
	bra.uni 	$L__BB9_31;
$L__BB9_30:
	mul.wide.s32 	%rd55, %r3, 4;
	add.s64 	%rd56, %rd5, %rd55;
	st.global.f32 	[%rd56], %f1;
	add.s64 	%rd57, %rd4, %rd55;
	st.global.f32 	[%rd57], %f2;
	add.s64 	%rd58, %rd3, %rd55;
	st.global.f32 	[%rd58], %f3;
$L__BB9_31:
	ret;

}
	// .globl	_ZN3cub18CUB_300001_SM_10006detail11EmptyKernelIvEEvv
.visible .entry _ZN3cub18CUB_300001_SM_10006detail11EmptyKernelIvEEvv()
{


	ret;

}


// ===== COMPILED SASS (sm_100) =====

	.target	sm_100

	.elftype	@"ET_EXEC"


//--------------------- .note.nv.tkinfo           --------------------------
	.section	.note.nv.tkinfo,"",@"SHT_NOTE"
	.sectionflags	@"SHF_NOTE_NV_TKINFO"
	.tkinfo
        /*0018*/ 	.word	0x00000002
        /*0030*/ 	.string	""
        /*0030*/ 	.string	"ptxas"
        /*0030*/ 	.string	"Cuda compilation tools, release 13.0, V13.0.88"
        /*0030*/ 	.string	"Build cuda_13.0.r13.0/compiler.36424714_0"
        /*0030*/ 	.string	"-arch sm_100 -m 64 "



//--------------------- .note.nv.cuinfo           --------------------------
	.section	.note.nv.cuinfo,"",@"SHT_NOTE"
	.sectionflags	@"SHF_NOTE_NV_CUINFO"
        /*0018*/ 	.short	0x0002
        /*001a*/ 	.short	0x0064
        /*001c*/ 	.short	0x0082
	.zero		2


//--------------------- .nv.info                  --------------------------
	.section	.nv.info,"",@"SHT_CUDA_INFO"
	.align	4


	//----- nvinfo : EIATTR_REGCOUNT
	.align		4
        /*0000*/ 	.byte	0x04, 0x2f
        /*0002*/ 	.short	(.L_55 - .L_54)
	.align		4
.L_54:
        /*0004*/ 	.word	index@(init_centroids_kernel)
        /*0008*/ 	.word	0x00000020


	//----- nvinfo : EIATTR_FRAME_SIZE
	.align		4
.L_55:
        /*000c*/ 	.byte	0x04, 0x11
        /*000e*/ 	.short	(.L_57 - .L_56)
	.align		4
.L_56:
        /*0010*/ 	.word	index@(init_centroids_kernel)
        /*0014*/ 	.word	0x00000030


	//----- nvinfo : EIATTR_REGCOUNT
	.align		4
.L_57:
        /*0018*/ 	.byte	0x04, 0x2f
        /*001a*/ 	.short	(.L_59 - .L_58)
	.align		4
.L_58:
        /*001c*/ 	.word	index@(assign_clusters_kernel)
        /*0020*/ 	.word	0x0000001f


	//----- nvinfo : EIATTR_FRAME_SIZE
	.align		4
.L_59:
        /*0024*/ 	.byte	0x04, 0x11
        /*0026*/ 	.short	(.L_61 - .L_60)
	.align		4
.L_60:
        /*0028*/ 	.word	index@($__internal_9_$__cuda_sm20_sqrt_rn_f32_slowpath)
        /*002c*/ 	.word	0x00000000


	//----- nvinfo : EIATTR_FRAME_SIZE
	.align		4
.L_61:
        /*0030*/ 	.byte	0x04, 0x11
        /*0032*/ 	.short	(.L_63 - .L_62)
	.align		4
.L_62:
        /*0034*/ 	.word	index@(assign_clusters_kernel)
        /*0038*/ 	.word	0x00000000


	//----- nvinfo : EIATTR_REGCOUNT
	.align		4
.L_63:
        /*003c*/ 	.byte	0x04, 0x2f
        /*003e*/ 	.short	(.L_65 - .L_64)
	.align		4
.L_64:
        /*0040*/ 	.word	index@(update_centroids_kernel)
        /*0044*/ 	.word	0x00000020


	//----- nvinfo : EIATTR_FRAME_SIZE
	.align		4
.L_65:
        /*0048*/ 	.byte	0x04, 0x11
        /*004a*/ 	.short	(.L_67 - .L_66)
	.align		4
.L_66:
        /*004c*/ 	.word	index@($__internal_8_$__cuda_sm3x_div_rn_noftz_f32_slowpath)
        /*0050*/ 	.word	0x00000000


	//----- nvinfo : EIATTR_FRAME_SIZE
	.align		4
.L_67:
        /*0054*/ 	.byte	0x04, 0x11
        /*0056*/ 	.short	(.L_69 - .L_68)
	.align		4
.L_68:
        /*0058*/ 	.word	index@(update_centroids_kernel)
        /*005c*/ 	.word	0x00000000


	//----- nvinfo : EIATTR_REGCOUNT
	.align		4
.L_69:
        /*0060*/ 	.byte	0x04, 0x2f
        /*0062*/ 	.short	(.L_71 - .L_70)
	.align		4
.L_70:
        /*0064*/ 	.word	index@(compute_inertia_kernel)
        /*0068*/ 	.word	0x00000018


	//----- nvinfo : EIATTR_FRAME_SIZE
	.align		4
.L_71:
        /*006c*/ 	.byte	0x04, 0x11
        /*006e*/ 	.short	(.L_73 - .L_72)
	.align		4
.L_72:
        /*0070*/ 	.word	index@(compute_inertia_kernel)
        /*0074*/ 	.word	0x00000000


	//----- nvinfo : EIATTR_REGCOUNT
	.align		4
.L_73:
        /*0078*/ 	.byte	0x04, 0x2f
        /*007a*/ 	.short	(.L_75 - .L_74)
	.align		4
.L_74:
        /*007c*/ 	.word	index@(compute_lof_kernel)
        /*0080*/ 	.word	0x0000001d


	//----- nvinfo : EIATTR_FRAME_SIZE
	.align		4
.L_75:
        /*0084*/ 	.byte	0x04, 0x11
        /*0086*/ 	.short	(.L_77 - .L_76)
	.align		4
.L_76:
        /*0088*/ 	.word	index@($__internal_7_$__cuda_sm3x_div_rn_noftz_f32_slowpath)
        /*008c*/ 	.word	0x00000080


	//----- nvinfo : EIATTR_FRAME_SIZE
	.align		4
.L_77:
        /*0090*/ 	.byte	0x04, 0x11
        /*0092*/ 	.short	(.L_79 - .L_78)
	.align		4
.L_78:
        /*0094*/ 	.word	index@($__internal_6_$__cuda_sm20_sqrt_rn_f32_slowpath)
        /*0098*/ 	.word	0x00000080


	//----- nvinfo : EIATTR_FRAME_SIZE
	.align		4
.L_79:
        /*009c*/ 	.byte	0x04, 0x11
        /*009e*/ 	.short	(.L_81 - .L_80)
	.align		4
.L_80:
        /*00a0*/ 	.word	index@($__internal_5_$__cuda_sm20_rcp_rn_f32_slowpath)
        /*00a4*/ 	.word	0x00000080


	//----- nvinfo : EIATTR_FRAME_SIZE
	.align		4
.L_81:
        /*00a8*/ 	.byte	0x04, 0x11
        /*00aa*/ 	.short	(.L_83 - .L_82)
	.align		4
.L_82:
        /*00ac*/ 	.word	index@(compute_lof_kernel)
        /*00b0*/ 	.word	0x00000080


	//----- nvinfo : EIATTR_REGCOUNT
	.align		4
.L_83:
        /*00b4*/ 	.byte	0x04, 0x2f
        /*00b6*/ 	.short	(.L_85 - .L_84)
	.align		4
.L_84:
        /*00b8*/ 	.word	index@(compute_zscore_kernel)
        /*00bc*/ 	.word	0x00000010


	//----- nvinfo : EIATTR_FRAME_SIZE
	.align		4
.L_85:
        /*00c0*/ 	.byte	0x04, 0x11
        /*00c2*/ 	.short	(.L_87 - .L_86)
	.align		4
.L_86:
        /*00c4*/ 	.word	index@($__internal_4_$__cuda_sm3x_div_rn_noftz_f32_slowpath)
        /*00c8*/ 	.word	0x00000000


	//----- nvinfo : EIATTR_FRAME_SIZE
	.align		4
.L_87:
        /*00cc*/ 	.byte	0x04, 0x11
        /*00ce*/ 	.short	(.L_89 - .L_88)
	.align		4
.L_88:
        /*00d0*/ 	.word	index@(compute_zscore_kernel)
        /*00d4*/ 	.word	0x00000000


	//----- nvinfo : EIATTR_REGCOUNT
	.align		4
.L_89:
        /*00d8*/ 	.byte	0x04, 0x2f
        /*00da*/ 	.short	(.L_91 - .L_90)
	.align		4
.L_90:
        /*00dc*/ 	.word	index@(init_communities_kernel)
        /*00e0*/ 	.word	0x0000000c


	//----- nvinfo : EIATTR_FRAME_SIZE
	.align		4
.L_91:
        /*00e4*/ 	.byte	0x04, 0x11
        /*00e6*/ 	.short	(.L_93 - .L_92)
	.align		4
.L_92:
        /*00e8*/ 	.word	index@(init_communities_kernel)
        /*00ec*/ 	.word	0x00000000


	//----- nvinfo : EIATTR_REGCOUNT
	.align		4
.L_93:
        /*00f0*/ 	.byte	0x04, 0x2f
        /*00f2*/ 	.short	(.L_95 - .L_94)
	.align		4
.L_94:
        /*00f4*/ 	.word	index@(louvain_local_pass_kernel)
        /*00f8*/ 	.word	0x00000028


	//----- nvinfo : EIATTR_FRAME_SIZE
	.align		4
.L_95:
        /*00fc*/ 	.byte	0x04, 0x11
        /*00fe*/ 	.short	(.L_97 - .L_96)
	.align		4
.L_96:
        /*0100*/ 	.word	index@($__internal_3_$__cuda_sm3x_div_rn_noftz_f32_slowpath)
        /*0104*/ 	.word	0x00000000


	//----- nvinfo : EIATTR_FRAME_SIZE
	.align		4
.L_97:
        /*0108*/ 	.byte	0x04, 0x11
        /*010a*/ 	.short	(.L_99 - .L_98)
	.align		4
.L_98:
        /*010c*/ 	.word	index@(louvain_local_pass_kernel)
        /*0110*/ 	.word	0x00000000


	//----- nvinfo : EIATTR_REGCOUNT
	.align		4
.L_99:
        /*0114*/ 	.byte	0x04, 0x2f
        /*0116*/ 	.short	(.L_101 - .L_100)
	.align		4
.L_100:
        /*0118*/ 	.word	index@(compute_stress_kernel)
        /*011c*/ 	.word	0x0000001a


	//----- nvinfo : EIATTR_FRAME_SIZE
	.align		4
.L_101:
        /*0120*/ 	.byte	0x04, 0x11
        /*0122*/ 	.short	(.L_103 - .L_102)
	.align		4
.L_102:
        /*0124*/ 	.word	index@($__internal_2_$__cuda_sm20_sqrt_rn_f32_slowpath)
        /*0128*/ 	.word	0x00000000


	//----- nvinfo : EIATTR_FRAME_SIZE
	.align		4
.L_103:
        /*012c*/ 	.byte	0x04, 0x11
        /*012e*/ 	.short	(.L_105 - .L_104)
	.align		4
.L_104:
        /*0130*/ 	.word	index@(compute_stress_kernel)
        /*0134*/ 	.word	0x00000000


	//----- nvinfo : EIATTR_REGCOUNT
	.align		4
.L_105:
        /*0138*/ 	.byte	0x04, 0x2f
        /*013a*/ 	.short	(.L_107 - .L_106)
	.align		4
.L_106:
        /*013c*/ 	.word	index@(stress_majorization_step_kernel)
        /*0140*/ 	.word	0x00000025


	//----- nvinfo : EIATTR_FRAME_SIZE
	.align		4
.L_107:
        /*0144*/ 	.byte	0x04, 0x11
        /*0146*/ 	.short	(.L_109 - .L_108)
	.align		4
.L_108:
        /*0148*/ 	.word	index@($__internal_1_$__cuda_sm3x_div_rn_noftz_f32_slowpath)
        /*014c*/ 	.word	0x00000000


	//----- nvinfo : EIATTR_FRAME_SIZE
	.align		4
.L_109:
        /*0150*/ 	.byte	0x04, 0x11
        /*0152*/ 	.short	(.L_111 - .L_110)
	.align		4
.L_110:
        /*0154*/ 	.word	index@($__internal_0_$__cuda_sm20_sqrt_rn_f32_slowpath)
        /*0158*/ 	.word	0x00000000


	//----- nvinfo : EIATTR_FRAME_SIZE
	.align		4
.L_111:
        /*015c*/ 	.byte	0x04, 0x11
        /*015e*/ 	.short	(.L_113 - .L_112)
	.align		4
.L_112:
        /*0160*/ 	.word	index@(stress_majorization_step_kernel)
        /*0164*/ 	.word	0x00000000


	//----- nvinfo : EIATTR_REGCOUNT
	.align		4
.L_113:
        /*0168*/ 	.byte	0x04, 0x2f
        /*016a*/ 	.short	(.L_115 - .L_114)
	.align		4
.L_114:
        /*016c*/ 	.word	index@(_ZN3cub18CUB_300001_SM_10006detail11EmptyKernelIvEEvv)
        /*0170*/ 	.word	0x00000004


	//----- nvinfo : EIATTR_FRAME_SIZE
	.align		4
.L_115:
        /*0174*/ 	.byte	0x04, 0x11
        /*0176*/ 	.short	(.L_117 - .L_116)
	.align		4
.L_116:
        /*0178*/ 	.word	index@(_ZN3cub18CUB_300001_SM_10006detail11EmptyKernelIvEEvv)
        /*017c*/ 	.word	0x00000000


	//----- nvinfo : EIATTR_MIN_STACK_SIZE
	.align		4
.L_117:
        /*0180*/ 	.byte	0x04, 0x12
        /*0182*/ 	.short	(.L_119 - .L_118)
	.align		4
.L_118:
        /*0184*/ 	.word	index@(_ZN3cub18CUB_300001_SM_10006detail11EmptyKernelIvEEvv)
        /*0188*/ 	.word	0x00000000


	//----- nvinfo : EIATTR_MIN_STACK_SIZE
	.align		4
.L_119:
        /*018c*/ 	.byte	0x04, 0x12
        /*018e*/ 	.short	(.L_121 - .L_120)
	.align		4
.L_120:
        /*0190*/ 	.word	index@(stress_majorization_step_kernel)
        /*0194*/ 	.word	0x00000000


	//----- nvinfo : EIATTR_MIN_STACK_SIZE
	.align		4
.L_121:
        /*0198*/ 	.byte	0x04, 0x12
        /*019a*/ 	.short	(.L_123 - .L_122)
	.align		4
.L_122:
        /*019c*/ 	.word	index@(compute_stress_kernel)
        /*01a0*/ 	.word	0x00000000


	//----- nvinfo : EIATTR_MIN_STACK_SIZE
	.align		4
.L_123:
        /*01a4*/ 	.byte	0x04, 0x12
        /*01a6*/ 	.short	(.L_125 - .L_124)
	.align		4
.L_124:
        /*01a8*/ 	.word	index@(louvain_local_pass_kernel)
        /*01ac*/ 	.word	0x00000000


	//----- nvinfo : EIATTR_MIN_STACK_SIZE
	.align		4
.L_125:
        /*01b0*/ 	.byte	0x04, 0x12
        /*01b2*/ 	.short	(.L_127 - .L_126)
	.align		4
.L_126:
        /*01b4*/ 	.word	index@(init_communities_kernel)
        /*01b8*/ 	.word	0x00000000


	//----- nvinfo : EIATTR_MIN_STACK_SIZE
	.align		4
.L_127:
        /*01bc*/ 	.byte	0x04, 0x12
        /*01be*/ 	.short	(.L_129 - .L_128)
	.align		4
.L_128:
        /*01c0*/ 	.word	index@(compute_zscore_kernel)
        /*01c4*/ 	.word	0x00000000


	//----- nvinfo : EIATTR_MIN_STACK_SIZE
	.align		4
.L_129:
        /*01c8*/ 	.byte	0x04, 0x12
        /*01ca*/ 	.short	(.L_131 - .L_130)
	.align		4
.L_130:
        /*01cc*/ 	.word	index@(compute_lof_kernel)
        /*01d0*/ 	.word	0x00000080


	//----- nvinfo : EIATTR_MIN_STACK_SIZE
	.align		4
.L_131:
        /*01d4*/ 	.byte	0x04, 0x12
        /*01d6*/ 	.short	(.L_133 - .L_132)
	.align		4
.L_132:
        /*01d8*/ 	.word	index@(compute_inertia_kernel)
        /*01dc*/ 	.word	0x00000000


	//----- nvinfo : EIATTR_MIN_STACK_SIZE
	.align		4
.L_133:
        /*01e0*/ 	.byte	0x04, 0x12
        /*01e2*/ 	.short	(.L_135 - .L_134)
	.align		4
.L_134:
        /*01e4*/ 	.word	index@(update_centroids_kernel)
        /*01e8*/ 	.word	0x00000000


	//----- nvinfo : EIATTR_MIN_STACK_SIZE
	.align		4
.L_135:
        /*01ec*/ 	.byte	0x04, 0x12
        /*01ee*/ 	.short	(.L_137 - .L_136)
	.align		4
.L_136:
        /*01f0*/ 	.word	index@(assign_clusters_kernel)
        /*01f4*/ 	.word	0x00000000


	//----- nvinfo : EIATTR_MIN_STACK_SIZE
	.align		4
.L_137:
        /*01f8*/ 	.byte	0x04, 0x12
        /*01fa*/ 	.short	(.L_139 - .L_138)
	.align		4
.L_138:
        /*01fc*/ 	.word	index@(init_centroids_kernel)
        /*0200*/ 	.word	0x00000030
.L_139:


//--------------------- .nv.compat                --------------------------
	.section	.nv.compat,"",@"SHT_CUDA_COMPAT_INFO"
	.align	4
        /*0000*/ 	.byte	0x02, 0x09, 0x00, 0x00, 0x02, 0x02, 0x01, 0x00, 0x02, 0x05, 0x05, 0x00, 0x03, 0x07, 0x01, 0x01
        /*0010*/ 	.byte	0x02, 0x03, 0x00, 0x00, 0x02, 0x06, 0x01, 0x00, 0x04, 0x0b, 0x08, 0x00, 0x01, 0x00, 0x00, 0x00
        /*0020*/ 	.byte	0x00, 0x00, 0x00, 0x00


//--------------------- .nv.info._ZN3cub18CUB_300001_SM_10006detail11EmptyKernelIvEEvv --------------------------
	.section	.nv.info._ZN3cub18CUB_300001_SM_10006detail11EmptyKernelIvEEvv,"",@"SHT_CUDA_INFO"
	.sectionflags	@""
	.align	4


	//----- nvinfo : EIATTR_CUDA_API_VERSION
	.align		4
        /*0000*/ 	.byte	0x04, 0x37
        /*0002*/ 	.short	(.L_141 - .L_140)
.L_140:
        /*0004*/ 	.word	0x00000082


	//----- nvinfo : EIATTR_SPARSE_MMA_MASK
	.align		4
.L_141:
        /*0008*/ 	.byte	0x03, 0x50
        /*000a*/ 	.short	0x0000


	//----- nvinfo : EIATTR_MAXREG_COUNT
	.align		4
        /*000c*/ 	.byte	0x03, 0x1b
        /*000e*/ 	.short	0x00ff


	//----- nvinfo : EIATTR_MERCURY_ISA_VERSION
	.align		4
        /*0010*/ 	.byte	0x03, 0x5f
        /*0012*/ 	.short	0x0101


	//----- nvinfo : EIATTR_VRC_CTA_INIT_COUNT
	.align		4
        /*0014*/ 	.byte	0x02, 0x4a
	.zero		1
	.zero		1


	//----- nvinfo : EIATTR_EXIT_INSTR_OFFSETS
	.align		4
        /*0018*/ 	.byte	0x04, 0x1c
        /*001a*/ 	.short	(.L_143 - .L_142)


	//   ....[0]....
.L_142:
        /*001c*/ 	.word	0x00000010


	//----- nvinfo : EIATTR_SW_WAR
	.align		4
.L_143:
        /*0020*/ 	.byte	0x04, 0x36
        /*0022*/ 	.short	(.L_145 - .L_144)
.L_144:
        /*0024*/ 	.word	0x00000008
.L_145:


//--------------------- .nv.info.stress_majorization_step_kernel --------------------------
	.section	.nv.info.stress_majorization_step_kernel,"",@"SHT_CUDA_INFO"
	.sectionflags	@""
	.align	4


	//----- nvinfo : EIATTR_CUDA_API_VERSION
	.align		4
        /*0000*/ 	.byte	0x04, 0x37
        /*0002*/ 	.short	(.L_147 - .L_146)
.L_146:
        /*0004*/ 	.word	0x00000082


	//----- nvinfo : EIATTR_KPARAM_INFO
	.align		4
.L_147:
        /*0008*/ 	.byte	0x04, 0x17
        /*000a*/ 	.short	(.L_149 - .L_148)
.L_148:
        /*000c*/ 	.word	0x00000000
        /*0010*/ 	.short	0x0009
        /*0012*/ 	.short	0x0044
        /*0014*/ 	.byte	0x00, 0xf0, 0x11, 0x00


	//----- nvinfo : EIATTR_KPARAM_INFO
	.align		4
.L_149:
        /*0018*/ 	.byte	0x04, 0x17
        /*001a*/ 	.short	(.L_151 - .L_150)
.L_150:
        /*001c*/ 	.word	0x00000000
        /*0020*/ 	.short	0x0008
        /*0022*/ 	.short	0x0040
        /*0024*/ 	.byte	0x00, 0xf0, 0x11, 0x00


	//----- nvinfo : EIATTR_KPARAM_INFO
	.align		4
.L_151:
        /*0028*/ 	.byte	0x04, 0x17
        /*002a*/ 	.short	(.L_153 - .L_152)
.L_152:
        /*002c*/ 	.word	0x00000000
        /*0030*/ 	.short	0x0007
        /*0032*/ 	.short	0x0038
        /*0034*/ 	.byte	0x00, 0xf5, 0x21, 0x00


	//----- nvinfo : EIATTR_KPARAM_INFO
	.align		4
.L_153:
        /*0038*/ 	.byte	0x04, 0x17
        /*003a*/ 	.short	(.L_155 - .L_154)
.L_154:
        /*003c*/ 	.word	0x00000000
        /*0040*/ 	.short	0x0006
        /*0042*/ 	.short	0x0030
        /*0044*/ 	.byte	0x00, 0xf5, 0x21, 0x00


	//----- nvinfo : EIATTR_KPARAM_INFO
	.align		4
.L_155:
        /*0048*/ 	.byte	0x04, 0x17
        /*004a*/ 	.short	(.L_157 - .L_156)
.L_156:
        /*004c*/ 	.word	0x00000000
        /*0050*/ 	.short	0x0005
        /*0052*/ 	.short	0x0028
        /*0054*/ 	.byte	0x00, 0xf5, 0x21, 0x00


	//----- nvinfo : EIATTR_KPARAM_INFO
	.align		4
.L_157:
        /*0058*/ 	.byte	0x04, 0x17
        /*005a*/ 	.short	(.L_159 - .L_158)
.L_158:
        /*005c*/ 	.word	0x00000000
        /*0060*/ 	.short	0x0004
        /*0062*/ 	.short	0x0020
        /*0064*/ 	.byte	0x00, 0xf5, 0x21, 0x00


	//----- nvinfo : EIATTR_KPARAM_INFO
	.align		4
.L_159:
        /*0068*/ 	.byte	0x04, 0x17
        /*006a*/ 	.short	(.L_161 - .L_160)
.L_160:
        /*006c*/ 	.word	0x00000000
        /*0070*/ 	.short	0x0003
        /*0072*/ 	.short	0x0018
        /*0074*/ 	.byte	0x00, 0xf5, 0x21, 0x00


	//----- nvinfo : EIATTR_KPARAM_INFO
	.align		4
.L_161:
        /*0078*/ 	.byte	0x04, 0x17
        /*007a*/ 	.short	(.L_163 - .L_162)
.L_162:
        /*007c*/ 	.word	0x00000000
        /*0080*/ 	.short	0x0002
        /*0082*/ 	.short	0x0010
        /*0084*/ 	.byte	0x00, 0xf5, 0x21, 0x00


	//----- nvinfo : EIATTR_KPARAM_INFO
	.align		4
.L_163:
        /*0088*/ 	.byte	0x04, 0x17
        /*008a*/ 	.short	(.L_165 - .L_164)
.L_164:
        /*008c*/ 	.word	0x00000000
        /*0090*/ 	.short	0x0001
        /*0092*/ 	.short	0x0008
        /*0094*/ 	.byte	0x00, 0xf5, 0x21, 0x00


	//----- nvinfo : EIATTR_KPARAM_INFO
	.align		4
.L_165:
        /*0098*/ 	.byte	0x04, 0x17
        /*009a*/ 	.short	(.L_167 - .L_166)
.L_166:
        /*009c*/ 	.word	0x00000000
        /*00a0*/ 	.short	0x0000
        /*00a2*/ 	.short	0x0000
        /*00a4*/ 	.byte	0x00, 0xf5, 0x21, 0x00


	//----- nvinfo : EIATTR_SPARSE_MMA_MASK
	.align		4
.L_167:
        /*00a8*/ 	.byte	0x03, 0x50
        /*00aa*/ 	.short	0x0000


	//----- nvinfo : EIATTR_MAXREG_COUNT
	.align		4
        /*00ac*/ 	.byte	0x03, 0x1b
        /*00ae*/ 	.short	0x00ff


	//----- nvinfo : EIATTR_MERCURY_ISA_VERSION
	.align		4
        /*00b0*/ 	.byte	0x03, 0x5f
        /*00b2*/ 	.short	0x0101


	//----- nvinfo : EIATTR_VRC_CTA_INIT_COUNT
	.align		4
        /*00b4*/ 	.byte	0x02, 0x4a
	.zero		1
	.zero		1


	//----- nvinfo : EIATTR_EXIT_INSTR_OFFSETS
	.align		4
        /*00b8*/ 	.byte	0x04, 0x1c
        /*00ba*/ 	.short	(.L_169 - .L_168)


	//   ....[0]....
.L_168:
        /*00bc*/ 	.word	0x00000080


	//   ....[1]....
        /*00c0*/ 	.word	0x00001c40


	//   ....[2]....
        /*00c4*/ 	.word	0x00001ce0


	//----- nvinfo : EIATTR_CRS_STACK_SIZE
	.align		4
.L_169:
        /*00c8*/ 	.byte	0x04, 0x1e
        /*00ca*/ 	.short	(.L_171 - .L_170)
.L_170:
        /*00cc*/ 	.word	0x00000000


	//----- nvinfo : EIATTR_CBANK_PARAM_SIZE
	.align		4
.L_171:
        /*00d0*/ 	.byte	0x03, 0x19
        /*00d2*/ 	.short	0x0048


	//----- nvinfo : EIATTR_PARAM_CBANK
	.align		4
        /*00d4*/ 	.byte	0x04, 0x0a
        /*00d6*/ 	.short	(.L_173 - .L_172)
	.align		4
.L_172:
        /*00d8*/ 	.word	index@(.nv.constant0.stress_majorization_step_kernel)
        /*00dc*/ 	.short	0x0380
        /*00de*/ 	.short	0x0048


	//----- nvinfo : EIATTR_SW_WAR
	.align		4
.L_173:
        /*00e0*/ 	.byte	0x04, 0x36
        /*00e2*/ 	.short	(.L_175 - .L_174)
.L_174:
        /*00e4*/ 	.word	0x00000008
.L_175:


//--------------------- .nv.info.compute_stress_kernel --------------------------
	.section	.nv.info.compute_stress_kernel,"",@"SHT_CUDA_INFO"
	.sectionflags	@""
	.align	4


	//----- nvinfo : EIATTR_CUDA_API_VERSION
	.align		4
        /*0000*/ 	.byte	0x04, 0x37
        /*0002*/ 	.short	(.L_177 - .L_176)
.L_176:
        /*0004*/ 	.word	0x00000082


	//----- nvinfo : EIATTR_KPARAM_INFO
	.align		4
.L_177:
        /*0008*/ 	.byte	0x04, 0x17
        /*000a*/ 	.short	(.L_179 - .L_178)
.L_178:
        /*000c*/ 	.word	0x00000000
        /*0010*/ 	.short	0x0006
        /*0012*/ 	.short	0x0030
        /*0014*/ 	.byte	0x00, 0xf0, 0x11, 0x00


	//----- nvinfo : EIATTR_KPARAM_INFO
	.align		4
.L_179:
        /*0018*/ 	.byte	0x04, 0x17
        /*001a*/ 	.short	(.L_181 - .L_180)
.L_180:
        /*001c*/ 	.word	0x00000000
        /*0020*/ 	.short	0x0005
        /*0022*/ 	.short	0x0028
        /*0024*/ 	.byte	0x00, 0xf5, 0x21, 0x00


	//----- nvinfo : EIATTR_KPARAM_INFO
	.align		4
.L_181:
        /*0028*/ 	.byte	0x04, 0x17
        /*002a*/ 	.short	(.L_183 - .L_182)
.L_182:
        /*002c*/ 	.word	0x00000000
        /*0030*/ 	.short	0x0004
        /*0032*/ 	.short	0x0020
        /*0034*/ 	.byte	0x00, 0xf5, 0x21, 0x00


	//----- nvinfo : EIATTR_KPARAM_INFO
	.align		4
.L_183:
        /*0038*/ 	.byte	0x04, 0x17
        /*003a*/ 	.short	(.L_185 - .L_184)
.L_184:
        /*003c*/ 	.word	0x00000000
        /*0040*/ 	.short	0x0003
        /*0042*/ 	.short	0x0018
        /*0044*/ 	.byte	0x00, 0xf5, 0x21, 0x00


	//----- nvinfo : EIATTR_KPARAM_INFO
	.align		4
.L_185:
        /*0048*/ 	.byte	0x04, 0x17
        /*004a*/ 	.short	(.L_187 - .L_186)
.L_186:
        /*004c*/ 	.word	0x00000000
        /*0050*/ 	.short	0x0002
        /*0052*/ 	.short	0x0010
        /*0054*/ 	.byte	0x00, 0xf5, 0x21, 0x00


	//----- nvinfo : EIATTR_KPARAM_INFO
	.align		4
.L_187:
        /*0058*/ 	.byte	0x04, 0x17
        /*005a*/ 	.short	(.L_189 - .L_188)
.L_188:
        /*005c*/ 	.word	0x00000000
        /*0060*/ 	.short	0x0001
        /*0062*/ 	.short	0x0008
        /*0064*/ 	.byte	0x00, 0xf5, 0x21, 0x00


	//----- nvinfo : EIATTR_KPARAM_INFO
	.align		4
.L_189:
        /*0068*/ 	.byte	0x04, 0x17
        /*006a*/ 	.short	(.L_191 - .L_190)
.L_190:
        /*006c*/ 	.word	0x00000000
        /*0070*/ 	.short	0x0000
        /*0072*/ 	.short	0x0000
        /*0074*/ 	.byte	0x00, 0xf5, 0x21, 0x00


	//----- nvinfo : EIATTR_SPARSE_MMA_MASK
	.align		4
.L_191:
        /*0078*/ 	.byte	0x03, 0x50
        /*007a*/ 	.short	0x0000


	//----- nvinfo : EIATTR_MAXREG_COUNT
	.align		4
        /*007c*/ 	.byte	0x03, 0x1b
        /*007e*/ 	.short	0x00ff


	//----- nvinfo : EIATTR_NUM_BARRIERS
	.align		4
        /*0080*/ 	.byte	0x02, 0x4c
        /*0082*/ 	.byte	0x01
	.zero		1


	//----- nvinfo : EIATTR_MERCURY_ISA_VERSION
	.align		4
        /*0084*/ 	.byte	0x03, 0x5f
        /*0086*/ 	.short	0x0101


	//----- nvinfo : EIATTR_VRC_CTA_INIT_COUNT
	.align		4
        /*0088*/ 	.byte	0x02, 0x4a
	.zero		1
	.zero		1


	//----- nvinfo : EIATTR_EXIT_INSTR_OFFSETS
	.align		4
        /*008c*/ 	.byte	0x04, 0x1c
        /*008e*/ 	.short	(.L_193 - .L_192)


	//   ....[0]....
.L_192:
        /*0090*/ 	.word	0x00000a20


	//   ....[1]....
        /*0094*/ 	.word	0x00000aa0


	//----- nvinfo : EIATTR_CRS_STACK_SIZE
	.align		4
.L_193:
        /*0098*/ 	.byte	0x04, 0x1e
        /*009a*/ 	.short	(.L_195 - .L_194)
.L_194:
        /*009c*/ 	.word	0x00000000


	//----- nvinfo : EIATTR_CBANK_PARAM_SIZE
	.align		4
.L_195:
        /*00a0*/ 	.byte	0x03, 0x19
        /*00a2*/ 	.short	0x0034


	//----- nvinfo : EIATTR_PARAM_CBANK
	.align		4
        /*00a4*/ 	.byte	0x04, 0x0a
        /*00a6*/ 	.short	(.L_197 - .L_196)
	.align		4
.L_196:
        /*00a8*/ 	.word	index@(.nv.constant0.compute_stress_kernel)
        /*00ac*/ 	.short	0x0380
        /*00ae*/ 	.short	0x0034


	//----- nvinfo : EIATTR_SW_WAR
	.align		4
.L_197:
        /*00b0*/ 	.byte	0x04, 0x36
        /*00b2*/ 	.short	(.L_199 - .L_198)
.L_198:
        /*00b4*/ 	.word	0x00000008
.L_199:


//--------------------- .nv.info.louvain_local_pass_kernel --------------------------
	.section	.nv.info.louvain_local_pass_kernel,"",@"SHT_CUDA_INFO"
	.sectionflags	@""
	.align	4


	//----- nvinfo : EIATTR_CUDA_API_VERSION
	.align		4
        /*0000*/ 	.byte	0x04, 0x37
        /*0002*/ 	.short	(.L_201 - .L_200)
.L_200:
        /*0004*/ 	.word	0x00000082


	//----- nvinfo : EIATTR_KPARAM_INFO
	.align		4
.L_201:
        /*0008*/ 	.byte	0x04, 0x17
        /*000a*/ 	.short	(.L_203 - .L_202)
.L_202:
        /*000c*/ 	.word	0x00000000
        /*0010*/ 	.short	0x0009
        /*0012*/ 	.short	0x0040
        /*0014*/ 	.byte	0x00, 0xf0, 0x11, 0x00


	//----- nvinfo : EIATTR_KPARAM_INFO
	.align		4
.L_203:
        /*0018*/ 	.byte	0x04, 0x17
        /*001a*/ 	.short	(.L_205 - .L_204)
.L_204:
        /*001c*/ 	.word	0x00000000
        /*0020*/ 	.short	0x0008
        /*0022*/ 	.short	0x003c
        /*0024*/ 	.byte	0x00, 0xf0, 0x11, 0x00


	//----- nvinfo : EIATTR_KPARAM_INFO
	.align		4
.L_205:
        /*0028*/ 	.byte	0x04, 0x17
        /*002a*/ 	.short	(.L_207 - .L_206)
.L_206:
        /*002c*/ 	.word	0x00000000
        /*0030*/ 	.short	0x0007
        /*0032*/ 	.short	0x0038
        /*0034*/ 	.byte	0x00, 0xf0, 0x11, 0x00


	//----- nvinfo : EIATTR_KPARAM_INFO
	.align		4
.L_207:
        /*0038*/ 	.byte	0x04, 0x17
        /*003a*/ 	.short	(.L_209 - .L_208)
.L_208:
        /*003c*/ 	.word	0x00000000
        /*0040*/ 	.short	0x0006
        /*0042*/ 	.short	0x0030
        /*0044*/ 	.byte	0x00, 0xf5, 0x21, 0x00


	//----- nvinfo : EIATTR_KPARAM_INFO
	.align		4
.L_209:
        /*0048*/ 	.byte	0x04, 0x17
        /*004a*/ 	.short	(.L_211 - .L_210)
.L_210:
        /*004c*/ 	.word	0x00000000
        /*0050*/ 	.short	0x0005
        /*0052*/ 	.short	0x0028
        /*0054*/ 	.byte	0x00, 0xf5, 0x21, 0x00


	//----- nvinfo : EIATTR_KPARAM_INFO
	.align		4
.L_211:
        /*0058*/ 	.byte	0x04, 0x17
        /*005a*/ 	.short	(.L_213 - .L_212)
.L_212:
        /*005c*/ 	.word	0x00000000
        /*0060*/ 	.short	0x0004
        /*0062*/ 	.short	0x0020
        /*0064*/ 	.byte	0x00, 0xf5, 0x21, 0x00


	//----- nvinfo : EIATTR_KPARAM_INFO
	.align		4
.L_213:
        /*0068*/ 	.byte	0x04, 0x17
        /*006a*/ 	.short	(.L_215 - .L_214)
.L_214:
        /*006c*/ 	.word	0x00000000
        /*0070*/ 	.short	0x0003
        /*0072*/ 	.short	0x0018
        /*0074*/ 	.byte	0x00, 0xf5, 0x21, 0x00


	//----- nvinfo : EIATTR_KPARAM_INFO
	.align		4
.L_215:
        /*0078*/ 	.byte	0x04, 0x17
        /*007a*/ 	.short	(.L_217 - .L_216)
.L_216:
        /*007c*/ 	.word	0x00000000
        /*0080*/ 	.short	0x0002
        /*0082*/ 	.short	0x0010
        /*0084*/ 	.byte	0x00, 0xf5, 0x21, 0x00


	//----- nvinfo : EIATTR_KPARAM_INFO
	.align		4
.L_217:
        /*0088*/ 	.byte	0x04, 0x17
        /*008a*/ 	.short	(.L_219 - .L_218)
.L_218:
        /*008c*/ 	.word	0x00000000
        /*0090*/ 	.short	0x0001
        /*0092*/ 	.short	0x0008
        /*0094*/ 	.byte	0x00, 0xf5, 0x21, 0x00


	//----- nvinfo : EIATTR_KPARAM_INFO
	.align		4
.L_219:
        /*0098*/ 	.byte	0x04, 0x17
        /*009a*/ 	.short	(.L_221 - .L_220)
.L_220:
        /*009c*/ 	.word	0x00000000
        /*00a0*/ 	.short	0x0000
        /*00a2*/ 	.short	0x0000
        /*00a4*/ 	.byte	0x00, 0xf5, 0x21, 0x00


	//----- nvinfo : EIATTR_SPARSE_MMA_MASK
	.align		4
.L_221:
        /*00a8*/ 	.byte	0x03, 0x50
        /*00aa*/ 	.short	0x0000


	//----- nvinfo : EIATTR_MAXREG_COUNT
	.align		4
        /*00ac*/ 	.byte	0x03, 0x1b
        /*00ae*/ 	.short	0x00ff


	//----- nvinfo : EIATTR_MERCURY_ISA_VERSION
	.align		4
        /*00b0*/ 	.byte	0x03, 0x5f
        /*00b2*/ 	.short	0x0101


	//----- nvinfo : EIATTR_VRC_CTA_INIT_COUNT
	.align		4
        /*00b4*/ 	.byte	0x02, 0x4a
	.zero		1
	.zero		1


	//----- nvinfo : EIATTR_EXIT_INSTR_OFFSETS
	.align		4
        /*00b8*/ 	.byte	0x04, 0x1c
        /*00ba*/ 	.short	(.L_223 - .L_222)


	//   ....[0]....
.L_222:
        /*00bc*/ 	.word	0x00000070


	//   ....[1]....
        /*00c0*/ 	.word	0x00001270


	//   ....[2]....
        /*00c4*/ 	.word	0x00001340


	//----- nvinfo : EIATTR_CRS_STACK_SIZE
	.align		4
.L_223:
        /*00c8*/ 	.byte	0x04, 0x1e
        /*00ca*/ 	.short	(.L_225 - .L_224)
.L_224:
        /*00cc*/ 	.word	0x00000000


	//----- nvinfo : EIATTR_CBANK_PARAM_SIZE
	.align		4
.L_225:
        /*00d0*/ 	.byte	0x03, 0x19
        /*00d2*/ 	.short	0x0044


	//----- nvinfo : EIATTR_PARAM_CBANK
	.align		4
        /*00d4*/ 	.byte	0x04, 0x0a
        /*00d6*/ 	.short	(.L_227 - .L_226)
	.align		4
.L_226:
        /*00d8*/ 	.word	index@(.nv.constant0.louvain_local_pass_kernel)
        /*00dc*/ 	.short	0x0380
        /*00de*/ 	.short	0x0044


	//----- nvinfo : EIATTR_SW_WAR
	.align		4
.L_227:
        /*00e0*/ 	.byte	0x04, 0x36
        /*00e2*/ 	.short	(.L_229 - .L_228)
.L_228:
        /*00e4*/ 	.word	0x00000008
.L_229:


//--------------------- .nv.info.init_communities_kernel --------------------------
	.section	.nv.info.init_communities_kernel,"",@"SHT_CUDA_INFO"
	.sectionflags	@""
	.align	4


	//----- nvinfo : EIATTR_CUDA_API_VERSION
	.align		4
        /*0000*/ 	.byte	0x04, 0x37
        /*0002*/ 	.short	(.L_231 - .L_230)
.L_230:
        /*0004*/ 	.word	0x00000082


	//----- nvinfo : EIATTR_KPARAM_INFO
	.align		4
.L_231:
        /*0008*/ 	.byte	0x04, 0x17
        /*000a*/ 	.short	(.L_233 - .L_232)
.L_232:
        /*000c*/ 	.word	0x00000000
        /*0010*/ 	.short	0x0003
        /*0012*/ 	.short	0x0018
        /*0014*/ 	.byte	0x00, 0xf0, 0x11, 0x00


	//----- nvinfo : EIATTR_KPARAM_INFO
	.align		4
.L_233:
        /*0018*/ 	.byte	0x04, 0x17
        /*001a*/ 	.short	(.L_235 - .L_234)
.L_234:
        /*001c*/ 	.word	0x00000000
        /*0020*/ 	.short	0x0002
        /*0022*/ 	.short	0x0010
        /*0024*/ 	.byte	0x00, 0xf5, 0x21, 0x00


	//----- nvinfo : EIATTR_KPARAM_INFO
	.align		4
.L_235:
        /*0028*/ 	.byte	0x04, 0x17
        /*002a*/ 	.short	(.L_237 - .L_236)
.L_236:
        /*002c*/ 	.word	0x00000000
        /*0030*/ 	.short	0x0001
        /*0032*/ 	.short	0x0008
        /*0034*/ 	.byte	0x00, 0xf5, 0x21, 0x00


	//----- nvinfo : EIATTR_KPARAM_INFO
	.align		4
.L_237:
        /*0038*/ 	.byte	0x04, 0x17
        /*003a*/ 	.short	(.L_239 - .L_238)
.L_238:
        /*003c*/ 	.word	0x00000000
        /*0040*/ 	.short	0x0000
        /*0042*/ 	.short	0x0000
        /*0044*/ 	.byte	0x00, 0xf5, 0x21, 0x00


	//----- nvinfo : EIATTR_SPARSE_MMA_MASK
	.align		4
.L_239:
        /*0048*/ 	.byte	0x03, 0x50
        /*004a*/ 	.short	0x0000


	//----- nvinfo : EIATTR_MAXREG_COUNT
	.align		4
        /*004c*/ 	.byte	0x03, 0x1b
        /*004e*/ 	.short	0x00ff


	//----- nvinfo : EIATTR_MERCURY_ISA_VERSION
	.align		4
        /*0050*/ 	.byte	0x03, 0x5f
        /*0052*/ 	.short	0x0101


	//----- nvinfo : EIATTR_VRC_CTA_INIT_COUNT
	.align		4
        /*0054*/ 	.byte	0x02, 0x4a
	.zero		1
	.zero		1


	//----- nvinfo : EIATTR_EXIT_INSTR_OFFSETS
	.align		4
        /*0058*/ 	.byte	0x04, 0x1c
        /*005a*/ 	.short	(.L_241 - .L_240)


	//   ....[0]....
.L_240:
        /*005c*/ 	.word	0x00000070


	//   ....[1]....
        /*0060*/ 	.word	0x00000120


	//----- nvinfo : EIATTR_CBANK_PARAM_SIZE
	.align		4
.L_241:
        /*0064*/ 	.byte	0x03, 0x19
        /*0066*/ 	.short	0x001c


	//----- nvinfo : EIATTR_PARAM_CBANK
	.align		4
        /*0068*/ 	.byte	0x04, 0x0a
        /*006a*/ 	.short	(.L_243 - .L_242)
	.align		4
.L_242:
        /*006c*/ 	.word	index@(.nv.constant0.init_communities_kernel)
        /*0070*/ 	.short	0x0380
        /*0072*/ 	.short	0x001c


	//----- nvinfo : EIATTR_SW_WAR
	.align		4
.L_243:
        /*0074*/ 	.byte	0x04, 0x36
        /*0076*/ 	.short	(.L_245 - .L_244)
.L_244:
        /*0078*/ 	.word	0x00000008
.L_245:


//--------------------- .nv.info.compute_zscore_kernel --------------------------
	.section	.nv.info.compute_zscore_kernel,"",@"SHT_CUDA_INFO"
	.sectionflags	@""
	.align	4


	//----- nvinfo : EIATTR_CUDA_API_VERSION
	.align		4
        /*0000*/ 	.byte	0x04, 0x37
        /*0002*/ 	.short	(.L_247 - .L_246)
.L_246:
        /*0004*/ 	.word	0x00000082


	//----- nvinfo : EIATTR_KPARAM_INFO
	.align		4
.L_247:
        /*0008*/ 	.byte	0x04, 0x17
        /*000a*/ 	.short	(.L_249 - .L_248)
.L_248:
        /*000c*/ 	.word	0x00000000
        /*0010*/ 	.short	0x0004
        /*0012*/ 	.short	0x0018
        /*0014*/ 	.byte	0x00, 0xf0, 0x11, 0x00


	//----- nvinfo : EIATTR_KPARAM_INFO
	.align		4
.L_249:
        /*0018*/ 	.byte	0x04, 0x17
        /*001a*/ 	.short	(.L_251 - .L_250)
.L_250:
        /*001c*/ 	.word	0x00000000
        /*0020*/ 	.short	0x0003
        /*0022*/ 	.short	0x0014
        /*0024*/ 	.byte	0x00, 0xf0, 0x11, 0x00


	//----- nvinfo : EIATTR_KPARAM_INFO
	.align		4
.L_251:
        /*0028*/ 	.byte	0x04, 0x17
        /*002a*/ 	.short	(.L_253 - .L_252)
.L_252:
        /*002c*/ 	.word	0x00000000
        /*0030*/ 	.short	0x0002
        /*0032*/ 	.short	0x0010
        /*0034*/ 	.byte	0x00, 0xf0, 0x11, 0x00


	//----- nvinfo : EIATTR_KPARAM_INFO
	.align		4
.L_253:
        /*0038*/ 	.byte	0x04, 0x17
        /*003a*/ 	.short	(.L_255 - .L_254)
.L_254:
        /*003c*/ 	.word	0x00000000
        /*0040*/ 	.short	0x0001
        /*0042*/ 	.short	0x0008
        /*0044*/ 	.byte	0x00, 0xf5, 0x21, 0x00


	//----- nvinfo : EIATTR_KPARAM_INFO
	.align		4
.L_255:
        /*0048*/ 	.byte	0x04, 0x17
        /*004a*/ 	.short	(.L_257 - .L_256)
.L_256:
        /*004c*/ 	.word	0x00000000
        /*0050*/ 	.short	0x0000
        /*0052*/ 	.short	0x0000
        /*0054*/ 	.byte	0x00, 0xf5, 0x21, 0x00


	//----- nvinfo : EIATTR_SPARSE_MMA_MASK
	.align		4
.L_257:
        /*0058*/ 	.byte	0x03, 0x50
        /*005a*/ 	.short	0x0000


	//----- nvinfo : EIATTR_MAXREG_COUNT
	.align		4
        /*005c*/ 	.byte	0x03, 0x1b
        /*005e*/ 	.short	0x00ff


	//----- nvinfo : EIATTR_MERCURY_ISA_VERSION
	.align		4
        /*0060*/ 	.byte	0x03, 0x5f
        /*0062*/ 	.short	0x0101


	//----- nvinfo : EIATTR_VRC_CTA_INIT_COUNT
	.align		4
        /*0064*/ 	.byte	0x02, 0x4a
	.zero		1
	.zero		1


	//----- nvinfo : EIATTR_EXIT_INSTR_OFFSETS
	.align		4
        /*0068*/ 	.byte	0x04, 0x1c
        /*006a*/ 	.short	(.L_259 - .L_258)


	//   ....[0]....
.L_258:
        /*006c*/ 	.word	0x00000070


	//   ....[1]....
        /*0070*/ 	.word	0x00000210


	//   ....[2]....
        /*0074*/ 	.word	0x00000250


	//----- nvinfo : EIATTR_CRS_STACK_SIZE
	.align		4
.L_259:
        /*0078*/ 	.byte	0x04, 0x1e
        /*007a*/ 	.short	(.L_261 - .L_260)
.L_260:
        /*007c*/ 	.word	0x00000000


	//----- nvinfo : EIATTR_CBANK_PARAM_SIZE
	.align		4
.L_261:
        /*0080*/ 	.byte	0x03, 0x19
        /*0082*/ 	.short	0x001c


	//----- nvinfo : EIATTR_PARAM_CBANK
	.align		4
        /*0084*/ 	.byte	0x04, 0x0a
        /*0086*/ 	.short	(.L_263 - .L_262)
	.align		4
.L_262:
        /*0088*/ 	.word	index@(.nv.constant0.compute_zscore_kernel)
        /*008c*/ 	.short	0x0380
        /*008e*/ 	.short	0x001c


	//----- nvinfo : EIATTR_SW_WAR
	.align		4
.L_263:
        /*0090*/ 	.byte	0x04, 0x36
        /*0092*/ 	.short	(.L_265 - .L_264)
.L_264:
        /*0094*/ 	.word	0x00000008
.L_265:


//--------------------- .nv.info.compute_lof_kernel --------------------------
	.section	.nv.info.compute_lof_kernel,"",@"SHT_CUDA_INFO"
	.sectionflags	@""
	.align	4


	//----- nvinfo : EIATTR_CUDA_API_VERSION
	.align		4
        /*0000*/ 	.byte	0x04, 0x37
        /*0002*/ 	.short	(.L_267 - .L_266)
.L_266:
        /*0004*/ 	.word	0x00000082


	//----- nvinfo : EIATTR_KPARAM_INFO
	.align		4
.L_267:
        /*0008*/ 	.byte	0x04, 0x17
        /*000a*/ 	.short	(.L_269 - .L_268)
.L_268:
        /*000c*/ 	.word	0x00000000
        /*0010*/ 	.short	0x000c
        /*0012*/ 	.short	0x0060
        /*0014*/ 	.byte	0x00, 0xf0, 0x11, 0x00


	//----- nvinfo : EIATTR_KPARAM_INFO
	.align		4
.L_269:
        /*0018*/ 	.byte	0x04, 0x17
        /*001a*/ 	.short	(.L_271 - .L_270)
.L_270:
        /*001c*/ 	.word	0x00000000
        /*0020*/ 	.short	0x000b
        /*0022*/ 	.short	0x005c
        /*0024*/ 	.byte	0x00, 0xf0, 0x11, 0x00


	//----- nvinfo : EIATTR_KPARAM_INFO
	.align		4
.L_271:
        /*0028*/ 	.byte	0x04, 0x17
        /*002a*/ 	.short	(.L_273 - .L_272)
.L_272:
        /*002c*/ 	.word	0x00000000
        /*0030*/ 	.short	0x000a
        /*0032*/ 	.short	0x0058
        /*0034*/ 	.byte	0x00, 0xf0, 0x11, 0x00


	//----- nvinfo : EIATTR_KPARAM_INFO
	.align		4
.L_273:
        /*0038*/ 	.byte	0x04, 0x17
        /*003a*/ 	.short	(.L_275 - .L_274)
.L_274:
        /*003c*/ 	.word	0x00000000
        /*0040*/ 	.short	0x0009
        /*0042*/ 	.short	0x0050
        /*0044*/ 	.byte	0x00, 0xf5, 0x21, 0x00


	//----- nvinfo : EIATTR_KPARAM_INFO
	.align		4
.L_275:
        /*0048*/ 	.byte	0x04, 0x17
        /*004a*/ 	.short	(.L_277 - .L_276)
.L_276:
        /*004c*/ 	.word	0x00000000
        /*0050*/ 	.short	0x0008
        /*0052*/ 	.short	0x0048
        /*0054*/ 	.byte	0x00, 0xf5, 0x21, 0x00


	//----- nvinfo : EIATTR_KPARAM_INFO
	.align		4
.L_277:
        /*0058*/ 	.byte	0x04, 0x17
        /*005a*/ 	.short	(.L_279 - .L_278)
.L_278:
        /*005c*/ 	.word	0x00000000
        /*0060*/ 	.short	0x0007
        /*0062*/ 	.short	0x0038
        /*0064*/ 	.byte	0x00, 0xf0, 0x31, 0x00


	//----- nvinfo : EIATTR_KPARAM_INFO
	.align		4
.L_279:
        /*0068*/ 	.byte	0x04, 0x17
        /*006a*/ 	.short	(.L_281 - .L_280)
.L_280:
        /*006c*/ 	.word	0x00000000
        /*0070*/ 	.short	0x0006
        /*0072*/ 	.short	0x0030
        /*0074*/ 	.byte	0x00, 0xf5, 0x21, 0x00


	//----- nvinfo : EIATTR_KPARAM_INFO
	.align		4
.L_281:
        /*0078*/ 	.byte	0x04, 0x17
        /*007a*/ 	.short	(.L_283 - .L_282)
.L_282:
        /*007c*/ 	.word	0x00000000
        /*0080*/ 	.short	0x0005
        /*0082*/ 	.short	0x0028
        /*0084*/ 	.byte	0x00, 0xf5, 0x21, 0x00


	//----- nvinfo : EIATTR_KPARAM_INFO
	.align		4
.L_283:
        /*0088*/ 	.byte	0x04, 0x17
        /*008a*/ 	.short	(.L_285 - .L_284)
.L_284:
        /*008c*/ 	.word	0x00000000
        /*0090*/ 	.short	0x0004
        /*0092*/ 	.short	0x0020
        /*0094*/ 	.byte	0x00, 0xf5, 0x21, 0x00


	//----- nvinfo : EIATTR_KPARAM_INFO
	.align		4
.L_285:
        /*0098*/ 	.byte	0x04, 0x17
        /*009a*/ 	.short	(.L_287 - .L_286)
.L_286:
        /*009c*/ 	.word	0x00000000
        /*00a0*/ 	.short	0x0003
        /*00a2*/ 	.short	0x0018
        /*00a4*/ 	.byte	0x00, 0xf5, 0x21, 0x00


	//----- nvinfo : EIATTR_KPARAM_INFO
	.align		4
.L_287:
        /*00a8*/ 	.byte	0x04, 0x17
        /*00aa*/ 	.short	(.L_289 - .L_288)
.L_288:
        /*00ac*/ 	.word	0x00000000
        /*00b0*/ 	.short	0x0002
        /*00b2*/ 	.short	0x0010
        /*00b4*/ 	.byte	0x00, 0xf5, 0x21, 0x00


	//----- nvinfo : EIATTR_KPARAM_INFO
	.align		4
.L_289:
        /*00b8*/ 	.byte	0x04, 0x17
        /*00ba*/ 	.short	(.L_291 - .L_290)
.L_290:
        /*00bc*/ 	.word	0x00000000
        /*00c0*/ 	.short	0x0001
        /*00c2*/ 	.short	0x0008
        /*00c4*/ 	.byte	0x00, 0xf5, 0x21, 0x00


	//----- nvinfo : EIATTR_KPARAM_INFO
	.align		4
.L_291:
        /*00c8*/ 	.byte	0x04, 0x17
        /*00ca*/ 	.short	(.L_293 - .L_292)
.L_292:
        /*00cc*/ 	.word	0x00000000
        /*00d0*/ 	.short	0x0000
        /*00d2*/ 	.short	0x0000
        /*00d4*/ 	.byte	0x00, 0xf5, 0x21, 0x00


	//----- nvinfo : EIATTR_SPARSE_MMA_MASK
	.align		4
.L_293:
        /*00d8*/ 	.byte	0x03, 0x50
        /*00da*/ 	.short	0x0000


	//----- nvinfo : EIATTR_MAXREG_COUNT
	.align		4
        /*00dc*/ 	.byte	0x03, 0x1b
        /*00de*/ 	.short	0x00ff


	//----- nvinfo : EIATTR_MERCURY_ISA_VERSION
	.align		4
        /*00e0*/ 	.byte	0x03, 0x5f
        /*00e2*/ 	.short	0x0101


	//----- nvinfo : EIATTR_VRC_CTA_INIT_COUNT
	.align		4
        /*00e4*/ 	.byte	0x02, 0x4a
	.zero		1
	.zero		1


	//----- nvinfo : EIATTR_EXIT_INSTR_OFFSETS
	.align		4
        /*00e8*/ 	.byte	0x04, 0x1c
        /*00ea*/ 	.short	(.L_295 - .L_294)


	//   ....[0]....
.L_294:
        /*00ec*/ 	.word	0x00000080


	//   ....[1]....
        /*00f0*/ 	.word	0x00006620


	//----- nvinfo : EIATTR_CRS_STACK_SIZE
	.align		4
.L_295:
        /*00f4*/ 	.byte	0x04, 0x1e
        /*00f6*/ 	.short	(.L_297 - .L_296)
.L_296:
        /*00f8*/ 	.word	0x00000000


	//----- nvinfo : EIATTR_CBANK_PARAM_SIZE
	.align		4
.L_297:
        /*00fc*/ 	.byte	0x03, 0x19
        /*00fe*/ 	.short	0x0064


	//----- nvinfo : EIATTR_PARAM_CBANK
	.align		4
        /*0100*/ 	.byte	0x04, 0x0a
        /*0102*/ 	.short	(.L_299 - .L_298)
	.align		4
.L_298:
        /*0104*/ 	.word	index@(.nv.constant0.compute_lof_kernel)
        /*0108*/ 	.short	0x0380
        /*010a*/ 	.short	0x0064


	//----- nvinfo : EIATTR_SW_WAR
	.align		4
.L_299:
        /*010c*/ 	.byte	0x04, 0x36
        /*010e*/ 	.short	(.L_301 - .L_300)
.L_300:
        /*0110*/ 	.word	0x00000008
.L_301:


//--------------------- .nv.info.compute_inertia_kernel --------------------------
	.section	.nv.info.compute_inertia_kernel,"",@"SHT_CUDA_INFO"
	.sectionflags	@""
	.align	4


	//----- nvinfo : EIATTR_CUDA_API_VERSION
	.align		4
        /*0000*/ 	.byte	0x04, 0x37
        /*0002*/ 	.short	(.L_303 - .L_302)
.L_302:
        /*0004*/ 	.word	0x00000082


	//----- nvinfo : EIATTR_KPARAM_INFO
	.align		4
.L_303:
        /*0008*/ 	.byte	0x04, 0x17
        /*000a*/ 	.short	(.L_305 - .L_304)
.L_304:
        /*000c*/ 	.word	0x00000000
        /*0010*/ 	.short	0x0008
        /*0012*/ 	.short	0x0040
        /*0014*/ 	.byte	0x00, 0xf0, 0x11, 0x00


	//----- nvinfo : EIATTR_KPARAM_INFO
	.align		4
.L_305:
        /*0018*/ 	.byte	0x04, 0x17
        /*001a*/ 	.short	(.L_307 - .L_306)
.L_306:
        /*001c*/ 	.word	0x00000000
        /*0020*/ 	.short	0x0007
        /*0022*/ 	.short	0x0038
        /*0024*/ 	.byte	0x00, 0xf5, 0x21, 0x00


	//----- nvinfo : EIATTR_KPARAM_INFO
	.align		4
.L_307:
        /*0028*/ 	.byte	0x04, 0x17
        /*002a*/ 	.short	(.L_309 - .L_308)
.L_308:
        /*002c*/ 	.word	0x00000000
        /*0030*/ 	.short	0x0006
        /*0032*/ 	.short	0x0030
        /*0034*/ 	.byte	0x00, 0xf5, 0x21, 0x00


	//----- nvinfo : EIATTR_KPARAM_INFO
	.align		4
.L_309:
        /*0038*/ 	.byte	0x04, 0x17
        /*003a*/ 	.short	(.L_311 - .L_310)
.L_310:
        /*003c*/ 	.word	0x00000000
        /*0040*/ 	.short	0x0005
        /*0042*/ 	.short	0x0028
        /*0044*/ 	.byte	0x00, 0xf5, 0x21, 0x00


	//----- nvinfo : EIATTR_KPARAM_INFO
	.align		4
.L_311:
        /*0048*/ 	.byte	0x04, 0x17
        /*004a*/ 	.short	(.L_313 - .L_312)
.L_312:
        /*004c*/ 	.word	0x00000000
        /*0050*/ 	.short	0x0004
        /*0052*/ 	.short	0x0020
        /*0054*/ 	.byte	0x00, 0xf5, 0x21, 0x00


	//----- nvinfo : EIATTR_KPARAM_INFO
	.align		4
.L_313:
        /*0058*/ 	.byte	0x04, 0x17
        /*005a*/ 	.short	(.L_315 - .L_314)
.L_314:
        /*005c*/ 	.word	0x00000000
        /*0060*/ 	.short	0x0003
        /*0062*/ 	.short	0x0018
        /*0064*/ 	.byte	0x00, 0xf5, 0x21, 0x00


	//----- nvinfo : EIATTR_KPARAM_INFO
	.align		4
.L_315:
        /*0068*/ 	.byte	0x04, 0x17
        /*006a*/ 	.short	(.L_317 - .L_316)
.L_316:
        /*006c*/ 	.word	0x00000000
        /*0070*/ 	.short	0x0002
        /*0072*/ 	.short	0x0010
        /*0074*/ 	.byte	0x00, 0xf5, 0x21, 0x00


	//----- nvinfo : EIATTR_KPARAM_INFO
	.align		4
.L_317:
        /*0078*/ 	.byte	0x04, 0x17
        /*007a*/ 	.short	(.L_319 - .L_318)
.L_318:
        /*007c*/ 	.word	0x00000000
        /*0080*/ 	.short	0x0001
        /*0082*/ 	.short	0x0008
        /*0084*/ 	.byte	0x00, 0xf5, 0x21, 0x00


	//----- nvinfo : EIATTR_KPARAM_INFO
	.align		4
.L_319:
        /*0088*/ 	.byte	0x04, 0x17
        /*008a*/ 	.short	(.L_321 - .L_320)
.L_320:
        /*008c*/ 	.word	0x00000000
        /*0090*/ 	.short	0x0000
        /*0092*/ 	.short	0x0000
        /*0094*/ 	.byte	0x00, 0xf5, 0x21, 0x00


	//----- nvinfo : EIATTR_SPARSE_MMA_MASK
	.align		4
.L_321:
        /*0098*/ 	.byte	0x03, 0x50
        /*009a*/ 	.short	0x0000


	//----- nvinfo : EIATTR_MAXREG_COUNT
	.align		4
        /*009c*/ 	.byte	0x03, 0x1b
        /*009e*/ 	.short	0x00ff


	//----- nvinfo : EIATTR_NUM_BARRIERS
	.align		4
        /*00a0*/ 	.byte	0x02, 0x4c
        /*00a2*/ 	.byte	0x01
	.zero		1


	//----- nvinfo : EIATTR_MERCURY_ISA_VERSION
	.align		4
        /*00a4*/ 	.byte	0x03, 0x5f
        /*00a6*/ 	.short	0x0101


	//----- nvinfo : EIATTR_VRC_CTA_INIT_COUNT
	.align		4
        /*00a8*/ 	.byte	0x02, 0x4a
	.zero		1
	.zero		1


	//----- nvinfo : EIATTR_EXIT_INSTR_OFFSETS
	.align		4
        /*00ac*/ 	.byte	0x04, 0x1c
        /*00ae*/ 	.short	(.L_323 - .L_322)


	//   ....[0]....
.L_322:
        /*00b0*/ 	.word	0x00000450


	//   ....[1]....
        /*00b4*/ 	.word	0x000004d0


	//----- nvinfo : EIATTR_CRS_STACK_SIZE
	.align		4
.L_323:
        /*00b8*/ 	.byte	0x04, 0x1e
        /*00ba*/ 	.short	(.L_325 - .L_324)
.L_324:
        /*00bc*/ 	.word	0x00000000


	//----- nvinfo : EIATTR_CBANK_PARAM_SIZE
	.align		4
.L_325:
        /*00c0*/ 	.byte	0x03, 0x19
        /*00c2*/ 	.short	0x0044


	//----- nvinfo : EIATTR_PARAM_CBANK
	.align		4
        /*00c4*/ 	.byte	0x04, 0x0a
        /*00c6*/ 	.short	(.L_327 - .L_326)
	.align		4
.L_326:
        /*00c8*/ 	.word	index@(.nv.constant0.compute_inertia_kernel)
        /*00cc*/ 	.short	0x0380
        /*00ce*/ 	.short	0x0044


	//----- nvinfo : EIATTR_SW_WAR
	.align		4
.L_327:
        /*00d0*/ 	.byte	0x04, 0x36
        /*00d2*/ 	.short	(.L_329 - .L_328)
.L_328:
        /*00d4*/ 	.word	0x00000008
.L_329:


//--------------------- .nv.info.update_centroids_kernel --------------------------
	.section	.nv.info.update_centroids_kernel,"",@"SHT_CUDA_INFO"
	.sectionflags	@""
	.align	4


	//----- nvinfo : EIATTR_CUDA_API_VERSION
	.align		4
        /*0000*/ 	.byte	0x04, 0x37
        /*0002*/ 	.short	(.L_331 - .L_330)
.L_330:
        /*0004*/ 	.word	0x00000082


	//----- nvinfo : EIATTR_KPARAM_INFO
	.align		4
.L_331:
        /*0008*/ 	.byte	0x04, 0x17
        /*000a*/ 	.short	(.L_333 - .L_332)
.L_332:
        /*000c*/ 	.word	0x00000000
        /*0010*/ 	.short	0x0009
        /*0012*/ 	.short	0x0044
        /*0014*/ 	.byte	0x00, 0xf0, 0x11, 0x00


	//----- nvinfo : EIATTR_KPARAM_INFO
	.align		4
.L_333:
        /*0018*/ 	.byte	0x04, 0x17
        /*001a*/ 	.short	(.L_335 - .L_334)
.L_334:
        /*001c*/ 	.word	0x00000000
        /*0020*/ 	.short	0x0008
        /*0022*/ 	.short	0x0040
        /*0024*/ 	.byte	0x00, 0xf0, 0x11, 0x00


	//----- nvinfo : EIATTR_KPARAM_INFO
	.align		4
.L_335:
        /*0028*/ 	.byte	0x04, 0x17
        /*002a*/ 	.short	(.L_337 - .L_336)
.L_336:
        /*002c*/ 	.word	0x00000000
        /*0030*/ 	.short	0x0007
        /*0032*/ 	.short	0x0038
        /*0034*/ 	.byte	0x00, 0xf5, 0x21, 0x00


	//----- nvinfo : EIATTR_KPARAM_INFO
	.align		4
.L_337:
        /*0038*/ 	.byte	0x04, 0x17
        /*003a*/ 	.short	(.L_339 - .L_338)
.L_338:
        /*003c*/ 	.word	0x00000000
        /*0040*/ 	.short	0x0006
        /*0042*/ 	.short	0x0030
        /*0044*/ 	.byte	0x00, 0xf5, 0x21, 0x00


	//----- nvinfo : EIATTR_KPARAM_INFO
	.align		4
.L_339:
        /*0048*/ 	.byte	0x04, 0x17
        /*004a*/ 	.short	(.L_341 - .L_340)
.L_340:
        /*004c*/ 	.word	0x00000000
        /*0050*/ 	.short	0x0005
        /*0052*/ 	.short	0x0028
        /*0054*/ 	.byte	0x00, 0xf5, 0x21, 0x00


	//----- nvinfo : EIATTR_KPARAM_INFO
	.align		4
.L_341:
        /*0058*/ 	.byte	0x04, 0x17
        /*005a*/ 	.short	(.L_343 - .L_342)
.L_342:
        /*005c*/ 	.word	0x00000000
        /*0060*/ 	.short	0x0004
        /*0062*/ 	.short	0x0020
        /*0064*/ 	.byte	0x00, 0xf5, 0x21, 0x00


	//----- nvinfo : EIATTR_KPARAM_INFO
	.align		4
.L_343:
        /*0068*/ 	.byte	0x04, 0x17
        /*006a*/ 	.short	(.L_345 - .L_344)
.L_344:
        /*006c*/ 	.word	0x00000000
        /*0070*/ 	.short	0x0003
        /*0072*/ 	.short	0x0018
        /*0074*/ 	.byte	0x00, 0xf5, 0x21, 0x00


	//----- nvinfo : EIATTR_KPARAM_INFO
	.align		4
.L_345:
        /*0078*/ 	.byte	0x04, 0x17
        /*007a*/ 	.short	(.L_347 - .L_346)
.L_346:
        /*007c*/ 	.word	0x00000000
        /*0080*/ 	.short	0x0002
        /*0082*/ 	.short	0x0010
        /*0084*/ 	.byte	0x00, 0xf5, 0x21, 0x00


	//----- nvinfo : EIATTR_KPARAM_INFO
	.align		4
.L_347:
        /*0088*/ 	.byte	0x04, 0x17
        /*008a*/ 	.short	(.L_349 - .L_348)
.L_348:
        /*008c*/ 	.word	0x00000000
        /*0090*/ 	.short	0x0001
        /*0092*/ 	.short	0x0008
        /*0094*/ 	.byte	0x00, 0xf5, 0x21, 0x00


	//----- nvinfo : EIATTR_KPARAM_INFO
	.align		4
.L_349:
        /*0098*/ 	.byte	0x04, 0x17
        /*009a*/ 	.short	(.L_351 - .L_350)
.L_350:
        /*009c*/ 	.word	0x00000000
        /*00a0*/ 	.short	0x0000
        /*00a2*/ 	.short	0x0000
        /*00a4*/ 	.byte	0x00, 0xf5, 0x21, 0x00


	//----- nvinfo : EIATTR_SPARSE_MMA_MASK
	.align		4
.L_351:
        /*00a8*/ 	.byte	0x03, 0x50
        /*00aa*/ 	.short	0x0000


	//----- nvinfo : EIATTR_MAXREG_COUNT
	.align		4
        /*00ac*/ 	.byte	0x03, 0x1b
        /*00ae*/ 	.short	0x00ff


	//----- nvinfo : EIATTR_NUM_BARRIERS
	.align		4
        /*00b0*/ 	.byte	0x02, 0x4c
        /*00b2*/ 	.byte	0x01
	.zero		1


	//----- nvinfo : EIATTR_MERCURY_ISA_VERSION
	.align		4
        /*00b4*/ 	.byte	0x03, 0x5f
        /*00b6*/ 	.short	0x0101


	//----- nvinfo : EIATTR_VRC_CTA_INIT_COUNT
	.align		4
        /*00b8*/ 	.byte	0x02, 0x4a
	.zero		1
	.zero		1


	//----- nvinfo : EIATTR_EXIT_INSTR_OFFSETS
	.align		4
        /*00bc*/ 	.byte	0x04, 0x1c
        /*00be*/ 	.short	(.L_353 - .L_352)


	//   ....[0]....
.L_352:
        /*00c0*/ 	.word	0x00000040


	//   ....[1]....
        /*00c4*/ 	.word	0x00000e10


	//   ....[2]....
        /*00c8*/ 	.word	0x00000e40


	//   ....[3]....
        /*00cc*/ 	.word	0x000011b0


	//----- nvinfo : EIATTR_CRS_STACK_SIZE
	.align		4
.L_353:
        /*00d0*/ 	.byte	0x04, 0x1e
        /*00d2*/ 	.short	(.L_355 - .L_354)
.L_354:
        /*00d4*/ 	.word	0x00000000


	//----- nvinfo : EIATTR_CBANK_PARAM_SIZE
	.align		4
.L_355:
        /*00d8*/ 	.byte	0x03, 0x19
        /*00da*/ 	.short	0x0048


	//----- nvinfo : EIATTR_PARAM_CBANK
	.align		4
        /*00dc*/ 	.byte	0x04, 0x0a
        /*00de*/ 	.short	(.L_357 - .L_356)
	.align		4
.L_356:
        /*00e0*/ 	.word	index@(.nv.constant0.update_centroids_kernel)
        /*00e4*/ 	.short	0x0380
        /*00e6*/ 	.short	0x0048


	//----- nvinfo : EIATTR_SW_WAR
	.align		4
.L_357:
        /*00e8*/ 	.byte	0x04, 0x36
        /*00ea*/ 	.short	(.L_359 - .L_358)
.L_358:
        /*00ec*/ 	.word	0x00000008
.L_359:


//--------------------- .nv.info.assign_clusters_kernel --------------------------
	.section	.nv.info.assign_clusters_kernel,"",@"SHT_CUDA_INFO"
	.sectionflags	@""
	.align	4


	//----- nvinfo : EIATTR_CUDA_API_VERSION
	.align		4
        /*0000*/ 	.byte	0x04, 0x37
        /*0002*/ 	.short	(.L_361 - .L_360)
.L_360:
        /*0004*/ 	.word	0x00000082


	//----- nvinfo : EIATTR_KPARAM_INFO
	.align		4
.L_361:
        /*0008*/ 	.byte	0x04, 0x17
        /*000a*/ 	.short	(.L_363 - .L_362)
.L_362:
        /*000c*/ 	.word	0x00000000
        /*0010*/ 	.short	0x0009
        /*0012*/ 	.short	0x0044
        /*0014*/ 	.byte	0x00, 0xf0, 0x11, 0x00


	//----- nvinfo : EIATTR_KPARAM_INFO
	.align		4
.L_363:
        /*0018*/ 	.byte	0x04, 0x17
        /*001a*/ 	.short	(.L_365 - .L_364)
.L_364:
        /*001c*/ 	.word	0x00000000
        /*0020*/ 	.short	0x0008
        /*0022*/ 	.short	0x0040
        /*0024*/ 	.byte	0x00, 0xf0, 0x11, 0x00


	//----- nvinfo : EIATTR_KPARAM_INFO
	.align		4
.L_365:
        /*0028*/ 	.byte	0x04, 0x17
        /*002a*/ 	.short	(.L_367 - .L_366)
.L_366:
        /*002c*/ 	.word	0x00000000
        /*0030*/ 	.short	0x0007
        /*0032*/ 	.short	0x0038
        /*0034*/ 	.byte	0x00, 0xf5, 0x21, 0x00


	//----- nvinfo : EIATTR_KPARAM_INFO
	.align		4
.L_367:
        /*0038*/ 	.byte	0x04, 0x17
        /*003a*/ 	.short	(.L_369 - .L_368)
.L_368:
        /*003c*/ 	.word	0x00000000
        /*0040*/ 	.short	0x0006
        /*0042*/ 	.short	0x0030
        /*0044*/ 	.byte	0x00, 0xf5, 0x21, 0x00


	//----- nvinfo : EIATTR_KPARAM_INFO
	.align		4
.L_369:
        /*0048*/ 	.byte	0x04, 0x17
        /*004a*/ 	.short	(.L_371 - .L_370)
.L_370:
        /*004c*/ 	.word	0x00000000
        /*0050*/ 	.short	0x0005
        /*0052*/ 	.short	0x0028
        /*0054*/ 	.byte	0x00, 0xf5, 0x21, 0x00


	//----- nvinfo : EIATTR_KPARAM_INFO
	.align		4
.L_371:
        /*0058*/ 	.byte	0x04, 0x17
        /*005a*/ 	.short	(.L_373 - .L_372)
.L_372:
        /*005c*/ 	.word	0x00000000
        /*0060*/ 	.short	0x0004
        /*0062*/ 	.short	0x0020
        /*0064*/ 	.byte	0x00, 0xf5, 0x21, 0x00


	//----- nvinfo : EIATTR_KPARAM_INFO
	.align		4
.L_373:
        /*0068*/ 	.byte	0x04, 0x17
        /*006a*/ 	.short	(.L_375 - .L_374)
.L_374:
        /*006c*/ 	.word	0x00000000
        /*0070*/ 	.short	0x0003
        /*0072*/ 	.short	0x0018
        /*0074*/ 	.byte	0x00, 0xf5, 0x21, 0x00


	//----- nvinfo : EIATTR_KPARAM_INFO
	.align		4
.L_375:
        /*0078*/ 	.byte	0x04, 0x17
        /*007a*/ 	.short	(.L_377 - .L_376)
.L_376:
        /*007c*/ 	.word	0x00000000
        /*0080*/ 	.short	0x0002
        /*0082*/ 	.short	0x0010
        /*0084*/ 	.byte	0x00, 0xf5, 0x21, 0x00


	//----- nvinfo : EIATTR_KPARAM_INFO
	.align		4
.L_377:
        /*0088*/ 	.byte	0x04, 0x17
        /*008a*/ 	.short	(.L_379 - .L_378)
.L_378:
        /*008c*/ 	.word	0x00000000
        /*0090*/ 	.short	0x0001
        /*0092*/ 	.short	0x0008
        /*0094*/ 	.byte	0x00, 0xf5, 0x21, 0x00


	//----- nvinfo : EIATTR_KPARAM_INFO
	.align		4
.L_379:
        /*0098*/ 	.byte	0x04, 0x17
        /*009a*/ 	.short	(.L_381 - .L_380)
.L_380:
        /*009c*/ 	.word	0x00000000
        /*00a0*/ 	.short	0x0000
        /*00a2*/ 	.short	0x0000
        /*00a4*/ 	.byte	0x00, 0xf5, 0x21, 0x00


	//----- nvinfo : EIATTR_SPARSE_MMA_MASK
	.align		4
.L_381:
        /*00a8*/ 	.byte	0x03, 0x50
        /*00aa*/ 	.short	0x0000


	//----- nvinfo : EIATTR_MAXREG_COUNT
	.align		4
        /*00ac*/ 	.byte	0x03, 0x1b
        /*00ae*/ 	.short	0x00ff


	//----- nvinfo : EIATTR_MERCURY_ISA_VERSION
	.align		4
        /*00b0*/ 	.byte	0x03, 0x5f
        /*00b2*/ 	.short	0x0101


	//----- nvinfo : EIATTR_VRC_CTA_INIT_COUNT
	.align		4
        /*00b4*/ 	.byte	0x02, 0x4a
	.zero		1
	.zero		1


	//----- nvinfo : EIATTR_EXIT_INSTR_OFFSETS
	.align		4
        /*00b8*/ 	.byte	0x04, 0x1c
        /*00ba*/ 	.short	(.L_383 - .L_382)


	//   ....[0]....
.L_382:
        /*00bc*/ 	.word	0x00000070


	//   ....[1]....
        /*00c0*/ 	.word	0x00001350


	//----- nvinfo : EIATTR_CRS_STACK_SIZE
	.align		4
.L_383:
        /*00c4*/ 	.byte	0x04, 0x1e
        /*00c6*/ 	.short	(.L_385 - .L_384)
.L_384:
        /*00c8*/ 	.word	0x00000000


	//----- nvinfo : EIATTR_CBANK_PARAM_SIZE
	.align		4
.L_385:
        /*00cc*/ 	.byte	0x03, 0x19
        /*00ce*/ 	.short	0x0048


	//----- nvinfo : EIATTR_PARAM_CBANK
	.align		4
        /*00d0*/ 	.byte	0x04, 0x0a
        /*00d2*/ 	.short	(.L_387 - .L_386)
	.align		4
.L_386:
        /*00d4*/ 	.word	index@(.nv.constant0.assign_clusters_kernel)
        /*00d8*/ 	.short	0x0380
        /*00da*/ 	.short	0x0048


	//----- nvinfo : EIATTR_SW_WAR
	.align		4
.L_387:
        /*00dc*/ 	.byte	0x04, 0x36
        /*00de*/ 	.short	(.L_389 - .L_388)
.L_388:
        /*00e0*/ 	.word	0x00000008
.L_389:


//--------------------- .nv.info.init_centroids_kernel --------------------------
	.section	.nv.info.init_centroids_kernel,"",@"SHT_CUDA_INFO"
	.sectionflags	@""
	.align	4


	//----- nvinfo : EIATTR_CUDA_API_VERSION
	.align		4
        /*0000*/ 	.byte	0x04, 0x37
        /*0002*/ 	.short	(.L_391 - .L_390)
.L_390:
        /*0004*/ 	.word	0x00000082


	//----- nvinfo : EIATTR_KPARAM_INFO
	.align		4
.L_391:
        /*0008*/ 	.byte	0x04, 0x17
        /*000a*/ 	.short	(.L_393 - .L_392)
.L_392:
        /*000c*/ 	.word	0x00000000
        /*0010*/ 	.short	0x000b
        /*0012*/ 	.short	0x004c
        /*0014*/ 	.byte	0x00, 0xf0, 0x11, 0x00


	//----- nvinfo : EIATTR_KPARAM_INFO
	.align		4
.L_393:
        /*0018*/ 	.byte	0x04, 0x17
        /*001a*/ 	.short	(.L_395 - .L_394)
.L_394:
        /*001c*/ 	.word	0x00000000
        /*0020*/ 	.short	0x000a
        /*0022*/ 	.short	0x0048
        /*0024*/ 	.byte	0x00, 0xf0, 0x11, 0x00


	//----- nvinfo : EIATTR_KPARAM_INFO
	.align		4
.L_395:
        /*0028*/ 	.byte	0x04, 0x17
        /*002a*/ 	.short	(.L_397 - .L_396)
.L_396:
        /*002c*/ 	.word	0x00000000
        /*0030*/ 	.short	0x0009
        /*0032*/ 	.short	0x0044
        /*0034*/ 	.byte	0x00, 0xf0, 0x11, 0x00


	//----- nvinfo : EIATTR_KPARAM_INFO
	.align		4
.L_397:
        /*0038*/ 	.byte	0x04, 0x17
        /*003a*/ 	.short	(.L_399 - .L_398)
.L_398:
        /*003c*/ 	.word	0x00000000
        /*0040*/ 	.short	0x0008
        /*0042*/ 	.short	0x0040
        /*0044*/ 	.byte	0x00, 0xf0, 0x11, 0x00


	//----- nvinfo : EIATTR_KPARAM_INFO
	.align		4
.L_399:
        /*0048*/ 	.byte	0x04, 0x17
        /*004a*/ 	.short	(.L_401 - .L_400)
.L_400:
        /*004c*/ 	.word	0x00000000
        /*0050*/ 	.short	0x0007
        /*0052*/ 	.short	0x0038
        /*0054*/ 	.byte	0x00, 0xf5, 0x21, 0x00


	//----- nvinfo : EIATTR_KPARAM_INFO
	.align		4
.L_401:
        /*0058*/ 	.byte	0x04, 0x17
        /*005a*/ 	.short	(.L_403 - .L_402)
.L_402:
        /*005c*/ 	.word	0x00000000
        /*0060*/ 	.short	0x0006
        /*0062*/ 	.short	0x0030
        /*0064*/ 	.byte	0x00, 0xf5, 0x21, 0x00


	//----- nvinfo : EIATTR_KPARAM_INFO
	.align		4
.L_403:
        /*0068*/ 	.byte	0x04, 0x17
        /*006a*/ 	.short	(.L_405 - .L_404)
.L_404:
        /*006c*/ 	.word	0x00000000
        /*0070*/ 	.short	0x0005
        /*0072*/ 	.short	0x0028
        /*0074*/ 	.byte	0x00, 0xf5, 0x21, 0x00


	//----- nvinfo : EIATTR_KPARAM_INFO
	.align		4
.L_405:
        /*0078*/ 	.byte	0x04, 0x17
        /*007a*/ 	.short	(.L_407 - .L_406)
.L_406:
        /*007c*/ 	.word	0x00000000
        /*0080*/ 	.short	0x0004
        /*0082*/ 	.short	0x0020
        /*0084*/ 	.byte	0x00, 0xf5, 0x21, 0x00


	//----- nvinfo : EIATTR_KPARAM_INFO
	.align		4
.L_407:
        /*0088*/ 	.byte	0x04, 0x17
        /*008a*/ 	.short	(.L_409 - .L_408)
.L_408:
        /*008c*/ 	.word	0x00000000
        /*0090*/ 	.short	0x0003
        /*0092*/ 	.short	0x0018
        /*0094*/ 	.byte	0x00, 0xf5, 0x21, 0x00


	//----- nvinfo : EIATTR_KPARAM_INFO
	.align		4
.L_409:
        /*0098*/ 	.byte	0x04, 0x17
        /*009a*/ 	.short	(.L_411 - .L_410)
.L_410:
        /*009c*/ 	.word	0x00000000
        /*00a0*/ 	.short	0x0002
        /*00a2*/ 	.short	0x0010
        /*00a4*/ 	.byte	0x00, 0xf5, 0x21, 0x00


	//----- nvinfo : EIATTR_KPARAM_INFO
	.align		4
.L_411:
        /*00a8*/ 	.byte	0x04, 0x17
        /*00aa*/ 	.short	(.L_413 - .L_412)
.L_412:
        /*00ac*/ 	.word	0x00000000
        /*00b0*/ 	.short	0x0001
        /*00b2*/ 	.short	0x0008
        /*00b4*/ 	.byte	0x00, 0xf5, 0x21, 0x00


	//----- nvinfo : EIATTR_KPARAM_INFO
	.align		4
.L_413:
        /*00b8*/ 	.byte	0x04, 0x17
        /*00ba*/ 	.short	(.L_415 - .L_414)
.L_414:
        /*00bc*/ 	.word	0x00000000
        /*00c0*/ 	.short	0x0000
        /*00c2*/ 	.short	0x0000
        /*00c4*/ 	.byte	0x00, 0xf5, 0x21, 0x00


	//----- nvinfo : EIATTR_SPARSE_MMA_MASK
	.align		4
.L_415:
        /*00c8*/ 	.byte	0x03, 0x50
        /*00ca*/ 	.short	0x0000


	//----- nvinfo : EIATTR_MAXREG_COUNT
	.align		4
        /*00cc*/ 	.byte	0x03, 0x1b
        /*00ce*/ 	.short	0x00ff


	//----- nvinfo : EIATTR_NUM_BARRIERS
	.align		4
        /*00d0*/ 	.byte	0x02, 0x4c
        /*00d2*/ 	.byte	0x01
	.zero		1


	//----- nvinfo : EIATTR_MERCURY_ISA_VERSION
	.align		4
        /*00d4*/ 	.byte	0x03, 0x5f
        /*00d6*/ 	.short	0x0101


	//----- nvinfo : EIATTR_VRC_CTA_INIT_COUNT
	.align		4
        /*00d8*/ 	.byte	0x02, 0x4a
	.zero		1
	.zero		1


	//----- nvinfo : EIATTR_EXIT_INSTR_OFFSETS
	.align		4
        /*00dc*/ 	.byte	0x04, 0x1c
        /*00de*/ 	.short	(.L_417 - .L_416)


	//   ....[0]....
.L_416:
        /*00e0*/ 	.word	0x00000080


	//   ....[1]....
        /*00e4*/ 	.word	0x000026d0


	//   ....[2]....
        /*00e8*/ 	.word	0x00002980


	//   ....[3]....
        /*00ec*/ 	.word	0x00003790


	//   ....[4]....
        /*00f0*/ 	.word	0x00003e90


	//   ....[5]....
        /*00f4*/ 	.word	0x00003fc0


	//   ....[6]....
        /*00f8*/ 	.word	0x00004140


	//----- nvinfo : EIATTR_CRS_STACK_SIZE
	.align		4
.L_417:
        /*00fc*/ 	.byte	0x04, 0x1e
        /*00fe*/ 	.short	(.L_419 - .L_418)
.L_418:
        /*0100*/ 	.word	0x00000000


	//----- nvinfo : EIATTR_CBANK_PARAM_SIZE
	.align		4
.L_419:
        /*0104*/ 	.byte	0x03, 0x19
        /*0106*/ 	.short	0x0050


	//----- nvinfo : EIATTR_PARAM_CBANK
	.align		4
        /*0108*/ 	.byte	0x04, 0x0a
        /*010a*/ 	.short	(.L_421 - .L_420)
	.align		4
.L_420:
        /*010c*/ 	.word	index@(.nv.constant0.init_centroids_kernel)
        /*0110*/ 	.short	0x0380
        /*0112*/ 	.short	0x0050


	//----- nvinfo : EIATTR_SW_WAR
	.align		4
.L_421:
        /*0114*/ 	.byte	0x04, 0x36
        /*0116*/ 	.short	(.L_423 - .L_422)
.L_422:
        /*0118*/ 	.word	0x00000008
.L_423:


//--------------------- .nv.callgraph             --------------------------
	.section	.nv.callgraph,"",@"SHT_CUDA_CALLGRAPH"
	.align	4
	.sectionentsize	8
	.align		4
        /*0000*/ 	.word	0x00000000
	.align		4
        /*0004*/ 	.word	0xffffffff
	.align		4
        /*0008*/ 	.word	0x00000000
	.align		4
        /*000c*/ 	.word	0xfffffffe
	.align		4
        /*0010*/ 	.word	0x00000000
	.align		4
        /*0014*/ 	.word	0xfffffffd
	.align		4
        /*0018*/ 	.word	0x00000000
	.align		4
        /*001c*/ 	.word	0xfffffffc


//--------------------- .nv.constant4             --------------------------
	.section	.nv.constant4,"a",@progbits
	.align	8
	.align		8
.nv.constant4:
        /*0000*/ 	.dword	precalc_xorwow_matrix
	.align		8
        /*0008*/ 	.dword	precalc_xorwow_offset_matrix
	.align		8
        /*0010*/ 	.dword	mrg32k3aM1
	.align		8
        /*0018*/ 	.dword	mrg32k3aM2
	.align		8
        /*0020*/ 	.dword	mrg32k3aM1SubSeq
	.align		8
        /*0028*/ 	.dword	mrg32k3aM2SubSeq
	.align		8
        /*0030*/ 	.dword	mrg32k3aM1Seq
	.align		8
        /*0038*/ 	.dword	mrg32k3aM2Seq
	.align		8
        /*0040*/ 	.dword	_ZN34_INTERNAL_6d53920d_4_k_cu_352aafc74cuda3std3__45__cpo5beginE
	.align		8
        /*0048*/ 	.dword	_ZN34_INTERNAL_6d53920d_4_k_cu_352aafc74cuda3std3__45__cpo3endE
	.align		8
        /*0050*/ 	.dword	_ZN34_INTERNAL_6d53920d_4_k_cu_352aafc74cuda3std3__45__cpo6cbeginE
	.align		8
        /*0058*/ 	.dword	_ZN34_INTERNAL_6d53920d_4_k_cu_352aafc74cuda3std3__45__cpo4cendE
	.align		8
        /*0060*/ 	.dword	_ZN34_INTERNAL_6d53920d_4_k_cu_352aafc74cuda3std3__45__cpo6rbeginE
	.align		8
        /*0068*/ 	.dword	_ZN34_INTERNAL_6d53920d_4_k_cu_352aafc74cuda3std3__45__cpo4rendE
	.align		8
        /*0070*/ 	.dword	_ZN34_INTERNAL_6d53920d_4_k_cu_352aafc74cuda3std3__45__cpo7crbeginE
	.align		8
        /*0078*/ 	.dword	_ZN34_INTERNAL_6d53920d_4_k_cu_352aafc74cuda3std3__45__cpo5crendE
	.align		8
        /*0080*/ 	.dword	_ZN34_INTERNAL_6d53920d_4_k_cu_352aafc74cuda3std3__436_GLOBAL__N__6d53920d_4_k_cu_352aafc76ignoreE
	.align		8
        /*0088*/ 	.dword	_ZN34_INTERNAL_6d53920d_4_k_cu_352aafc74cuda3std3__419piecewise_constructE
	.align		8
        /*0090*/ 	.dword	_ZN34_INTERNAL_6d53920d_4_k_cu_352aafc74cuda3std3__48in_placeE
	.align		8
        /*0098*/ 	.dword	_ZN34_INTERNAL_6d53920d_4_k_cu_352aafc74cuda3std3__420unreachable_sentinelE
	.align		8
        /*00a0*/ 	.dword	_ZN34_INTERNAL_6d53920d_4_k_cu_352aafc74cuda3std3__47nulloptE
	.align		8
        /*00a8*/ 	.dword	_ZN34_INTERNAL_6d53920d_4_k_cu_352aafc74cuda3std3__48unexpectE
	.align		8
        /*00b0*/ 	.dword	_ZN34_INTERNAL_6d53920d_4_k_cu_352aafc74cuda3std6ranges3__45__cpo4swapE
	.align		8
        /*00b8*/ 	.dword	_ZN34_INTERNAL_6d53920d_4_k_cu_352aafc74cuda3std6ranges3__45__cpo9iter_moveE
	.align		8
        /*00c0*/ 	.dword	_ZN34_INTERNAL_6d53920d_4_k_cu_352aafc74cuda3std6ranges3__45__cpo5beginE
	.align		8
        /*00c8*/ 	.dword	_ZN34_INTERNAL_6d53920d_4_k_cu_352aafc74cuda3std6ranges3__45__cpo3endE
	.align		8
        /*00d0*/ 	.dword	_ZN34_INTERNAL_6d53920d_4_k_cu_352aafc74cuda3std6ranges3__45__cpo6cbeginE
	.align		8
        /*00d8*/ 	.dword	_ZN34_INTERNAL_6d53920d_4_k_cu_352aafc74cuda3std6ranges3__45__cpo4cendE
	.align		8
        /*00e0*/ 	.dword	_ZN34_INTERNAL_6d53920d_4_k_cu_352aafc74cuda3std6ranges3__45__cpo7advanceE
	.align		8
        /*00e8*/ 	.dword	_ZN34_INTERNAL_6d53920d_4_k_cu_352aafc74cuda3std6ranges3__45__cpo9iter_swapE
	.align		8
        /*00f0*/ 	.dword	_ZN34_INTERNAL_6d53920d_4_k_cu_352aafc74cuda3std6ranges3__45__cpo4nextE
	.align		8
        /*00f8*/ 	.dword	_ZN34_INTERNAL_6d53920d_4_k_cu_352aafc74cuda3std6ranges3__45__cpo4prevE
	.align		8
        /*0100*/ 	.dword	_ZN34_INTERNAL_6d53920d_4_k_cu_352aafc74cuda3std6ranges3__45__cpo4dataE
	.align		8
        /*0108*/ 	.dword	_ZN34_INTERNAL_6d53920d_4_k_cu_352aafc74cuda3std6ranges3__45__cpo5cdataE
	.align		8
        /*0110*/ 	.dword	_ZN34_INTERNAL_6d53920d_4_k_cu_352aafc74cuda3std6ranges3__45__cpo4sizeE
	.align		8
        /*0118*/ 	.dword	_ZN34_INTERNAL_6d53920d_4_k_cu_352aafc74cuda3std6ranges3__45__cpo5ssizeE
	.align		8
        /*0120*/ 	.dword	_ZN34_INTERNAL_6d53920d_4_k_cu_352aafc74cuda3std6ranges3__45__cpo8distanceE
	.align		8
        /*0128*/ 	.dword	_ZN34_INTERNAL_6d53920d_4_k_cu_352aafc76thrust24THRUST_300001_SM_1000_NS8cuda_cub3parE
	.align		8
        /*0130*/ 	.dword	_ZN34_INTERNAL_6d53920d_4_k_cu_352aafc76thrust24THRUST_300001_SM_1000_NS8cuda_cub10par_nosyncE
	.align		8
        /*0138*/ 	.dword	_ZN34_INTERNAL_6d53920d_4_k_cu_352aafc76thrust24THRUST_300001_SM_1000_NS6system6detail10sequential3seqE
	.align		8
        /*0140*/ 	.dword	_ZN34_INTERNAL_6d53920d_4_k_cu_352aafc76thrust24THRUST_300001_SM_1000_NS6system3cpp3parE
	.align		8
        /*0148*/ 	.dword	_ZN34_INTERNAL_6d53920d_4_k_cu_352aafc76thrust24THRUST_300001_SM_1000_NS12placeholders2_1E
	.align		8
        /*0150*/ 	.dword	_ZN34_INTERNAL_6d53920d_4_k_cu_352aafc76thrust24THRUST_300001_SM_1000_NS12placeholders2_2E
	.align		8
        /*0158*/ 	.dword	_ZN34_INTERNAL_6d53920d_4_k_cu_352aafc76thrust24THRUST_300001_SM_1000_NS12placeholders2_3E
	.align		8
        /*0160*/ 	.dword	_ZN34_INTERNAL_6d53920d_4_k_cu_352aafc76thrust24THRUST_300001_SM_1000_NS12placeholders2_4E
	.align		8
        /*0168*/ 	.dword	_ZN34_INTERNAL_6d53920d_4_k_cu_352aafc76thrust24THRUST_300001_SM_1000_NS12placeholders2_5E
	.align		8
        /*0170*/ 	.dword	_ZN34_INTERNAL_6d53920d_4_k_cu_352aafc76thrust24THRUST_300001_SM_1000_NS12placeholders2_6E
	.align		8
        /*0178*/ 	.dword	_ZN34_INTERNAL_6d53920d_4_k_cu_352aafc76thrust24THRUST_300001_SM_1000_NS12placeholders2_7E
	.align		8
        /*0180*/ 	.dword	_ZN34_INTERNAL_6d53920d_4_k_cu_352aafc76thrust24THRUST_300001_SM_1000_NS12placeholders2_8E
	.align		8
        /*0188*/ 	.dword	_ZN34_INTERNAL_6d53920d_4_k_cu_352aafc76thrust24THRUST_300001_SM_1000_NS12placeholders2_9E
	.align		8
        /*0190*/ 	.dword	_ZN34_INTERNAL_6d53920d_4_k_cu_352aafc76thrust24THRUST_300001_SM_1000_NS12placeholders3_10E
	.align		8
        /*0198*/ 	.dword	_ZN34_INTERNAL_6d53920d_4_k_cu_352aafc76thrust24THRUST_300001_SM_1000_NS3seqE
	.align		8
        /*01a0*/ 	.dword	_ZN34_INTERNAL_6d53920d_4_k_cu_352aafc76thrust24THRUST_300001_SM_1000_NS6deviceE


//--------------------- .nv.constant3             --------------------------
	.section	.nv.constant3,"a",@progbits
	.align	8
.nv.constant3:
	.type		__cr_lgamma_table,@object
	.size		__cr_lgamma_table,(.L_8 - __cr_lgamma_table)
__cr_lgamma_table:
        /*0000*/ 	.byte	0x00, 0x00, 0x00, 0x00, 0x00, 0x00, 0x00, 0x00, 0x00, 0x00, 0x00, 0x00, 0x00, 0x00, 0x00, 0x00
        /*0010*/ 	.byte	0xef, 0x39, 0xfa, 0xfe, 0x42, 0x2e, 0xe6, 0x3f, 0x02, 0x20, 0x2a, 0xfa, 0x0b, 0xab, 0xfc, 0x3f
        /*0020*/ 	.byte	0xf9, 0x2c, 0x92, 0x7c, 0xa7, 0x6c, 0x09, 0x40, 0xc9, 0x79, 0x44, 0x3c, 0x64, 0x26, 0x13, 0x40
        /*0030*/ 	.byte	0xca, 0x01, 0xcf, 0x3a, 0x27, 0x51, 0x1a, 0x40, 0x30, 0xcc, 0x2d, 0xf3, 0xe1, 0x0c, 0x21, 0x40
        /*0040*/ 	.byte	0x0d, 0xb7, 0xfc, 0x82, 0x8e, 0x35, 0x25, 0x40
.L_8:


//--------------------- .text._ZN3cub18CUB_300001_SM_10006detail11EmptyKernelIvEEvv --------------------------
	.section	.text._ZN3cub18CUB_300001_SM_10006detail11EmptyKernelIvEEvv,"ax",@progbits
	.align	128
        .global         _ZN3cub18CUB_300001_SM_10006detail11EmptyKernelIvEEvv
        .type           _ZN3cub18CUB_300001_SM_10006detail11EmptyKernelIvEEvv,@function
        .size           _ZN3cub18CUB_300001_SM_10006detail11EmptyKernelIvEEvv,(.L_x_519 - _ZN3cub18CUB_300001_SM_10006detail11EmptyKernelIvEEvv)
        .other          _ZN3cub18CUB_300001_SM_10006detail11EmptyKernelIvEEvv,@"STO_CUDA_ENTRY STV_DEFAULT"
_ZN3cub18CUB_300001_SM_10006detail11EmptyKernelIvEEvv:
.text._ZN3cub18CUB_300001_SM_10006detail11EmptyKernelIvEEvv:
[----:B------:R-:W-:Y:S01]  /*0000*/  LDC R1, c[0x0][0x37c] ;  /* 0x0000df00ff017b82 */ /* 0x000fe20000000800 */
[----:B------:R-:W-:Y:S05]  /*0010*/  EXIT ;  /* 0x000000000000794d */ /* 0x000fea0003800000 */
.L_x_0:
[----:B------:R-:W-:-:S00]  /*0020*/  BRA `(.L_x_0) ;  /* 0xfffffffc00fc7947 */ /* 0x000fc0000383ffff */
[----:B------:R-:W-:-:S00]  /*0030*/  NOP ;  /* 0x0000000000007918 */ /* 0x000fc00000000000 */
        /* <DEDUP_REMOVED lines=12> */
.L_x_519:


//--------------------- .text.stress_majorization_step_kernel --------------------------
	.section	.text.stress_majorization_step_kernel,"ax",@progbits
	.align	128
        .global         stress_majorization_step_kernel
        .type           stress_majorization_step_kernel,@function
        .size           stress_majorization_step_kernel,(.L_x_510 - stress_majorization_step_kernel)
        .other          stress_majorization_step_kernel,@"STO_CUDA_ENTRY STV_DEFAULT"
stress_majorization_step_kernel:
.text.stress_majorization_step_kernel:
[----:B------:R-:W-:Y:S01]  /*0000*/  LDC R1, c[0x0][0x37c] ;  /* 0x0000df00ff017b82 */ /* 0x000fe20000000800 */
[----:B------:R-:W0:Y:S07]  /*0010*/  S2R R15, SR_TID.X ;  /* 0x00000000000f7919 */ /* 0x000e2e0000002100 */
[----:B------:R-:W1:Y:S01]  /*0020*/  S2UR UR5, SR_CTAID.X ;  /* 0x00000000000579c3 */ /* 0x000e620000002500 */
[----:B------:R-:W1:Y:S01]  /*0030*/  LDCU UR4, c[0x0][0x360] ;  /* 0x00006c00ff0477ac */ /* 0x000e620008000800 */
[----:B------:R-:W2:Y:S01]  /*0040*/  LDCU UR7, c[0x0][0x3c4] ;  /* 0x00007880ff0777ac */ /* 0x000ea20008000800 */
[----:B-1----:R-:W-:-:S06]  /*0050*/  UIMAD UR5, UR5, UR4, URZ ;  /* 0x00000004050572a4 */ /* 0x002fcc000f8e02ff */
[----:B0-----:R-:W-:-:S04]  /*0060*/  IADD3 R14, PT, PT, R15, UR5, RZ ;  /* 0x000000050f0e7c10 */ /* 0x001fc8000fffe0ff */
[----:B--2---:R-:W-:-:S13]  /*0070*/  ISETP.GE.AND P0, PT, R14, UR7, PT ;  /* 0x000000070e007c0c */ /* 0x004fda000bf06270 */
[----:B------:R-:W-:Y:S05]  /*0080*/  @P0 EXIT ;  /* 0x000000000000094d */ /* 0x000fea0003800000 */
[----:B------:R-:W0:Y:S01]  /*0090*/  LDC.64 R2, c[0x0][0x380] ;  /* 0x0000e000ff027b82 */ /* 0x000e220000000a00 */
[----:B------:R-:W1:Y:S07]  /*00a0*/  LDCU.64 UR18, c[0x0][0x358] ;  /* 0x00006b00ff1277ac */ /* 0x000e6e0008000a00 */
[----:B------:R-:W2:Y:S08]  /*00b0*/  LDC.64 R4, c[0x0][0x388] ;  /* 0x0000e200ff047b82 */ /* 0x000eb00000000a00 */
[----:B------:R-:W3:Y:S01]  /*00c0*/  LDC.64 R16, c[0x0][0x390] ;  /* 0x0000e400ff107b82 */ /* 0x000ee20000000a00 */
[----:B0-----:R-:W-:-:S05]  /*00d0*/  IMAD.WIDE R2, R14, 0x4, R2 ;  /* 0x000000040e027825 */ /* 0x001fca00078e0202 */
[----:B-1----:R0:W5:Y:S01]  /*00e0*/  LDG.E.CONSTANT R13, desc[UR18][R2.64] ;  /* 0x00000012020d7981 */ /* 0x002162000c1e9900 */
[----:B--2---:R-:W-:-:S05]  /*00f0*/  IMAD.WIDE R4, R14, 0x4, R4 ;  /* 0x000000040e047825 */ /* 0x004fca00078e0204 */
[----:B------:R0:W5:Y:S01]  /*0100*/  LDG.E.CONSTANT R11, desc[UR18][R4.64] ;  /* 0x00000012040b7981 */ /* 0x000162000c1e9900 */
[----:B---3--:R-:W-:-:S05]  /*0110*/  IMAD.WIDE R16, R14, 0x4, R16 ;  /* 0x000000040e107825 */ /* 0x008fca00078e0210 */
[----:B------:R0:W5:Y:S01]  /*0120*/  LDG.E.CONSTANT R9, desc[UR18][R16.64] ;  /* 0x0000001210097981 */ /* 0x000162000c1e9900 */
[----:B------:R-:W-:Y:S01]  /*0130*/  UISETP.GE.AND UP0, UPT, UR7, 0x1, UPT ;  /* 0x000000010700788c */ /* 0x000fe2000bf06270 */
[----:B------:R-:W-:Y:S02]  /*0140*/  HFMA2 R12, -RZ, RZ, 0, 0 ;  /* 0x00000000ff0c7431 */ /* 0x000fe400000001ff */
[----:B------:R-:W-:Y:S01]  /*0150*/  HFMA2 R8, -RZ, RZ, 0, 0 ;  /* 0x00000000ff087431 */ /* 0x000fe200000001ff */
[----:B------:R-:W-:Y:S02]  /*0160*/  MOV R10, RZ ;  /* 0x000000ff000a7202 */ /* 0x000fe40000000f00 */
[----:B------:R-:W-:-:S03]  /*0170*/  MOV R7, RZ ;  /* 0x000000ff00077202 */ /* 0x000fc60000000f00 */
[----:B0-----:R-:W-:Y:S05]  /*0180*/  BRA.U !UP0, `(.L_x_1) ;  /* 0x0000001508b47547 */ /* 0x001fea000b800000 */
[----:B------:R-:W-:Y:S02]  /*0190*/  UISETP.GE.U32.AND UP0, UPT, UR7, 0x4, UPT ;  /* 0x000000040700788c */ /* 0x000fe4000bf06070 */
[----:B------:R-:W-:Y:S01]  /*01a0*/  IMAD R6, R14, UR7, RZ ;  /* 0x000000070e067c24 */ /* 0x000fe2000f8e02ff */
[----:B------:R-:W-:Y:S01]  /*01b0*/  MOV R7, RZ ;  /* 0x000000ff00077202 */ /* 0x000fe20000000f00 */
[----:B------:R-:W-:Y:S01]  /*01c0*/  ULOP3.LUT UR6, UR7, 0x3, URZ, 0xc0, !UPT ;  /* 0x0000000307067892 */ /* 0x000fe2000f8ec0ff */
[----:B------:R-:W-:Y:S02]  /*01d0*/  MOV R3, RZ ;  /* 0x000000ff00037202 */ /* 0x000fe40000000f00 */
[----:B------:R-:W-:Y:S02]  /*01e0*/  MOV R8, RZ ;  /* 0x000000ff00087202 */ /* 0x000fe40000000f00 */
[----:B------:R-:W-:Y:S02]  /*01f0*/  MOV R10, RZ ;  /* 0x000000ff000a7202 */ /* 0x000fe40000000f00 */
[----:B------:R-:W-:Y:S01]  /*0200*/  MOV R12, RZ ;  /* 0x000000ff000c7202 */ /* 0x000fe20000000f00 */
[----:B------:R-:W-:Y:S06]  /*0210*/  BRA.U !UP0, `(.L_x_2) ;  /* 0x00000011083c7547 */ /* 0x000fec000b800000 */
[----:B------:R-:W0:Y:S01]  /*0220*/  LDCU.128 UR12, c[0x0][0x380] ;  /* 0x00007000ff0c77ac */ /* 0x000e220008000c00 */
[----:B------:R-:W-:Y:S01]  /*0230*/  IMAD.WIDE R4, R6, 0x4, RZ ;  /* 0x0000000406047825 */ /* 0x000fe200078e02ff */
[----:B------:R-:W-:Y:S01]  /*0240*/  IADD3 R3, PT, PT, -R14, RZ, RZ ;  /* 0x000000ff0e037210 */ /* 0x000fe20007ffe1ff */
[----:B------:R-:W1:Y:S02]  /*0250*/  LDCU.64 UR16, c[0x0][0x390] ;  /* 0x00007200ff1077ac */ /* 0x000e640008000a00 */
[----:B------:R-:W-:Y:S01]  /*0260*/  IMAD.MOV.U32 R7, RZ, RZ, RZ ;  /* 0x000000ffff077224 */ /* 0x000fe200078e00ff */
[----:B------:R-:W-:Y:S01]  /*0270*/  MOV R2, R6 ;  /* 0x0000000600027202 */ /* 0x000fe20000000f00 */
[----:B0-----:R-:W-:Y:S02]  /*0280*/  UIADD3 UR10, UP0, UPT, UR12, 0x8, URZ ;  /* 0x000000080c0a7890 */ /* 0x001fe4000ff1e0ff */
[----:B------:R-:W-:Y:S02]  /*0290*/  UIADD3 UR8, UP1, UPT, UR14, 0x8, URZ ;  /* 0x000000080e087890 */ /* 0x000fe4000ff3e0ff */
[----:B------:R-:W-:-:S02]  /*02a0*/  UIADD3.X UR11, UPT, UPT, URZ, UR13, URZ, UP0, !UPT ;  /* 0x0000000dff0b7290 */ /* 0x000fc400087fe4ff */
[----:B-1----:R-:W-:Y:S01]  /*02b0*/  UIADD3 UR4, UP0, UPT, UR16, 0x8, URZ ;  /* 0x0000000810047890 */ /* 0x002fe2000ff1e0ff */
[----:B------:R-:W-:Y:S01]  /*02c0*/  MOV R16, UR10 ;  /* 0x0000000a00107c02 */ /* 0x000fe20008000f00 */
[----:B------:R-:W-:Y:S01]  /*02d0*/  UIADD3.X UR9, UPT, UPT, URZ, UR15, URZ, UP1, !UPT ;  /* 0x0000000fff097290 */ /* 0x000fe20008ffe4ff */
[----:B------:R-:W-:Y:S01]  /*02e0*/  MOV R18, UR8 ;  /* 0x0000000800127c02 */ /* 0x000fe20008000f00 */
[----:B------:R-:W-:Y:S01]  /*02f0*/  UIADD3.X UR7, UPT, UPT, URZ, UR17, URZ, UP0, !UPT ;  /* 0x00000011ff077290 */ /* 0x000fe200087fe4ff */
[----:B------:R-:W-:Y:S01]  /*0300*/  MOV R17, UR11 ;  /* 0x0000000b00117c02 */ /* 0x000fe20008000f00 */
[----:B------:R-:W0:Y:S01]  /*0310*/  LDCU.128 UR12, c[0x0][0x3b0] ;  /* 0x00007600ff0c77ac */ /* 0x000e220008000c00 */
[----:B------:R-:W-:Y:S02]  /*0320*/  MOV R20, UR4 ;  /* 0x0000000400147c02 */ /* 0x000fe40008000f00 */
[----:B------:R-:W-:Y:S01]  /*0330*/  MOV R19, UR9 ;  /* 0x0000000900137c02 */ /* 0x000fe20008000f00 */
[----:B------:R-:W-:Y:S01]  /*0340*/  UMOV UR4, URZ ;  /* 0x000000ff00047c82 */ /* 0x000fe20008000000 */
[----:B------:R-:W-:-:S07]  /*0350*/  MOV R21, UR7 ;  /* 0x0000000700157c02 */ /* 0x000fce0008000f00 */
.L_x_31:
[----:B------:R-:W-:Y:S01]  /*0360*/  ISETP.NE.AND P0, PT, R3, RZ, PT ;  /* 0x000000ff0300720c */ /* 0x000fe20003f05270 */
[----:B------:R-:W-:-:S12]  /*0370*/  BSSY.RECONVERGENT B2, `(.L_x_3) ;  /* 0x0000038000027945 */ /* 0x000fd80003800200 */
[----:B------:R-:W-:Y:S05]  /*0380*/  @!P0 BRA `(.L_x_4) ;  /* 0x0000000000d88947 */ /* 0x000fea0003800000 */
[----:B------:R-:W1:Y:S08]  /*0390*/  LDC.64 R24, c[0x0][0x3b0] ;  /* 0x0000ec00ff187b82 */ /* 0x000e700000000a00 */
[----:B------:R-:W2:Y:S01]  /*03a0*/  LDC.64 R22, c[0x0][0x3b8] ;  /* 0x0000ee00ff167b82 */ /* 0x000ea20000000a00 */
[----:B-1----:R-:W-:-:S05]  /*03b0*/  IMAD.WIDE R24, R2, 0x4, R24 ;  /* 0x0000000402187825 */ /* 0x002fca00078e0218 */
[----:B------:R-:W3:Y:S01]  /*03c0*/  LDG.E.CONSTANT R29, desc[UR18][R24.64] ;  /* 0x00000012181d7981 */ /* 0x000ee2000c1e9900 */
[----:B--2---:R-:W-:-:S05]  /*03d0*/  IMAD.WIDE R22, R2, 0x4, R22 ;  /* 0x0000000402167825 */ /* 0x004fca00078e0216 */
[----:B------:R-:W2:Y:S01]  /*03e0*/  LDG.E.CONSTANT R31, desc[UR18][R22.64] ;  /* 0x00000012161f7981 */ /* 0x000ea2000c1e9900 */
[----:B---3--:R-:W-:-:S04]  /*03f0*/  FSETP.GT.AND P0, PT, R29, RZ, PT ;  /* 0x000000ff1d00720b */ /* 0x008fc80003f04000 */
[----:B--2---:R-:W-:-:S13]  /*0400*/  FSETP.LEU.OR P0, PT, R31, RZ, !P0 ;  /* 0x000000ff1f00720b */ /* 0x004fda000470b400 */
[----:B------:R-:W-:Y:S05]  /*0410*/  @P0 BRA `(.L_x_4) ;  /* 0x0000000000b40947 */ /* 0x000fea0003800000 */
[----:B------:R-:W2:Y:S04]  /*0420*/  LDG.E.CONSTANT R34, desc[UR18][R16.64+-0x8] ;  /* 0xfffff81210227981 */ /* 0x000ea8000c1e9900 */
[----:B------:R-:W3:Y:S04]  /*0430*/  LDG.E.CONSTANT R32, desc[UR18][R18.64+-0x8] ;  /* 0xfffff81212207981 */ /* 0x000ee8000c1e9900 */
[----:B------:R-:W4:Y:S01]  /*0440*/  LDG.E.CONSTANT R30, desc[UR18][R20.64+-0x8] ;  /* 0xfffff812141e7981 */ /* 0x000f22000c1e9900 */
[----:B------:R-:W-:Y:S01]  /*0450*/  BSSY.RECONVERGENT B0, `(.L_x_5) ;  /* 0x0000013000007945 */ /* 0x000fe20003800200 */
[----:B--2--5:R-:W-:Y:S01]  /*0460*/  FADD R34, R13, -R34 ;  /* 0x800000220d227221 */ /* 0x024fe20000000000 */
[----:B---3--:R-:W-:-:S03]  /*0470*/  FADD R32, R11, -R32 ;  /* 0x800000200b207221 */ /* 0x008fc60000000000 */
[----:B------:R-:W-:Y:S01]  /*0480*/  FMUL R23, R34, R34 ;  /* 0x0000002222177220 */ /* 0x000fe20000400000 */
[----:B----4-:R-:W-:-:S03]  /*0490*/  FADD R30, R9, -R30 ;  /* 0x8000001e091e7221 */ /* 0x010fc60000000000 */
[----:B------:R-:W-:-:S04]  /*04a0*/  FFMA R23, R32, R32, R23 ;  /* 0x0000002020177223 */ /* 0x000fc80000000017 */
[----:B------:R-:W-:-:S04]  /*04b0*/  FFMA R24, R30, R30, R23 ;  /* 0x0000001e1e187223 */ /* 0x000fc80000000017 */
[----:B------:R1:W2:Y:S01]  /*04c0*/  MUFU.RSQ R23, R24 ;  /* 0x0000001800177308 */ /* 0x0002a20000001400 */
[----:B------:R-:W-:-:S04]  /*04d0*/  IADD3 R0, PT, PT, R24, -0xd000000, RZ ;  /* 0xf300000018007810 */ /* 0x000fc80007ffe0ff */
[----:B------:R-:W-:-:S13]  /*04e0*/  ISETP.GT.U32.AND P0, PT, R0, 0x727fffff, PT ;  /* 0x727fffff0000780c */ /* 0x000fda0003f04070 */
[----:B-12---:R-:W-:Y:S05]  /*04f0*/  @!P0 BRA `(.L_x_6) ;  /* 0x0000000000108947 */ /* 0x006fea0003800000 */
[----:B------:R-:W-:Y:S02]  /*0500*/  MOV R22, R24 ;  /* 0x0000001800167202 */ /* 0x000fe40000000f00 */
[----:B------:R-:W-:-:S07]  /*0510*/  MOV R0, 0x530 ;  /* 0x0000053000007802 */ /* 0x000fce0000000f00 */
[----:B0-----:R-:W-:Y:S05]  /*0520*/  CALL.REL.NOINC `($__internal_0_$__cuda_sm20_sqrt_rn_f32_slowpath) ;  /* 0x0000001400f07944 */ /* 0x001fea0003c00000 */
[----:B------:R-:W-:Y:S05]  /*0530*/  BRA `(.L_x_7) ;  /* 0x0000000000107947 */ /* 0x000fea0003800000 */
.L_x_6:
[----:B------:R-:W-:Y:S01]  /*0540*/  FMUL.FTZ R27, R24, R23 ;  /* 0x00000017181b7220 */ /* 0x000fe20000410000 */
[----:B------:R-:W-:-:S03]  /*0550*/  FMUL.FTZ R22, R23, 0.5 ;  /* 0x3f00000017167820 */ /* 0x000fc60000410000 */
[----:B------:R-:W-:-:S04]  /*0560*/  FFMA R0, -R27, R27, R24 ;  /* 0x0000001b1b007223 */ /* 0x000fc80000000118 */
[----:B------:R-:W-:-:S07]  /*0570*/  FFMA R27, R0, R22, R27 ;  /* 0x00000016001b7223 */ /* 0x000fce000000001b */
.L_x_7:
[----:B0-----:R-:W-:Y:S05]  /*0580*/  BSYNC.RECONVERGENT B0 ;  /* 0x0000000000007941 */ /* 0x001fea0003800200 */
.L_x_5:
[----:B------:R-:W-:-:S13]  /*0590*/  FSETP.GT.AND P0, PT, R27, 9.9999999392252902908e-09, PT ;  /* 0x322bcc771b00780b */ /* 0x000fda0003f04000 */
[----:B------:R-:W-:Y:S05]  /*05a0*/  @!P0 BRA `(.L_x_4) ;  /* 0x0000000000508947 */ /* 0x000fea0003800000 */
[----:B------:R-:W0:Y:S01]  /*05b0*/  MUFU.RCP R0, R27 ;  /* 0x0000001b00007308 */ /* 0x000e220000001000 */
[----:B------:R-:W-:Y:S07]  /*05c0*/  BSSY.RECONVERGENT B3, `(.L_x_8) ;  /* 0x000000a000037945 */ /* 0x000fee0003800200 */
[----:B------:R-:W1:Y:S01]  /*05d0*/  FCHK P0, R29, R27 ;  /* 0x0000001b1d007302 */ /* 0x000e620000000000 */
[----:B0-----:R-:W-:-:S04]  /*05e0*/  FFMA R23, R0, -R27, 1 ;  /* 0x3f80000000177423 */ /* 0x001fc8000000081b */
[----:B------:R-:W-:-:S04]  /*05f0*/  FFMA R0, R0, R23, R0 ;  /* 0x0000001700007223 */ /* 0x000fc80000000000 */
[----:B------:R-:W-:-:S04]  /*0600*/  FFMA R22, R29, R0, RZ ;  /* 0x000000001d167223 */ /* 0x000fc800000000ff */
[----:B------:R-:W-:-:S04]  /*0610*/  FFMA R23, R22, -R27, R29 ;  /* 0x8000001b16177223 */ /* 0x000fc8000000001d */
[----:B------:R-:W-:Y:S01]  /*0620*/  FFMA R0, R0, R23, R22 ;  /* 0x0000001700007223 */ /* 0x000fe20000000016 */
[----:B-1----:R-:W-:Y:S06]  /*0630*/  @!P0 BRA `(.L_x_9) ;  /* 0x0000000000088947 */ /* 0x002fec0003800000 */
[----:B------:R-:W-:-:S07]  /*0640*/  MOV R22, 0x660 ;  /* 0x0000066000167802 */ /* 0x000fce0000000f00 */
[----:B------:R-:W-:Y:S05]  /*0650*/  CALL.REL.NOINC `($__internal_1_$__cuda_sm3x_div_rn_noftz_f32_slowpath) ;  /* 0x0000001400fc7944 */ /* 0x000fea0003c00000 */
.L_x_9:
[----:B------:R-:W-:Y:S05]  /*0660*/  BSYNC.RECONVERGENT B3 ;  /* 0x0000000000037941 */ /* 0x000fea0003800200 */
.L_x_8:
[----:B------:R-:W-:Y:S01]  /*0670*/  FADD R0, -R0, 1 ;  /* 0x3f80000000007421 */ /* 0x000fe20000000100 */
[----:B------:R-:W-:-:S03]  /*0680*/  FADD R7, R7, R31 ;  /* 0x0000001f07077221 */ /* 0x000fc60000000000 */
[-C--:B------:R-:W-:Y:S01]  /*0690*/  FFMA R34, -R34, R0.reuse, R13 ;  /* 0x0000000022227223 */ /* 0x080fe2000000010d */
[-C--:B------:R-:W-:Y:S01]  /*06a0*/  FFMA R23, -R32, R0.reuse, R11 ;  /* 0x0000000020177223 */ /* 0x080fe2000000010b */
[----:B------:R-:W-:Y:S02]  /*06b0*/  FFMA R25, -R30, R0, R9 ;  /* 0x000000001e197223 */ /* 0x000fe40000000109 */
[C---:B------:R-:W-:Y:S01]  /*06c0*/  FFMA R12, R31.reuse, R34, R12 ;  /* 0x000000221f0c7223 */ /* 0x040fe2000000000c */
[C---:B------:R-:W-:Y:S01]  /*06d0*/  FFMA R10, R31.reuse, R23, R10 ;  /* 0x000000171f0a7223 */ /* 0x040fe2000000000a */
[----:B------:R-:W-:-:S07]  /*06e0*/  FFMA R8, R31, R25, R8 ;  /* 0x000000191f087223 */ /* 0x000fce0000000008 */
.L_x_4:
[----:B0-----:R-:W-:Y:S05]  /*06f0*/  BSYNC.RECONVERGENT B2 ;  /* 0x0000000000027941 */ /* 0x001fea0003800200 */
.L_x_3:
[----:B------:R-:W-:Y:S01]  /*0700*/  UIADD3 UR7, UPT, UPT, UR4, 0x1, URZ ;  /* 0x0000000104077890 */ /* 0x000fe2000fffe0ff */
[----:B------:R-:W-:Y:S05]  /*0710*/  BSSY.RECONVERGENT B2, `(.L_x_10) ;  /* 0x0000039000027945 */ /* 0x000fea0003800200 */
[----:B------:R-:W-:-:S13]  /*0720*/  ISETP.NE.AND P0, PT, R14, UR7, PT ;  /* 0x000000070e007c0c */ /* 0x000fda000bf05270 */
[----:B------:R-:W-:Y:S05]  /*0730*/  @!P0 BRA `(.L_x_11) ;  /* 0x0000000000d88947 */ /* 0x000fea0003800000 */
[C---:B------:R-:W-:Y:S02]  /*0740*/  IADD3 R24, P1, PT, R4.reuse, UR12, RZ ;  /* 0x0000000c04187c10 */ /* 0x040fe4000ff3e0ff */
[----:B------:R-:W-:Y:S02]  /*0750*/  IADD3 R22, P0, PT, R4, UR14, RZ ;  /* 0x0000000e04167c10 */ /* 0x000fe4000ff1e0ff */
[C---:B------:R-:W-:Y:S02]  /*0760*/  IADD3.X R25, PT, PT, R5.reuse, UR13, RZ, P1, !PT ;  /* 0x0000000d05197c10 */ /* 0x040fe40008ffe4ff */
[----:B------:R-:W-:-:S03]  /*0770*/  IADD3.X R23, PT, PT, R5, UR15, RZ, P0, !PT ;  /* 0x0000000f05177c10 */ /* 0x000fc600087fe4ff */
[----:B------:R-:W2:Y:S04]  /*0780*/  LDG.E.CONSTANT R29, desc[UR18][R24.64+0x4] ;  /* 0x00000412181d7981 */ /* 0x000ea8000c1e9900 */
[----:B------:R-:W3:Y:S01]  /*0790*/  LDG.E.CONSTANT R31, desc[UR18][R22.64+0x4] ;  /* 0x00000412161f7981 */ /* 0x000ee2000c1e9900 */
[----:B--2---:R-:W-:-:S04]  /*07a0*/  FSETP.GT.AND P0, PT, R29, RZ, PT ;  /* 0x000000ff1d00720b */ /* 0x004fc80003f04000 */
[----:B---3--:R-:W-:-:S13]  /*07b0*/  FSETP.LEU.OR P0, PT, R31, RZ, !P0 ;  /* 0x000000ff1f00720b */ /* 0x008fda000470b400 */
        /* <DEDUP_REMOVED lines=11> */
[----:B------:R-:W-:Y:S01]  /*0870*/  VIADD R0, R24, 0xf3000000 ;  /* 0xf300000018007836 */ /* 0x000fe20000000000 */
[----:B------:R0:W1:Y:S04]  /*0880*/  MUFU.RSQ R23, R24 ;  /* 0x0000001800177308 */ /* 0x0000680000001400 */
[----:B------:R-:W-:-:S13]  /*0890*/  ISETP.GT.U32.AND P0, PT, R0, 0x727fffff, PT ;  /* 0x727fffff0000780c */ /* 0x000fda0003f04070 */
[----:B01----:R-:W-:Y:S05]  /*08a0*/  @!P0 BRA `(.L_x_13) ;  /* 0x0000000000108947 */ /* 0x003fea0003800000 */
[----:B------:R-:W-:Y:S02]  /*08b0*/  MOV R22, R24 ;  /* 0x0000001800167202 */ /* 0x000fe40000000f00 */
[----:B------:R-:W-:-:S07]  /*08c0*/  MOV R0, 0x8e0 ;  /* 0x000008e000007802 */ /* 0x000fce0000000f00 */
[----:B------:R-:W-:Y:S05]  /*08d0*/  CALL.REL.NOINC `($__internal_0_$__cuda_sm20_sqrt_rn_f32_slowpath) ;  /* 0x0000001400047944 */ /* 0x000fea0003c00000 */
[----:B------:R-:W-:Y:S05]  /*08e0*/  BRA `(.L_x_14) ;  /* 0x0000000000107947 */ /* 0x000fea0003800000 */
.L_x_13:
[----:B------:R-:W-:Y:S01]  /*08f0*/  FMUL.FTZ R27, R24, R23 ;  /* 0x00000017181b7220 */ /* 0x000fe20000410000 */
[----:B------:R-:W-:-:S03]  /*0900*/  FMUL.FTZ R22, R23, 0.5 ;  /* 0x3f00000017167820 */ /* 0x000fc60000410000 */
[----:B------:R-:W-:-:S04]  /*0910*/  FFMA R0, -R27, R27, R24 ;  /* 0x0000001b1b007223 */ /* 0x000fc80000000118 */
[----:B------:R-:W-:-:S07]  /*0920*/  FFMA R27, R0, R22, R27 ;  /* 0x00000016001b7223 */ /* 0x000fce000000001b */
.L_x_14:
[----:B------:R-:W-:Y:S05]  /*0930*/  BSYNC.RECONVERGENT B0 ;  /* 0x0000000000007941 */ /* 0x000fea0003800200 */
.L_x_12:
        /* <DEDUP_REMOVED lines=13> */
.L_x_16:
[----:B------:R-:W-:Y:S05]  /*0a10*/  BSYNC.RECONVERGENT B3 ;  /* 0x0000000000037941 */ /* 0x000fea0003800200 */
.L_x_15:
        /* <DEDUP_REMOVED lines=8> */
.L_x_11:
[----:B------:R-:W-:Y:S05]  /*0aa0*/  BSYNC.RECONVERGENT B2 ;  /* 0x0000000000027941 */ /* 0x000fea0003800200 */
.L_x_10:
        /* <DEDUP_REMOVED lines=23> */
[----:B------:R0:W1:Y:S01]  /*0c20*/  MUFU.RSQ R23, R24 ;  /* 0x0000001800177308 */ /* 0x0000620000001400 */
[----:B------:R-:W-:-:S04]  /*0c30*/  IADD3 R0, PT, PT, R24, -0xd000000, RZ ;  /* 0xf300000018007810 */ /* 0x000fc80007ffe0ff */
[----:B------:R-:W-:-:S13]  /*0c40*/  ISETP.GT.U32.AND P0, PT, R0, 0x727fffff, PT ;  /* 0x727fffff0000780c */ /* 0x000fda0003f04070 */
[----:B01----:R-:W-:Y:S05]  /*0c50*/  @!P0 BRA `(.L_x_20) ;  /* 0x0000000000108947 */ /* 0x003fea0003800000 */
[----:B------:R-:W-:Y:S02]  /*0c60*/  MOV R22, R24 ;  /* 0x0000001800167202 */ /* 0x000fe40000000f00 */
[----:B------:R-:W-:-:S07]  /*0c70*/  MOV R0, 0xc90 ;  /* 0x00000c9000007802 */ /* 0x000fce0000000f00 */
[----:B------:R-:W-:Y:S05]  /*0c80*/  CALL.REL.NOINC `($__internal_0_$__cuda_sm20_sqrt_rn_f32_slowpath) ;  /* 0x0000001000187944 */ /* 0x000fea0003c00000 */
[----:B------:R-:W-:Y:S05]  /*0c90*/  BRA `(.L_x_21) ;  /* 0x0000000000107947 */ /* 0x000fea0003800000 */
.L_x_20:
[----:B------:R-:W-:Y:S01]  /*0ca0*/  FMUL.FTZ R27, R24, R23 ;  /* 0x00000017181b7220 */ /* 0x000fe20000410000 */
[----:B------:R-:W-:-:S03]  /*0cb0*/  FMUL.FTZ R22, R23, 0.5 ;  /* 0x3f00000017167820 */ /* 0x000fc60000410000 */
[----:B------:R-:W-:-:S04]  /*0cc0*/  FFMA R0, -R27, R27, R24 ;  /* 0x0000001b1b007223 */ /* 0x000fc80000000118 */
[----:B------:R-:W-:-:S07]  /*0cd0*/  FFMA R27, R0, R22, R27 ;  /* 0x00000016001b7223 */ /* 0x000fce000000001b */
.L_x_21:
[----:B------:R-:W-:Y:S05]  /*0ce0*/  BSYNC.RECONVERGENT B0 ;  /* 0x0000000000007941 */ /* 0x000fea0003800200 */
.L_x_19:
        /* <DEDUP_REMOVED lines=13> */
.L_x_23:
[----:B------:R-:W-:Y:S05]  /*0dc0*/  BSYNC.RECONVERGENT B3 ;  /* 0x0000000000037941 */ /* 0x000fea0003800200 */
.L_x_22:
        /* <DEDUP_REMOVED lines=8> */
.L_x_18:
[----:B------:R-:W-:Y:S05]  /*0e50*/  BSYNC.RECONVERGENT B2 ;  /* 0x0000000000027941 */ /* 0x000fea0003800200 */
.L_x_17:
        /* <DEDUP_REMOVED lines=31> */
.L_x_27:
[----:B------:R-:W-:Y:S01]  /*1050*/  FMUL.FTZ R27, R24, R23 ;  /* 0x00000017181b7220 */ /* 0x000fe20000410000 */
[----:B------:R-:W-:-:S03]  /*1060*/  FMUL.FTZ R22, R23, 0.5 ;  /* 0x3f00000017167820 */ /* 0x000fc60000410000 */
[----:B------:R-:W-:-:S04]  /*1070*/  FFMA R0, -R27, R27, R24 ;  /* 0x0000001b1b007223 */ /* 0x000fc80000000118 */
[----:B------:R-:W-:-:S07]  /*1080*/  FFMA R27, R0, R22, R27 ;  /* 0x00000016001b7223 */ /* 0x000fce000000001b */
.L_x_28:
[----:B------:R-:W-:Y:S05]  /*1090*/  BSYNC.RECONVERGENT B0 ;  /* 0x0000000000007941 */ /* 0x000fea0003800200 */
.L_x_26:
        /* <DEDUP_REMOVED lines=13> */
.L_x_30:
[----:B------:R-:W-:Y:S05]  /*1170*/  BSYNC.RECONVERGENT B3 ;  /* 0x0000000000037941 */ /* 0x000fea0003800200 */
.L_x_29:
        /* <DEDUP_REMOVED lines=8> */
.L_x_25:
[----:B------:R-:W-:Y:S05]  /*1200*/  BSYNC.RECONVERGENT B2 ;  /* 0x0000000000027941 */ /* 0x000fea0003800200 */
.L_x_24:
[----:B------:R-:W0:Y:S01]  /*1210*/  LDC R0, c[0x0][0x3c4] ;  /* 0x0000f100ff007b82 */ /* 0x000e220000000800 */
[----:B------:R-:W-:Y:S01]  /*1220*/  UIADD3 UR4, UPT, UPT, UR4, 0x4, URZ ;  /* 0x0000000404047890 */ /* 0x000fe2000fffe0ff */
[----:B------:R-:W-:Y:S02]  /*1230*/  IADD3 R4, P4, PT, R4, 0x10, RZ ;  /* 0x0000001004047810 */ /* 0x000fe40007f9e0ff */
[----:B------:R-:W-:Y:S02]  /*1240*/  IADD3 R16, P1, PT, R16, 0x10, RZ ;  /* 0x0000001010107810 */ /* 0x000fe40007f3e0ff */
[----:B------:R-:W-:Y:S01]  /*1250*/  IADD3 R18, P2, PT, R18, 0x10, RZ ;  /* 0x0000001012127810 */ /* 0x000fe20007f5e0ff */
[----:B------:R-:W-:Y:S01]  /*1260*/  IMAD.X R5, RZ, RZ, R5, P4 ;  /* 0x000000ffff057224 */ /* 0x000fe200020e0605 */
[----:B------:R-:W-:Y:S02]  /*1270*/  IADD3 R20, P3, PT, R20, 0x10, RZ ;  /* 0x0000001014147810 */ /* 0x000fe40007f7e0ff */
[----:B------:R-:W-:-:S02]  /*1280*/  IADD3.X R17, PT, PT, RZ, R17, RZ, P1, !PT ;  /* 0x00000011ff117210 */ /* 0x000fc40000ffe4ff */
[----:B------:R-:W-:Y:S02]  /*1290*/  IADD3.X R19, PT, PT, RZ, R19, RZ, P2, !PT ;  /* 0x00000013ff137210 */ /* 0x000fe400017fe4ff */
[----:B------:R-:W-:Y:S02]  /*12a0*/  IADD3.X R21, PT, PT, RZ, R21, RZ, P3, !PT ;  /* 0x00000015ff157210 */ /* 0x000fe40001ffe4ff */
[----:B------:R-:W-:Y:S02]  /*12b0*/  IADD3 R2, PT, PT, R2, 0x4, RZ ;  /* 0x0000000402027810 */ /* 0x000fe40007ffe0ff */
[----:B------:R-:W-:Y:S02]  /*12c0*/  IADD3 R3, PT, PT, R3, 0x4, RZ ;  /* 0x0000000403037810 */ /* 0x000fe40007ffe0ff */
[----:B0-----:R-:W-:-:S04]  /*12d0*/  LOP3.LUT R0, R0, 0x7ffffffc, RZ, 0xc0, !PT ;  /* 0x7ffffffc00007812 */ /* 0x001fc800078ec0ff */
[----:B------:R-:W-:-:S13]  /*12e0*/  ISETP.NE.AND P0, PT, R0, UR4, PT ;  /* 0x0000000400007c0c */ /* 0x000fda000bf05270 */
[----:B------:R-:W-:Y:S05]  /*12f0*/  @P0 BRA `(.L_x_31) ;  /* 0xfffffff000180947 */ /* 0x000fea000383ffff */
[----:B------:R-:W-:-:S07]  /*1300*/  MOV R3, R0 ;  /* 0x0000000000037202 */ /* 0x000fce0000000f00 */
.L_x_2:
[----:B------:R-:W-:-:S09]  /*1310*/  UISETP.NE.AND UP0, UPT, UR6, URZ, UPT ;  /* 0x000000ff0600728c */ /* 0x000fd2000bf05270 */
[----:B------:R-:W-:Y:S05]  /*1320*/  BRA.U !UP0, `(.L_x_1) ;  /* 0x00000005084c7547 */ /* 0x000fea000b800000 */
[----:B------:R-:W0:Y:S01]  /*1330*/  LDC.64 R4, c[0x0][0x390] ;  /* 0x0000e400ff047b82 */ /* 0x000e220000000a00 */
[----:B------:R-:W-:Y:S01]  /*1340*/  IADD3 R19, PT, PT, R3, -UR5, -R15 ;  /* 0x8000000503137c10 */ /* 0x000fe2000fffe80f */
[----:B------:R-:W-:Y:S01]  /*1350*/  UIADD3 UR6, UPT, UPT, -UR6, URZ, URZ ;  /* 0x000000ff06067290 */ /* 0x000fe2000fffe1ff */
[----:B------:R-:W-:-:S05]  /*1360*/  IADD3 R6, PT, PT, R6, R3, RZ ;  /* 0x0000000306067210 */ /* 0x000fca0007ffe0ff */
[----:B------:R-:W1:Y:S08]  /*1370*/  LDC.64 R20, c[0x0][0x388] ;  /* 0x0000e200ff147b82 */ /* 0x000e700000000a00 */
[----:B------:R-:W2:Y:S01]  /*1380*/  LDC.64 R16, c[0x0][0x380] ;  /* 0x0000e000ff107b82 */ /* 0x000ea20000000a00 */
[----:B0-----:R-:W-:-:S03]  /*1390*/  IMAD.WIDE.U32 R4, R3, 0x4, R4 ;  /* 0x0000000403047825 */ /* 0x001fc600078e0004 */
[----:B------:R-:W-:Y:S01]  /*13a0*/  MOV R18, R4 ;  /* 0x0000000400127202 */ /* 0x000fe20000000f00 */
[----:B-1----:R-:W-:-:S05]  /*13b0*/  IMAD.WIDE.U32 R20, R3, 0x4, R20 ;  /* 0x0000000403147825 */ /* 0x002fca00078e0014 */
[----:B------:R-:W-:Y:S01]  /*13c0*/  MOV R15, R21 ;  /* 0x00000015000f7202 */ /* 0x000fe20000000f00 */
[----:B--2---:R-:W-:-:S03]  /*13d0*/  IMAD.WIDE.U32 R16, R3, 0x4, R16 ;  /* 0x0000000403107825 */ /* 0x004fc600078e0010 */
[----:B------:R-:W-:-:S07]  /*13e0*/  MOV R30, R16 ;  /* 0x00000010001e7202 */ /* 0x000fce0000000f00 */
.L_x_39:
[----:B------:R-:W-:Y:S01]  /*13f0*/  ISETP.NE.AND P0, PT, R19, RZ, PT ;  /* 0x000000ff1300720c */ /* 0x000fe20003f05270 */
[----:B------:R-:W-:-:S12]  /*1400*/  BSSY.RECONVERGENT B2, `(.L_x_32) ;  /* 0x000003a000027945 */ /* 0x000fd80003800200 */
[----:B------:R-:W-:Y:S05]  /*1410*/  @!P0 BRA `(.L_x_33) ;  /* 0x0000000000e08947 */ /* 0x000fea0003800000 */
[----:B------:R-:W0:Y:S08]  /*1420*/  LDC.64 R22, c[0x0][0x3b0] ;  /* 0x0000ec00ff167b82 */ /* 0x000e300000000a00 */
[----:B------:R-:W1:Y:S01]  /*1430*/  LDC.64 R2, c[0x0][0x3b8] ;  /* 0x0000ee00ff027b82 */ /* 0x000e620000000a00 */
[----:B0-----:R-:W-:-:S05]  /*1440*/  IMAD.WIDE R22, R6, 0x4, R22 ;  /* 0x0000000406167825 */ /* 0x001fca00078e0216 */
[----:B------:R-:W2:Y:S01]  /*1450*/  LDG.E.CONSTANT R29, desc[UR18][R22.64] ;  /* 0x00000012161d7981 */ /* 0x000ea2000c1e9900 */
[----:B-1----:R-:W-:-:S06]  /*1460*/  IMAD.WIDE R2, R6, 0x4, R2 ;  /* 0x0000000406027825 */ /* 0x002fcc00078e0202 */
[----:B------:R-:W3:Y:S01]  /*1470*/  LDG.E.CONSTANT R3, desc[UR18][R2.64] ;  /* 0x0000001202037981 */ /* 0x000ee2000c1e9900 */
[----:B--2---:R-:W-:-:S04]  /*1480*/  FSETP.GT.AND P0, PT, R29, RZ, PT ;  /* 0x000000ff1d00720b */ /* 0x004fc80003f04000 */
[----:B---3--:R-:W-:-:S13]  /*1490*/  FSETP.LEU.OR P0, PT, R3, RZ, !P0 ;  /* 0x000000ff0300720b */ /* 0x008fda000470b400 */
[----:B------:R-:W-:Y:S05]  /*14a0*/  @P0 BRA `(.L_x_33) ;  /* 0x0000000000bc0947 */ /* 0x000fea0003800000 */
[----:B------:R-:W-:Y:S02]  /*14b0*/  MOV R31, R17 ;  /* 0x00000011001f7202 */ /* 0x000fe40000000f00 */
[----:B------:R-:W-:-:S03]  /*14c0*/  MOV R21, R15 ;  /* 0x0000000f00157202 */ /* 0x000fc60000000f00 */
[----:B------:R-:W2:Y:S01]  /*14d0*/  LDG.E.CONSTANT R16, desc[UR18][R30.64] ;  /* 0x000000121e107981 */ /* 0x000ea2000c1e9900 */
[----:B------:R-:W-:-:S03]  /*14e0*/  MOV R4, R18 ;  /* 0x0000001200047202 */ /* 0x000fc60000000f00 */
[----:B------:R-:W3:Y:S04]  /*14f0*/  LDG.E.CONSTANT R0, desc[UR18][R20.64] ;  /* 0x0000001214007981 */ /* 0x000ee8000c1e9900 */
[----:B------:R3:W4:Y:S01]  /*1500*/  LDG.E.CONSTANT R2, desc[UR18][R4.64] ;  /* 0x0000001204027981 */ /* 0x000722000c1e9900 */
        /* <DEDUP_REMOVED lines=11> */
[----:B------:R-:W-:-:S07]  /*15c0*/  MOV R0, 0x15e0 ;  /* 0x000015e000007802 */ /* 0x000fce0000000f00 */
[----:B------:R-:W-:Y:S05]  /*15d0*/  CALL.REL.NOINC `($__internal_0_$__cuda_sm20_sqrt_rn_f32_slowpath) ;  /* 0x0000000400c47944 */ /* 0x000fea0003c00000 */
[----:B------:R-:W-:Y:S05]  /*15e0*/  BRA `(.L_x_36) ;  /* 0x0000000000107947 */ /* 0x000fea0003800000 */
.L_x_35:
[----:B------:R-:W-:Y:S01]  /*15f0*/  FMUL.FTZ R27, R22, R23 ;  /* 0x00000017161b7220 */ /* 0x000fe20000410000 */
[----:B------:R-:W-:-:S03]  /*1600*/  FMUL.FTZ R21, R23, 0.5 ;  /* 0x3f00000017157820 */ /* 0x000fc60000410000 */
[----:B------:R-:W-:-:S04]  /*1610*/  FFMA R0, -R27, R27, R22 ;  /* 0x0000001b1b007223 */ /* 0x000fc80000000116 */
[----:B------:R-:W-:-:S07]  /*1620*/  FFMA R27, R0, R21, R27 ;  /* 0x00000015001b7223 */ /* 0x000fce000000001b */
.L_x_36:
[----:B------:R-:W-:Y:S05]  /*1630*/  BSYNC.RECONVERGENT B0 ;  /* 0x0000000000007941 */ /* 0x000fea0003800200 */
.L_x_34:
        /* <DEDUP_REMOVED lines=13> */
.L_x_38:
[----:B------:R-:W-:Y:S05]  /*1710*/  BSYNC.RECONVERGENT B3 ;  /* 0x0000000000037941 */ /* 0x000fea0003800200 */
.L_x_37:
        /* <DEDUP_REMOVED lines=8> */
.L_x_33:
[----:B------:R-:W-:Y:S05]  /*17a0*/  BSYNC.RECONVERGENT B2 ;  /* 0x0000000000027941 */ /* 0x000fea0003800200 */
.L_x_32:
[----:B------:R-:W-:Y:S01]  /*17b0*/  UIADD3 UR6, UPT, UPT, UR6, 0x1, URZ ;  /* 0x0000000106067890 */ /* 0x000fe2000fffe0ff */
[----:B------:R-:W-:Y:S01]  /*17c0*/  IADD3 R18, P0, PT, R18, 0x4, RZ ;  /* 0x0000000412127810 */ /* 0x000fe20007f1e0ff */
[----:B------:R-:W-:Y:S01]  /*17d0*/  VIADD R19, R19, 0x1 ;  /* 0x0000000113137836 */ /* 0x000fe20000000000 */
[----:B------:R-:W-:Y:S01]  /*17e0*/  IADD3 R20, P1, PT, R20, 0x4, RZ ;  /* 0x0000000414147810 */ /* 0x000fe20007f3e0ff */
[----:B------:R-:W-:Y:S01]  /*17f0*/  UISETP.NE.AND UP0, UPT, UR6, URZ, UPT ;  /* 0x000000ff0600728c */ /* 0x000fe2000bf05270 */
[----:B------:R-:W-:Y:S02]  /*1800*/  IADD3 R30, P2, PT, R30, 0x4, RZ ;  /* 0x000000041e1e7810 */ /* 0x000fe40007f5e0ff */
[----:B------:R-:W-:Y:S02]  /*1810*/  IADD3 R6, PT, PT, R6, 0x1, RZ ;  /* 0x0000000106067810 */ /* 0x000fe40007ffe0ff */
[----:B------:R-:W-:Y:S02]  /*1820*/  IADD3.X R5, PT, PT, RZ, R5, RZ, P0, !PT ;  /* 0x00000005ff057210 */ /* 0x000fe400007fe4ff */
[----:B------:R-:W-:-:S02]  /*1830*/  IADD3.X R15, PT, PT, RZ, R15, RZ, P1, !PT ;  /* 0x0000000fff0f7210 */ /* 0x000fc40000ffe4ff */
[----:B------:R-:W-:Y:S01]  /*1840*/  IADD3.X R17, PT, PT, RZ, R17, RZ, P2, !PT ;  /* 0x00000011ff117210 */ /* 0x000fe200017fe4ff */
[----:B------:R-:W-:Y:S06]  /*1850*/  BRA.U UP0, `(.L_x_39) ;  /* 0xfffffff900e47547 */ /* 0x000fec000b83ffff */
.L_x_1:
[----:B------:R-:W-:-:S13]  /*1860*/  FSETP.GT.AND P0, PT, R7, RZ, PT ;  /* 0x000000ff0700720b */ /* 0x000fda0003f04000 */
        /* <DEDUP_REMOVED lines=10> */
[----:B------:R-:W-:Y:S02]  /*1910*/  MOV R29, R12 ;  /* 0x0000000c001d7202 */ /* 0x000fe40000000f00 */
[----:B------:R-:W-:Y:S02]  /*1920*/  MOV R27, R7 ;  /* 0x00000007001b7202 */ /* 0x000fe40000000f00 */
[----:B------:R-:W-:-:S07]  /*1930*/  MOV R22, 0x1950 ;  /* 0x0000195000167802 */ /* 0x000fce0000000f00 */
[----:B-----5:R-:W-:Y:S05]  /*1940*/  CALL.REL.NOINC `($__internal_1_$__cuda_sm3x_div_rn_noftz_f32_slowpath) ;  /* 0x0000000400407944 */ /* 0x020fea0003c00000 */
[----:B------:R-:W-:-:S07]  /*1950*/  MOV R2, R0 ;  /* 0x0000000000027202 */ /* 0x000fce0000000f00 */
.L_x_42:
[----:B------:R-:W-:Y:S05]  /*1960*/  BSYNC.RECONVERGENT B2 ;  /* 0x0000000000027941 */ /* 0x000fea0003800200 */
.L_x_41:
        /* <DEDUP_REMOVED lines=14> */
.L_x_44:
[----:B------:R-:W-:Y:S05]  /*1a50*/  BSYNC.RECONVERGENT B2 ;  /* 0x0000000000027941 */ /* 0x000fea0003800200 */
.L_x_43:
        /* <DEDUP_REMOVED lines=9> */
[----:B------:R-:W-:Y:S01]  /*1af0*/  MOV R29, R8 ;  /* 0x00000008001d7202 */ /* 0x000fe20000000f00 */
[----:B------:R-:W-:Y:S01]  /*1b00*/  IMAD.MOV.U32 R27, RZ, RZ, R7 ;  /* 0x000000ffff1b7224 */ /* 0x000fe200078e0007 */
[----:B------:R-:W-:-:S07]  /*1b10*/  MOV R22, 0x1b30 ;  /* 0x00001b3000167802 */ /* 0x000fce0000000f00 */
[----:B-----5:R-:W-:Y:S05]  /*1b20*/  CALL.REL.NOINC `($__internal_1_$__cuda_sm3x_div_rn_noftz_f32_slowpath) ;  /* 0x0000000000c87944 */ /* 0x020fea0003c00000 */
.L_x_46:
[----:B------:R-:W-:Y:S05]  /*1b30*/  BSYNC.RECONVERGENT B2 ;  /* 0x0000000000027941 */ /* 0x000fea0003800200 */
.L_x_45:
[----:B------:R-:W0:Y:S01]  /*1b40*/  LDC.64 R6, c[0x0][0x398] ;  /* 0x0000e600ff067b82 */ /* 0x000e220000000a00 */
[----:B------:R-:W1:Y:S01]  /*1b50*/  LDCU UR4, c[0x0][0x3c0] ;  /* 0x00007800ff0477ac */ /* 0x000e620008000800 */
[----:B-----5:R-:W-:Y:S01]  /*1b60*/  FADD R2, -R13, R2 ;  /* 0x000000020d027221 */ /* 0x020fe20000000100 */
[----:B------:R-:W-:Y:S01]  /*1b70*/  FADD R4, -R11, R4 ;  /* 0x000000040b047221 */ /* 0x000fe20000000100 */
[----:B------:R-:W-:-:S04]  /*1b80*/  FADD R0, -R9, R0 ;  /* 0x0000000009007221 */ /* 0x000fc80000000100 */
[----:B------:R-:W2:Y:S08]  /*1b90*/  LDC.64 R16, c[0x0][0x3a0] ;  /* 0x0000e800ff107b82 */ /* 0x000eb00000000a00 */
[----:B------:R-:W3:Y:S01]  /*1ba0*/  LDC.64 R18, c[0x0][0x3a8] ;  /* 0x0000ea00ff127b82 */ /* 0x000ee20000000a00 */
[----:B-1----:R-:W-:Y:S01]  /*1bb0*/  FFMA R13, R2, UR4, R13 ;  /* 0x00000004020d7c23 */ /* 0x002fe2000800000d */
[----:B------:R-:W-:Y:S01]  /*1bc0*/  FFMA R11, R4, UR4, R11 ;  /* 0x00000004040b7c23 */ /* 0x000fe2000800000b */
[----:B------:R-:W-:Y:S01]  /*1bd0*/  FFMA R9, R0, UR4, R9 ;  /* 0x0000000400097c23 */ /* 0x000fe20008000009 */
[----:B0-----:R-:W-:-:S05]  /*1be0*/  IMAD.WIDE R2, R14, 0x4, R6 ;  /* 0x000000040e027825 */ /* 0x001fca00078e0206 */
[----:B------:R-:W-:Y:S01]  /*1bf0*/  STG.E desc[UR18][R2.64], R13 ;  /* 0x0000000d02007986 */ /* 0x000fe2000c101912 */
[----:B--2---:R-:W-:-:S05]  /*1c00*/  IMAD.WIDE R4, R14, 0x4, R16 ;  /* 0x000000040e047825 */ /* 0x004fca00078e0210 */
[----:B------:R-:W-:Y:S01]  /*1c10*/  STG.E desc[UR18][R4.64], R11 ;  /* 0x0000000b04007986 */ /* 0x000fe2000c101912 */
[----:B---3--:R-:W-:-:S05]  /*1c20*/  IMAD.WIDE R14, R14, 0x4, R18 ;  /* 0x000000040e0e7825 */ /* 0x008fca00078e0212 */
[----:B------:R-:W-:Y:S01]  /*1c30*/  STG.E desc[UR18][R14.64], R9 ;  /* 0x000000090e007986 */ /* 0x000fe2000c101912 */
[----:B------:R-:W-:Y:S05]  /*1c40*/  EXIT ;  /* 0x000000000000794d */ /* 0x000fea0003800000 */
.L_x_40:
[----:B------:R-:W0:Y:S08]  /*1c50*/  LDC.64 R2, c[0x0][0x398] ;  /* 0x0000e600ff027b82 */ /* 0x000e300000000a00 */
[----:B------:R-:W1:Y:S08]  /*1c60*/  LDC.64 R4, c[0x0][0x3a0] ;  /* 0x0000e800ff047b82 */ /* 0x000e700000000a00 */
[----:B------:R-:W2:Y:S01]  /*1c70*/  LDC.64 R6, c[0x0][0x3a8] ;  /* 0x0000ea00ff067b82 */ /* 0x000ea20000000a00 */
[----:B0-----:R-:W-:-:S05]  /*1c80*/  IMAD.WIDE R2, R14, 0x4, R2 ;  /* 0x000000040e027825 */ /* 0x001fca00078e0202 */
[----:B-----5:R-:W-:Y:S01]  /*1c90*/  STG.E desc[UR18][R2.64], R13 ;  /* 0x0000000d02007986 */ /* 0x020fe2000c101912 */
[----:B-1----:R-:W-:-:S05]  /*1ca0*/  IMAD.WIDE R4, R14, 0x4, R4 ;  /* 0x000000040e047825 */ /* 0x002fca00078e0204 */
[----:B------:R-:W-:Y:S01]  /*1cb0*/  STG.E desc[UR18][R4.64], R11 ;  /* 0x0000000b04007986 */ /* 0x000fe2000c101912 */
[----:B--2---:R-:W-:-:S05]  /*1cc0*/  IMAD.WIDE R6, R14, 0x4, R6 ;  /* 0x000000040e067825 */ /* 0x004fca00078e0206 */
[----:B------:R-:W-:Y:S01]  /*1cd0*/  STG.E desc[UR18][R6.64], R9 ;  /* 0x0000000906007986 */ /* 0x000fe2000c101912 */
[----:B------:R-:W-:Y:S05]  /*1ce0*/  EXIT ;  /* 0x000000000000794d */ /* 0x000fea0003800000 */
        .weak           $__internal_0_$__cuda_sm20_sqrt_rn_f32_slowpath
        .type           $__internal_0_$__cuda_sm20_sqrt_rn_f32_slowpath,@function
        .size           $__internal_0_$__cuda_sm20_sqrt_rn_f32_slowpath,($__internal_1_$__cuda_sm3x_div_rn_noftz_f32_slowpath - $__internal_0_$__cuda_sm20_sqrt_rn_f32_slowpath)
$__internal_0_$__cuda_sm20_sqrt_rn_f32_slowpath:
[----:B------:R-:W-:-:S13]  /*1cf0*/  LOP3.LUT P0, RZ, R22, 0x7fffffff, RZ, 0xc0, !PT ;  /* 0x7fffffff16ff7812 */ /* 0x000fda000780c0ff */
[----:B------:R-:W-:Y:S01]  /*1d00*/  @!P0 MOV R27, R22 ;  /* 0x00000016001b8202 */ /* 0x000fe20000000f00 */
[----:B------:R-:W-:Y:S06]  /*1d10*/  @!P0 BRA `(.L_x_47) ;  /* 0x0000000000408947 */ /* 0x000fec0003800000 */
[----:B------:R-:W-:-:S13]  /*1d20*/  FSETP.GEU.FTZ.AND P0, PT, R22, RZ, PT ;  /* 0x000000ff1600720b */ /* 0x000fda0003f1e000 */
[----:B------:R-:W-:Y:S01]  /*1d30*/  @!P0 MOV R27, 0x7fffffff ;  /* 0x7fffffff001b8802 */ /* 0x000fe20000000f00 */
[----:B------:R-:W-:Y:S06]  /*1d40*/  @!P0 BRA `(.L_x_47) ;  /* 0x0000000000348947 */ /* 0x000fec0003800000 */
[----:B------:R-:W-:-:S13]  /*1d50*/  FSETP.GTU.FTZ.AND P0, PT, |R22|, +INF , PT ;  /* 0x7f8000001600780b */ /* 0x000fda0003f1c200 */
[----:B------:R-:W-:Y:S01]  /*1d60*/  @P0 FADD.FTZ R27, R22, 1 ;  /* 0x3f800000161b0421 */ /* 0x000fe20000010000 */
[----:B------:R-:W-:Y:S06]  /*1d70*/  @P0 BRA `(.L_x_47) ;  /* 0x0000000000280947 */ /* 0x000fec0003800000 */
[----:B------:R-:W-:-:S13]  /*1d80*/  FSETP.NEU.FTZ.AND P0, PT, |R22|, +INF , PT ;  /* 0x7f8000001600780b */ /* 0x000fda0003f1d200 */
[----:B------:R-:W-:Y:S01]  /*1d90*/  @P0 FFMA R26, R22, 1.84467440737095516160e+19, RZ ;  /* 0x5f800000161a0823 */ /* 0x000fe200000000ff */
[----:B------:R-:W-:-:S03]  /*1da0*/  @!P0 MOV R27, R22 ;  /* 0x00000016001b8202 */ /* 0x000fc60000000f00 */
[----:B------:R-:W0:Y:S02]  /*1db0*/  @P0 MUFU.RSQ R23, R26 ;  /* 0x0000001a00170308 */ /* 0x000e240000001400 */
[----:B0-----:R-:W-:Y:S01]  /*1dc0*/  @P0 FMUL.FTZ R25, R26, R23 ;  /* 0x000000171a190220 */ /* 0x001fe20000410000 */
[----:B------:R-:W-:-:S03]  /*1dd0*/  @P0 FMUL.FTZ R23, R23, 0.5 ;  /* 0x3f00000017170820 */ /* 0x000fc60000410000 */
[----:B------:R-:W-:-:S04]  /*1de0*/  @P0 FADD.FTZ R24, -R25, -RZ ;  /* 0x800000ff19180221 */ /* 0x000fc80000010100 */
[----:B------:R-:W-:-:S04]  /*1df0*/  @P0 FFMA R24, R25, R24, R26 ;  /* 0x0000001819180223 */ /* 0x000fc8000000001a */
[----:B------:R-:W-:-:S04]  /*1e00*/  @P0 FFMA R23, R24, R23, R25 ;  /* 0x0000001718170223 */ /* 0x000fc80000000019 */
[----:B------:R-:W-:-:S07]  /*1e10*/  @P0 FMUL.FTZ R27, R23, 2.3283064365386962891e-10 ;  /* 0x2f800000171b0820 */ /* 0x000fce0000410000 */
.L_x_47:
[----:B------:R-:W-:Y:S01]  /*1e20*/  HFMA2 R23, -RZ, RZ, 0, 0 ;  /* 0x00000000ff177431 */ /* 0x000fe200000001ff */
[----:B------:R-:W-:-:S04]  /*1e30*/  MOV R22, R0 ;  /* 0x0000000000167202 */ /* 0x000fc80000000f00 */
[----:B------:R-:W-:Y:S05]  /*1e40*/  RET.REL.NODEC R22 `(stress_majorization_step_kernel) ;  /* 0xffffffe0166c7950 */ /* 0x000fea0003c3ffff */
        .weak           $__internal_1_$__cuda_sm3x_div_rn_noftz_f32_slowpath
        .type           $__internal_1_$__cuda_sm3x_div_rn_noftz_f32_slowpath,@function
        .size           $__internal_1_$__cuda_sm3x_div_rn_noftz_f32_slowpath,(.L_x_510 - $__internal_1_$__cuda_sm3x_div_rn_noftz_f32_slowpath)
$__internal_1_$__cuda_sm3x_div_rn_noftz_f32_slowpath:
[----:B------:R-:W-:Y:S01]  /*1e50*/  SHF.R.U32.HI R23, RZ, 0x17, R27 ;  /* 0x00000017ff177819 */ /* 0x000fe2000001161b */
[----:B------:R-:W-:Y:S01]  /*1e60*/  BSSY.RECONVERGENT B0, `(.L_x_48) ;  /* 0x0000062000007945 */ /* 0x000fe20003800200 */
[----:B------:R-:W-:Y:S02]  /*1e70*/  SHF.R.U32.HI R26, RZ, 0x17, R29 ;  /* 0x00000017ff1a7819 */ /* 0x000fe4000001161d */
[----:B------:R-:W-:Y:S02]  /*1e80*/  LOP3.LUT R23, R23, 0xff, RZ, 0xc0, !PT ;  /* 0x000000ff17177812 */ /* 0x000fe400078ec0ff */
[----:B------:R-:W-:Y:S02]  /*1e90*/  LOP3.LUT R26, R26, 0xff, RZ, 0xc0, !PT ;  /* 0x000000ff1a1a7812 */ /* 0x000fe400078ec0ff */
[----:B------:R-:W-:Y:S02]  /*1ea0*/  IADD3 R0, PT, PT, R23, -0x1, RZ ;  /* 0xffffffff17007810 */ /* 0x000fe40007ffe0ff */
[----:B------:R-:W-:-:S02]  /*1eb0*/  IADD3 R25, PT, PT, R26, -0x1, RZ ;  /* 0xffffffff1a197810 */ /* 0x000fc40007ffe0ff */
[----:B------:R-:W-:-:S04]  /*1ec0*/  ISETP.GT.U32.AND P0, PT, R0, 0xfd, PT ;  /* 0x000000fd0000780c */ /* 0x000fc80003f04070 */
[----:B------:R-:W-:-:S13]  /*1ed0*/  ISETP.GT.U32.OR P0, PT, R25, 0xfd, P0 ;  /* 0x000000fd1900780c */ /* 0x000fda0000704470 */
[----:B------:R-:W-:Y:S01]  /*1ee0*/  @!P0 MOV R24, RZ ;  /* 0x000000ff00188202 */ /* 0x000fe20000000f00 */
[----:B------:R-:W-:Y:S06]  /*1ef0*/  @!P0 BRA `(.L_x_49) ;  /* 0x00000000005c8947 */ /* 0x000fec0003800000 */
[----:B------:R-:W-:Y:S02]  /*1f00*/  FSETP.GTU.FTZ.AND P0, PT, |R29|, +INF , PT ;  /* 0x7f8000001d00780b */ /* 0x000fe40003f1c200 */
[----:B------:R-:W-:-:S04]  /*1f10*/  FSETP.GTU.FTZ.AND P1, PT, |R27|, +INF , PT ;  /* 0x7f8000001b00780b */ /* 0x000fc80003f3c200 */
[----:B------:R-:W-:-:S13]  /*1f20*/  PLOP3.LUT P0, PT, P0, P1, PT, 0xf8, 0x8f ;  /* 0x00000000008f781c */ /* 0x000fda0000703f70 */
[----:B------:R-:W-:Y:S05]  /*1f30*/  @P0 BRA `(.L_x_50) ;  /* 0x00000004004c0947 */ /* 0x000fea0003800000 */
[----:B------:R-:W-:-:S13]  /*1f40*/  LOP3.LUT P0, RZ, R27, 0x7fffffff, R29, 0xc8, !PT ;  /* 0x7fffffff1bff7812 */ /* 0x000fda000780c81d */
[----:B------:R-:W-:Y:S05]  /*1f50*/  @!P0 BRA `(.L_x_51) ;  /* 0x00000004003c8947 */ /* 0x000fea0003800000 */
[----:B------:R-:W-:Y:S02]  /*1f60*/  FSETP.NEU.FTZ.AND P1, PT, |R29|, +INF , PT ;  /* 0x7f8000001d00780b */ /* 0x000fe40003f3d200 */
[----:B------:R-:W-:Y:S02]  /*1f70*/  FSETP.NEU.FTZ.AND P2, PT, |R27|, +INF , PT ;  /* 0x7f8000001b00780b */ /* 0x000fe40003f5d200 */
[----:B------:R-:W-:-:S11]  /*1f80*/  FSETP.NEU.FTZ.AND P0, PT, |R29|, +INF , PT ;  /* 0x7f8000001d00780b */ /* 0x000fd60003f1d200 */
[----:B------:R-:W-:Y:S05]  /*1f90*/  @!P2 BRA !P1, `(.L_x_51) ;  /* 0x00000004002ca947 */ /* 0x000fea0004800000 */
[----:B------:R-:W-:-:S04]  /*1fa0*/  LOP3.LUT P1, RZ, R29, 0x7fffffff, RZ, 0xc0, !PT ;  /* 0x7fffffff1dff7812 */ /* 0x000fc8000782c0ff */
[----:B------:R-:W-:-:S13]  /*1fb0*/  PLOP3.LUT P1, PT, P2, P1, PT, 0x2f, 0xf2 ;  /* 0x0000000000f2781c */ /* 0x000fda0001722577 */
[----:B------:R-:W-:Y:S05]  /*1fc0*/  @P1 BRA `(.L_x_52) ;  /* 0x0000000400181947 */ /* 0x000fea0003800000 */
[----:B------:R-:W-:-:S04]  /*1fd0*/  LOP3.LUT P1, RZ, R27, 0x7fffffff, RZ, 0xc0, !PT ;  /* 0x7fffffff1bff7812 */ /* 0x000fc8000782c0ff */
[----:B------:R-:W-:-:S13]  /*1fe0*/  PLOP3.LUT P0, PT, P0, P1, PT, 0x2f, 0xf2 ;  /* 0x0000000000f2781c */ /* 0x000fda0000702577 */
[----:B------:R-:W-:Y:S05]  /*1ff0*/  @P0 BRA `(.L_x_53) ;  /* 0x0000000400000947 */ /* 0x000fea0003800000 */
[----:B------:R-:W-:Y:S02]  /*2000*/  ISETP.GE.AND P0, PT, R25, RZ, PT ;  /* 0x000000ff1900720c */ /* 0x000fe40003f06270 */
[----:B------:R-:W-:-:S11]  /*2010*/  ISETP.GE.AND P1, PT, R0, RZ, PT ;  /* 0x000000ff0000720c */ /* 0x000fd60003f26270 */
[----:B------:R-:W-:Y:S01]  /*2020*/  @P0 MOV R24, RZ ;  /* 0x000000ff00180202 */ /* 0x000fe20000000f00 */
[----:B------:R-:W-:Y:S01]  /*2030*/  @!P0 FFMA R29, R29, 1.84467440737095516160e+19, RZ ;  /* 0x5f8000001d1d8823 */ /* 0x000fe200000000ff */
[----:B------:R-:W-:Y:S01]  /*2040*/  @!P0 MOV R24, 0xffffffc0 ;  /* 0xffffffc000188802 */ /* 0x000fe20000000f00 */
[----:B------:R-:W-:-:S04]  /*2050*/  @!P1 FFMA R27, R27, 1.84467440737095516160e+19, RZ ;  /* 0x5f8000001b1b9823 */ /* 0x000fc800000000ff */
[----:B------:R-:W-:-:S07]  /*2060*/  @!P1 VIADD R24, R24, 0x40 ;  /* 0x0000004018189836 */ /* 0x000fce0000000000 */
.L_x_49:
[----:B------:R-:W-:Y:S01]  /*2070*/  LEA R0, R23, 0xc0800000, 0x17 ;  /* 0xc080000017007811 */ /* 0x000fe200078eb8ff */
[----:B------:R-:W-:Y:S01]  /*2080*/  BSSY.RECONVERGENT B1, `(.L_x_54) ;  /* 0x0000036000017945 */ /* 0x000fe20003800200 */
[----:B------:R-:W-:Y:S02]  /*2090*/  IADD3 R26, PT, PT, R26, -0x7f, RZ ;  /* 0xffffff811a1a7810 */ /* 0x000fe40007ffe0ff */
[----:B------:R-:W-:-:S03]  /*20a0*/  IADD3 R33, PT, PT, -R0, R27, RZ ;  /* 0x0000001b00217210 */ /* 0x000fc60007ffe1ff */
[----:B------:R-:W-:Y:S01]  /*20b0*/  IMAD R0, R26, -0x800000, R29 ;  /* 0xff8000001a007824 */ /* 0x000fe200078e021d */
[----:B------:R-:W0:Y:S01]  /*20c0*/  MUFU.RCP R28, R33 ;  /* 0x00000021001c7308 */ /* 0x000e220000001000 */
[----:B------:R-:W-:-:S04]  /*20d0*/  FADD.FTZ R25, -R33, -RZ ;  /* 0x800000ff21197221 */ /* 0x000fc80000010100 */
[----:B0-----:R-:W-:-:S04]  /*20e0*/  FFMA R27, R28, R25, 1 ;  /* 0x3f8000001c1b7423 */ /* 0x001fc80000000019 */
[----:B------:R-:W-:-:S04]  /*20f0*/  FFMA R27, R28, R27, R28 ;  /* 0x0000001b1c1b7223 */ /* 0x000fc8000000001c */
[----:B------:R-:W-:-:S04]  /*2100*/  FFMA R28, R0, R27, RZ ;  /* 0x0000001b001c7223 */ /* 0x000fc800000000ff */
[----:B------:R-:W-:-:S04]  /*2110*/  FFMA R29, R25, R28, R0 ;  /* 0x0000001c191d7223 */ /* 0x000fc80000000000 */
[----:B------:R-:W-:Y:S01]  /*2120*/  FFMA R28, R27, R29, R28 ;  /* 0x0000001d1b1c7223 */ /* 0x000fe2000000001c */
[----:B------:R-:W-:-:S03]  /*2130*/  IADD3 R29, PT, PT, R26, 0x7f, -R23 ;  /* 0x0000007f1a1d7810 */ /* 0x000fc60007ffe817 */
[----:B------:R-:W-:Y:S01]  /*2140*/  FFMA R25, R25, R28, R0 ;  /* 0x0000001c19197223 */ /* 0x000fe20000000000 */
[----:B------:R-:W-:-:S03]  /*2150*/  IADD3 R29, PT, PT, R29, R24, RZ ;  /* 0x000000181d1d7210 */ /* 0x000fc60007ffe0ff */
[----:B------:R-:W-:-:S05]  /*2160*/  FFMA R0, R27, R25, R28 ;  /* 0x000000191b007223 */ /* 0x000fca000000001c */
[----:B------:R-:W-:-:S04]  /*2170*/  SHF.R.U32.HI R23, RZ, 0x17, R0 ;  /* 0x00000017ff177819 */ /* 0x000fc80000011600 */
[----:B------:R-:W-:-:S04]  /*2180*/  LOP3.LUT R24, R23, 0xff, RZ, 0xc0, !PT ;  /* 0x000000ff17187812 */ /* 0x000fc800078ec0ff */
[----:B------:R-:W-:-:S04]  /*2190*/  IADD3 R23, PT, PT, R24, R29, RZ ;  /* 0x0000001d18177210 */ /* 0x000fc80007ffe0ff */
[----:B------:R-:W-:-:S04]  /*21a0*/  IADD3 R24, PT, PT, R23, -0x1, RZ ;  /* 0xffffffff17187810 */ /* 0x000fc80007ffe0ff */
[----:B------:R-:W-:-:S13]  /*21b0*/  ISETP.GE.U32.AND P0, PT, R24, 0xfe, PT ;  /* 0x000000fe1800780c */ /* 0x000fda0003f06070 */
[----:B------:R-:W-:Y:S05]  /*21c0*/  @!P0 BRA `(.L_x_55) ;  /* 0x0000000000808947 */ /* 0x000fea0003800000 */
[----:B------:R-:W-:-:S13]  /*21d0*/  ISETP.GT.AND P0, PT, R23, 0xfe, PT ;  /* 0x000000fe1700780c */ /* 0x000fda0003f04270 */
[----:B------:R-:W-:Y:S05]  /*21e0*/  @P0 BRA `(.L_x_56) ;  /* 0x00000000006c0947 */ /* 0x000fea0003800000 */
[----:B------:R-:W-:-:S13]  /*21f0*/  ISETP.GE.AND P0, PT, R23, 0x1, PT ;  /* 0x000000011700780c */ /* 0x000fda0003f06270 */
[----:B------:R-:W-:Y:S05]  /*2200*/  @P0 BRA `(.L_x_57) ;  /* 0x0000000000740947 */ /* 0x000fea0003800000 */
[----:B------:R-:W-:Y:S02]  /*2210*/  ISETP.GE.AND P0, PT, R23, -0x18, PT ;  /* 0xffffffe81700780c */ /* 0x000fe40003f06270 */
[----:B------:R-:W-:-:S11]  /*2220*/  LOP3.LUT R0, R0, 0x80000000, RZ, 0xc0, !PT ;  /* 0x8000000000007812 */ /* 0x000fd600078ec0ff */
[----:B------:R-:W-:Y:S05]  /*2230*/  @!P0 BRA `(.L_x_57) ;  /* 0x0000000000688947 */ /* 0x000fea0003800000 */
[CCC-:B------:R-:W-:Y:S01]  /*2240*/  FFMA.RZ R24, R27.reuse, R25.reuse, R28.reuse ;  /* 0x000000191b187223 */ /* 0x1c0fe2000000c01c */
[CCC-:B------:R-:W-:Y:S01]  /*2250*/  FFMA.RP R26, R27.reuse, R25.reuse, R28.reuse ;  /* 0x000000191b1a7223 */ /* 0x1c0fe2000000801c */
[----:B------:R-:W-:Y:S01]  /*2260*/  FFMA.RM R27, R27, R25, R28 ;  /* 0x000000191b1b7223 */ /* 0x000fe2000000401c */
[C---:B------:R-:W-:Y:S02]  /*2270*/  IADD3 R25, PT, PT, R23.reuse, 0x20, RZ ;  /* 0x0000002017197810 */ /* 0x040fe40007ffe0ff */
[----:B------:R-:W-:Y:S02]  /*2280*/  LOP3.LUT R24, R24, 0x7fffff, RZ, 0xc0, !PT ;  /* 0x007fffff18187812 */ /* 0x000fe400078ec0ff */
[C---:B------:R-:W-:Y:S02]  /*2290*/  ISETP.NE.AND P2, PT, R23.reuse, RZ, PT ;  /* 0x000000ff1700720c */ /* 0x040fe40003f45270 */
[----:B------:R-:W-:Y:S02]  /*22a0*/  LOP3.LUT R24, R24, 0x800000, RZ, 0xfc, !PT ;  /* 0x0080000018187812 */ /* 0x000fe400078efcff */
[----:B------:R-:W-:-:S02]  /*22b0*/  ISETP.NE.AND P1, PT, R23, RZ, PT ;  /* 0x000000ff1700720c */ /* 0x000fc40003f25270 */
[----:B------:R-:W-:Y:S02]  /*22c0*/  IADD3 R23, PT, PT, -R23, RZ, RZ ;  /* 0x000000ff17177210 */ /* 0x000fe40007ffe1ff */
[----:B------:R-:W-:Y:S02]  /*22d0*/  SHF.L.U32 R25, R24, R25, RZ ;  /* 0x0000001918197219 */ /* 0x000fe400000006ff */
[----:B------:R-:W-:Y:S02]  /*22e0*/  FSETP.NEU.FTZ.AND P0, PT, R26, R27, PT ;  /* 0x0000001b1a00720b */ /* 0x000fe40003f1d000 */
[----:B------:R-:W-:Y:S02]  /*22f0*/  SEL R23, R23, RZ, P2 ;  /* 0x000000ff17177207 */ /* 0x000fe40001000000 */
[----:B------:R-:W-:Y:S02]  /*2300*/  ISETP.NE.AND P1, PT, R25, RZ, P1 ;  /* 0x000000ff1900720c */ /* 0x000fe40000f25270 */
[----:B------:R-:W-:-:S02]  /*2310*/  SHF.R.U32.HI R26, RZ, R23, R24 ;  /* 0x00000017ff1a7219 */ /* 0x000fc40000011618 */
[----:B------:R-:W-:Y:S02]  /*2320*/  PLOP3.LUT P0, PT, P0, P1, PT, 0xf8, 0x8f ;  /* 0x00000000008f781c */ /* 0x000fe40000703f70 */
[----:B------:R-:W-:Y:S02]  /*2330*/  SHF.R.U32.HI R24, RZ, 0x1, R26 ;  /* 0x00000001ff187819 */ /* 0x000fe4000001161a */
[----:B------:R-:W-:-:S04]  /*2340*/  SEL R23, RZ, 0x1, !P0 ;  /* 0x00000001ff177807 */ /* 0x000fc80004000000 */
[----:B------:R-:W-:-:S04]  /*2350*/  LOP3.LUT R23, R23, 0x1, R24, 0xf8, !PT ;  /* 0x0000000117177812 */ /* 0x000fc800078ef818 */
[----:B------:R-:W-:-:S04]  /*2360*/  LOP3.LUT R23, R23, R26, RZ, 0xc0, !PT ;  /* 0x0000001a17177212 */ /* 0x000fc800078ec0ff */
[----:B------:R-:W-:-:S04]  /*2370*/  IADD3 R23, PT, PT, R24, R23, RZ ;  /* 0x0000001718177210 */ /* 0x000fc80007ffe0ff */
[----:B------:R-:W-:Y:S01]  /*2380*/  LOP3.LUT R0, R23, R0, RZ, 0xfc, !PT ;  /* 0x0000000017007212 */ /* 0x000fe200078efcff */
[----:B------:R-:W-:Y:S06]  /*2390*/  BRA `(.L_x_57) ;  /* 0x0000000000107947 */ /* 0x000fec0003800000 */
.L_x_56:
[----:B------:R-:W-:-:S04]  /*23a0*/  LOP3.LUT R0, R0, 0x80000000, RZ, 0xc0, !PT ;  /* 0x8000000000007812 */ /* 0x000fc800078ec0ff */
[----:B------:R-:W-:Y:S01]  /*23b0*/  LOP3.LUT R0, R0, 0x7f800000, RZ, 0xfc, !PT ;  /* 0x7f80000000007812 */ /* 0x000fe200078efcff */
[----:B------:R-:W-:Y:S06]  /*23c0*/  BRA `(.L_x_57) ;  /* 0x0000000000047947 */ /* 0x000fec0003800000 */
.L_x_55:
[----:B------:R-:W-:-:S07]  /*23d0*/  LEA R0, R29, R0, 0x17 ;  /* 0x000000001d007211 */ /* 0x000fce00078eb8ff */
.L_x_57:
[----:B------:R-:W-:Y:S05]  /*23e0*/  BSYNC.RECONVERGENT B1 ;  /* 0x0000000000017941 */ /* 0x000fea0003800200 */
.L_x_54:
[----:B------:R-:W-:Y:S05]  /*23f0*/  BRA `(.L_x_58) ;  /* 0x0000000000207947 */ /* 0x000fea0003800000 */
.L_x_53:
[----:B------:R-:W-:-:S04]  /*2400*/  LOP3.LUT R27, R27, 0x80000000, R29, 0x48, !PT ;  /* 0x800000001b1b7812 */ /* 0x000fc800078e481d */
[----:B------:R-:W-:Y:S01]  /*2410*/  LOP3.LUT R0, R27, 0x7f800000, RZ, 0xfc, !PT ;  /* 0x7f8000001b007812 */ /* 0x000fe200078efcff */
[----:B------:R-:W-:Y:S06]  /*2420*/  BRA `(.L_x_58) ;  /* 0x0000000000147947 */ /* 0x000fec0003800000 */
.L_x_52:
[----:B------:R-:W-:Y:S01]  /*2430*/  LOP3.LUT R0, R27, 0x80000000, R29, 0x48, !PT ;  /* 0x800000001b007812 */ /* 0x000fe200078e481d */
[----:B------:R-:W-:Y:S06]  /*2440*/  BRA `(.L_x_58) ;  /* 0x00000000000c7947 */ /* 0x000fec0003800000 */
.L_x_51:
[----:B------:R-:W0:Y:S01]  /*2450*/  MUFU.RSQ R0, -QNAN ;  /* 0xffc0000000007908 */ /* 0x000e220000001400 */
[----:B------:R-:W-:Y:S05]  /*2460*/  BRA `(.L_x_58) ;  /* 0x0000000000047947 */ /* 0x000fea0003800000 */
.L_x_50:
[----:B------:R-:W-:-:S07]  /*2470*/  FADD.FTZ R0, R29, R27 ;  /* 0x0000001b1d007221 */ /* 0x000fce0000010000 */
.L_x_58:
[----:B------:R-:W-:Y:S05]  /*2480*/  BSYNC.RECONVERGENT B0 ;  /* 0x0000000000007941 */ /* 0x000fea0003800200 */
.L_x_48:
[----:B------:R-:W-:-:S04]  /*2490*/  HFMA2 R23, -RZ, RZ, 0, 0 ;  /* 0x00000000ff177431 */ /* 0x000fc800000001ff */
[----:B0-----:R-:W-:Y:S05]  /*24a0*/  RET.REL.NODEC R22 `(stress_majorization_step_kernel) ;  /* 0xffffffd816d47950 */ /* 0x001fea0003c3ffff */
.L_x_59:
        /* <DEDUP_REMOVED lines=13> */
.L_x_510:


//--------------------- .text.compute_stress_kernel --------------------------
	.section	.text.compute_stress_kernel,"ax",@progbits
	.align	128
        .global         compute_stress_kernel
        .type           compute_stress_kernel,@function
        .size           compute_stress_kernel,(.L_x_511 - compute_stress_kernel)
        .other          compute_stress_kernel,@"STO_CUDA_ENTRY STV_DEFAULT"
compute_stress_kernel:
.text.compute_stress_kernel:
[----:B------:R-:W-:Y:S08]  /*0000*/  LDC R1, c[0x0][0x37c] ;  /* 0x0000df00ff017b82 */ /* 0x000ff00000000800 */
[----:B------:R-:W0:Y:S01]  /*0010*/  S2UR UR5, SR_CgaCtaId ;  /* 0x00000000000579c3 */ /* 0x000e220000008800 */
[----:B------:R-:W1:Y:S01]  /*0020*/  S2R R10, SR_TID.X ;  /* 0x00000000000a7919 */ /* 0x000e620000002100 */
[----:B------:R-:W2:Y:S01]  /*0030*/  LDCU UR9, c[0x0][0x3b0] ;  /* 0x00007600ff0977ac */ /* 0x000ea20008000800 */
[----:B------:R-:W-:Y:S01]  /*0040*/  BSSY.RECONVERGENT B0, `(.L_x_60) ;  /* 0x000008e000007945 */ /* 0x000fe20003800200 */
[----:B------:R-:W3:Y:S01]  /*0050*/  S2R R11, SR_CTAID.X ;  /* 0x00000000000b7919 */ /* 0x000ee20000002500 */
[----:B------:R-:W4:Y:S01]  /*0060*/  LDCU UR8, c[0x0][0x360] ;  /* 0x00006c00ff0877ac */ /* 0x000f220008000800 */
[----:B------:R-:W-:Y:S01]  /*0070*/  UMOV UR4, 0x400 ;  /* 0x0000040000047882 */ /* 0x000fe20000000000 */
[----:B------:R-:W1:Y:S01]  /*0080*/  LDCU.64 UR6, c[0x0][0x358] ;  /* 0x00006b00ff0677ac */ /* 0x000e620008000a00 */
[----:B------:R-:W1:Y:S01]  /*0090*/  LDCU UR10, c[0x0][0x3b0] ;  /* 0x00007600ff0a77ac */ /* 0x000e620008000800 */
[----:B------:R-:W1:Y:S01]  /*00a0*/  LDCU UR11, c[0x0][0x3b0] ;  /* 0x00007600ff0b77ac */ /* 0x000e620008000800 */
[----:B0-----:R-:W-:Y:S01]  /*00b0*/  ULEA UR4, UR5, UR4, 0x18 ;  /* 0x0000000405047291 */ /* 0x001fe2000f8ec0ff */
[----:B----4-:R-:W-:Y:S01]  /*00c0*/  MOV R13, UR8 ;  /* 0x00000008000d7c02 */ /* 0x010fe20008000f00 */
[----:B--2---:R-:W-:-:S04]  /*00d0*/  UIADD3 UR5, UPT, UPT, UR9, -0x1, URZ ;  /* 0xffffffff09057890 */ /* 0x004fc8000fffe0ff */
[----:B------:R-:W-:Y:S01]  /*00e0*/  UIMAD UR5, UR5, UR9, URZ ;  /* 0x00000009050572a4 */ /* 0x000fe2000f8e02ff */
[----:B-1----:R-:W-:-:S03]  /*00f0*/  LEA R12, R10, UR4, 0x2 ;  /* 0x000000040a0c7c11 */ /* 0x002fc6000f8e10ff */
[----:B------:R-:W-:Y:S01]  /*0100*/  ULEA.HI UR5, UR5, UR5, URZ, 0x1 ;  /* 0x0000000505057291 */ /* 0x000fe2000f8f08ff */
[----:B---3--:R-:W-:-:S03]  /*0110*/  IMAD R14, R11, UR8, R10 ;  /* 0x000000080b0e7c24 */ /* 0x008fc6000f8e020a */
[----:B------:R-:W-:Y:S01]  /*0120*/  USHF.R.S32.HI UR5, URZ, 0x1, UR5 ;  /* 0x00000001ff057899 */ /* 0x000fe20008011405 */
[----:B------:R0:W-:Y:S05]  /*0130*/  STS [R12], RZ ;  /* 0x000000ff0c007388 */ /* 0x0001ea0000000800 */
[----:B------:R-:W-:-:S13]  /*0140*/  ISETP.GE.AND P0, PT, R14, UR5, PT ;  /* 0x000000050e007c0c */ /* 0x000fda000bf06270 */
[----:B0-----:R-:W-:Y:S05]  /*0150*/  @P0 BRA `(.L_x_61) ;  /* 0x0000000400f00947 */ /* 0x001fea0003800000 */
[----:B------:R-:W0:Y:S01]  /*0160*/  LDCU UR4, c[0x0][0x370] ;  /* 0x00006e00ff0477ac */ /* 0x000e220008000800 */
[----:B------:R-:W-:Y:S01]  /*0170*/  UISETP.GE.AND UP0, UPT, UR9, 0x2, UPT ;  /* 0x000000020900788c */ /* 0x000fe2000bf06270 */
[----:B0-----:R-:W-:-:S08]  /*0180*/  IMAD R15, R13, UR4, RZ ;  /* 0x000000040d0f7c24 */ /* 0x001fd0000f8e02ff */
[----:B------:R-:W-:Y:S05]  /*0190*/  BRA.U !UP0, `(.L_x_62) ;  /* 0x0000000508447547 */ /* 0x000fea000b800000 */
[----:B------:R-:W-:Y:S01]  /*01a0*/  HFMA2 R17, -RZ, RZ, 0, 0 ;  /* 0x00000000ff117431 */ /* 0x000fe200000001ff */
[----:B------:R-:W-:Y:S06]  /*01b0*/  BSSY.RECONVERGENT B1, `(.L_x_63) ;  /* 0x000004e000017945 */ /* 0x000fec0003800200 */
.L_x_73:
[----:B0-----:R-:W0:Y:S01]  /*01c0*/  LDC R0, c[0x0][0x3b0] ;  /* 0x0000ec00ff007b82 */ /* 0x001e220000000800 */
[----:B------:R-:W-:Y:S01]  /*01d0*/  MOV R3, R14 ;  /* 0x0000000e00037202 */ /* 0x000fe20000000f00 */
[----:B------:R-:W-:Y:S01]  /*01e0*/  BSSY.RECONVERGENT B2, `(.L_x_64) ;  /* 0x0000014000027945 */ /* 0x000fe20003800200 */
[----:B------:R-:W-:Y:S02]  /*01f0*/  MOV R16, RZ ;  /* 0x000000ff00107202 */ /* 0x000fe40000000f00 */
[----:B0-----:R-:W-:-:S04]  /*0200*/  IADD3 R5, PT, PT, R0, -0x1, RZ ;  /* 0xffffffff00057810 */ /* 0x001fc80007ffe0ff */
[----:B------:R-:W-:Y:S02]  /*0210*/  ISETP.GE.AND P1, PT, R14, R5, PT ;  /* 0x000000050e00720c */ /* 0x000fe40003f26270 */
[----:B------:R-:W-:-:S04]  /*0220*/  IADD3 R14, PT, PT, R15, R14, RZ ;  /* 0x0000000e0f0e7210 */ /* 0x000fc80007ffe0ff */
[----:B------:R-:W-:-:S07]  /*0230*/  ISETP.GE.AND P0, PT, R14, UR5, PT ;  /* 0x000000050e007c0c */ /* 0x000fce000bf06270 */
[----:B------:R-:W-:Y:S06]  /*0240*/  @!P1 BRA `(.L_x_65) ;  /* 0x0000000000309947 */ /* 0x000fec0003800000 */
[----:B------:R-:W-:-:S07]  /*0250*/  MOV R0, R5 ;  /* 0x0000000500007202 */ /* 0x000fce0000000f00 */
.L_x_67:
[----:B------:R-:W-:Y:S01]  /*0260*/  IADD3 R2, PT, PT, R16, 0x1, RZ ;  /* 0x0000000110027810 */ /* 0x000fe20007ffe0ff */
[----:B------:R-:W-:Y:S01]  /*0270*/  HFMA2 R16, -RZ, RZ, 0, 0 ;  /* 0x00000000ff107431 */ /* 0x000fe200000001ff */
[----:B------:R-:W-:Y:S02]  /*0280*/  IADD3 R3, PT, PT, -R0, R3, RZ ;  /* 0x0000000300037210 */ /* 0x000fe40007ffe1ff */
[----:B------:R-:W-:Y:S02]  /*0290*/  ISETP.NE.AND P1, PT, R2, R5, PT ;  /* 0x000000050200720c */ /* 0x000fe40003f25270 */
[----:B------:R-:W-:-:S11]  /*02a0*/  MOV R21, RZ ;  /* 0x000000ff00157202 */ /* 0x000fd60000000f00 */
[----:B------:R-:W-:Y:S05]  /*02b0*/  @!P1 BRA `(.L_x_66) ;  /* 0x0000000000189947 */ /* 0x000fea0003800000 */
[----:B------:R-:W-:-:S04]  /*02c0*/  MOV R16, R2 ;  /* 0x0000000200107202 */ /* 0x000fc80000000f00 */
[----:B------:R-:W-:-:S04]  /*02d0*/  LOP3.LUT R0, RZ, R16, RZ, 0x33, !PT ;  /* 0x00000010ff007212 */ /* 0x000fc800078e33ff */
[----:B------:R-:W-:-:S04]  /*02e0*/  IADD3 R0, PT, PT, R0, UR10, RZ ;  /* 0x0000000a00007c10 */ /* 0x000fc8000fffe0ff */
[----:B------:R-:W-:-:S13]  /*02f0*/  ISETP.GE.AND P1, PT, R3, R0, PT ;  /* 0x000000000300720c */ /* 0x000fda0003f26270 */
[----:B------:R-:W-:Y:S05]  /*0300*/  @P1 BRA `(.L_x_67) ;  /* 0xfffffffc00d41947 */ /* 0x000fea000383ffff */
.L_x_65:
[----:B------:R-:W-:-:S07]  /*0310*/  IADD3 R21, PT, PT, R3, 0x1, R16 ;  /* 0x0000000103157810 */ /* 0x000fce0007ffe010 */
.L_x_66:
[----:B------:R-:W-:Y:S05]  /*0320*/  BSYNC.RECONVERGENT B2 ;  /* 0x0000000000027941 */ /* 0x000fea0003800200 */
.L_x_64:
[----:B------:R-:W0:Y:S01]  /*0330*/  LDCU UR4, c[0x0][0x3b0] ;  /* 0x00007600ff0477ac */ /* 0x000e220008000800 */
[----:B------:R-:W-:Y:S01]  /*0340*/  VIMNMX R0, PT, PT, R21, R16, !PT ;  /* 0x0000001015007248 */ /* 0x000fe20007fe0100 */
[----:B------:R-:W-:Y:S03]  /*0350*/  BSSY.RECONVERGENT B2, `(.L_x_68) ;  /* 0x0000032000027945 */ /* 0x000fe60003800200 */
[----:B0-----:R-:W-:-:S13]  /*0360*/  ISETP.GE.AND P1, PT, R0, UR4, PT ;  /* 0x0000000400007c0c */ /* 0x001fda000bf26270 */
[----:B------:R-:W-:Y:S05]  /*0370*/  @P1 BRA `(.L_x_69) ;  /* 0x0000000000bc1947 */ /* 0x000fea0003800000 */
[----:B------:R-:W0:Y:S08]  /*0380*/  LDC.64 R6, c[0x0][0x388] ;  /* 0x0000e200ff067b82 */ /* 0x000e300000000a00 */
[----:B------:R-:W1:Y:S08]  /*0390*/  LDC.64 R8, c[0x0][0x380] ;  /* 0x0000e000ff087b82 */ /* 0x000e700000000a00 */
[----:B------:R-:W2:Y:S01]  /*03a0*/  LDC.64 R2, c[0x0][0x390] ;  /* 0x0000e400ff027b82 */ /* 0x000ea20000000a00 */
[----:B0-----:R-:W-:-:S04]  /*03b0*/  IMAD.WIDE.U32 R4, R16, 0x4, R6 ;  /* 0x0000000410047825 */ /* 0x001fc800078e0006 */
[C---:B------:R-:W-:Y:S02]  /*03c0*/  IMAD.WIDE R6, R21.reuse, 0x4, R6 ;  /* 0x0000000415067825 */ /* 0x040fe400078e0206 */
[----:B------:R-:W3:Y:S02]  /*03d0*/  LDG.E.CONSTANT R4, desc[UR6][R4.64] ;  /* 0x0000000604047981 */ /* 0x000ee4000c1e9900 */
[C-C-:B-1----:R-:W-:Y:S02]  /*03e0*/  IMAD.WIDE.U32 R18, R16.reuse, 0x4, R8.reuse ;  /* 0x0000000410127825 */ /* 0x142fe400078e0008 */
[----:B------:R-:W3:Y:S02]  /*03f0*/  LDG.E.CONSTANT R7, desc[UR6][R6.64] ;  /* 0x0000000606077981 */ /* 0x000ee4000c1e9900 */
[----:B------:R-:W-:Y:S02]  /*0400*/  IMAD.WIDE R8, R21, 0x4, R8 ;  /* 0x0000000415087825 */ /* 0x000fe400078e0208 */
[----:B------:R0:W4:Y:S02]  /*0410*/  LDG.E.CONSTANT R18, desc[UR6][R18.64] ;  /* 0x0000000612127981 */ /* 0x000124000c1e9900 */
[----:B--2---:R-:W-:-:S02]  /*0420*/  IMAD.WIDE.U32 R22, R16, 0x4, R2 ;  /* 0x0000000410167825 */ /* 0x004fc400078e0002 */
[----:B------:R-:W4:Y:S02]  /*0430*/  LDG.E.CONSTANT R9, desc[UR6][R8.64] ;  /* 0x0000000608097981 */ /* 0x000f24000c1e9900 */
[----:B------:R-:W-:Y:S02]  /*0440*/  IMAD.WIDE R2, R21, 0x4, R2 ;  /* 0x0000000415027825 */ /* 0x000fe400078e0202 */
[----:B------:R-:W2:Y:S04]  /*0450*/  LDG.E.CONSTANT R22, desc[UR6][R22.64] ;  /* 0x0000000616167981 */ /* 0x000ea8000c1e9900 */
[----:B------:R-:W2:Y:S01]  /*0460*/  LDG.E.CONSTANT R3, desc[UR6][R2.64] ;  /* 0x0000000602037981 */ /* 0x000ea2000c1e9900 */
[----:B------:R-:W-:Y:S01]  /*0470*/  BSSY.RECONVERGENT B3, `(.L_x_70) ;  /* 0x0000013000037945 */ /* 0x000fe20003800200 */
[----:B---3--:R-:W-:-:S04]  /*0480*/  FADD R20, R4, -R7 ;  /* 0x8000000704147221 */ /* 0x008fc80000000000 */
[----:B0-----:R-:W-:Y:S01]  /*0490*/  FMUL R19, R20, R20 ;  /* 0x0000001414137220 */ /* 0x001fe20000400000 */
[----:B----4-:R-:W-:-:S04]  /*04a0*/  FADD R0, R18, -R9 ;  /* 0x8000000912007221 */ /* 0x010fc80000000000 */
[----:B------:R-:W-:Y:S01]  /*04b0*/  FFMA R19, R0, R0, R19 ;  /* 0x0000000000137223 */ /* 0x000fe20000000013 */
[----:B--2---:R-:W-:-:S04]  /*04c0*/  FADD R18, R22, -R3 ;  /* 0x8000000316127221 */ /* 0x004fc80000000000 */
[----:B------:R-:W-:-:S05]  /*04d0*/  FFMA R19, R18, R18, R19 ;  /* 0x0000001212137223 */ /* 0x000fca0000000013 */
[----:B------:R-:W-:Y:S01]  /*04e0*/  IADD3 R0, PT, PT, R19, -0xd000000, RZ ;  /* 0xf300000013007810 */ /* 0x000fe20007ffe0ff */
[----:B------:R0:W1:Y:S03]  /*04f0*/  MUFU.RSQ R4, R19 ;  /* 0x0000001300047308 */ /* 0x0000660000001400 */
[----:B------:R-:W-:-:S13]  /*0500*/  ISETP.GT.U32.AND P1, PT, R0, 0x727fffff, PT ;  /* 0x727fffff0000780c */ /* 0x000fda0003f24070 */
[----:B0-----:R-:W-:Y:S05]  /*0510*/  @!P1 BRA `(.L_x_71) ;  /* 0x0000000000109947 */ /* 0x001fea0003800000 */
[----:B------:R-:W-:Y:S02]  /*0520*/  MOV R0, R19 ;  /* 0x0000001300007202 */ /* 0x000fe40000000f00 */
[----:B------:R-:W-:-:S07]  /*0530*/  MOV R8, 0x550 ;  /* 0x0000055000087802 */ /* 0x000fce0000000f00 */
[----:B-1----:R-:W-:Y:S05]  /*0540*/  CALL.REL.NOINC `($__internal_2_$__cuda_sm20_sqrt_rn_f32_slowpath) ;  /* 0x0000000400587944 */ /* 0x002fea0003c00000 */
[----:B------:R-:W-:Y:S05]  /*0550*/  BRA `(.L_x_72) ;  /* 0x0000000000107947 */ /* 0x000fea0003800000 */
.L_x_71:
[----:B-1----:R-:W-:Y:S01]  /*0560*/  FMUL.FTZ R0, R19, R4 ;  /* 0x0000000413007220 */ /* 0x002fe20000410000 */
[----:B------:R-:W-:-:S03]  /*0570*/  FMUL.FTZ R2, R4, 0.5 ;  /* 0x3f00000004027820 */ /* 0x000fc60000410000 */
[----:B------:R-:W-:-:S04]  /*0580*/  FFMA R3, -R0, R0, R19 ;  /* 0x0000000000037223 */ /* 0x000fc80000000113 */
[----:B------:R-:W-:-:S07]  /*0590*/  FFMA R0, R3, R2, R0 ;  /* 0x0000000203007223 */ /* 0x000fce0000000000 */
.L_x_72:
[----:B------:R-:W-:Y:S05]  /*05a0*/  BSYNC.RECONVERGENT B3 ;  /* 0x0000000000037941 */ /* 0x000fea0003800200 */
.L_x_70:
[----:B------:R-:W0:Y:S01]  /*05b0*/  LDC.64 R2, c[0x0][0x398] ;  /* 0x0000e600ff027b82 */ /* 0x000e220000000a00 */
[----:B------:R-:W1:Y:S07]  /*05c0*/  LDCU UR4, c[0x0][0x3b0] ;  /* 0x00007600ff0477ac */ /* 0x000e6e0008000800 */
[----:B------:R-:W2:Y:S01]  /*05d0*/  LDC.64 R4, c[0x0][0x3a0] ;  /* 0x0000e800ff047b82 */ /* 0x000ea20000000a00 */
[----:B-1----:R-:W-:-:S04]  /*05e0*/  IMAD R21, R16, UR4, R21 ;  /* 0x0000000410157c24 */ /* 0x002fc8000f8e0215 */
[----:B0-----:R-:W-:-:S06]  /*05f0*/  IMAD.WIDE R2, R21, 0x4, R2 ;  /* 0x0000000415027825 */ /* 0x001fcc00078e0202 */
[----:B------:R-:W3:Y:S01]  /*0600*/  LDG.E.CONSTANT R3, desc[UR6][R2.64] ;  /* 0x0000000602037981 */ /* 0x000ee2000c1e9900 */
[----:B--2---:R-:W-:-:S06]  /*0610*/  IMAD.WIDE R4, R21, 0x4, R4 ;  /* 0x0000000415047825 */ /* 0x004fcc00078e0204 */
[----:B------:R-:W2:Y:S01]  /*0620*/  LDG.E.CONSTANT R4, desc[UR6][R4.64] ;  /* 0x0000000604047981 */ /* 0x000ea2000c1e9900 */
[----:B---3--:R-:W-:-:S04]  /*0630*/  FADD R0, -R3, R0 ;  /* 0x0000000003007221 */ /* 0x008fc80000000100 */
[----:B--2---:R-:W-:-:S04]  /*0640*/  FMUL R6, R4, R0 ;  /* 0x0000000004067220 */ /* 0x004fc80000400000 */
[----:B------:R-:W-:-:S05]  /*0650*/  FFMA R17, R0, R6, R17 ;  /* 0x0000000600117223 */ /* 0x000fca0000000011 */
[----:B------:R0:W-:Y:S02]  /*0660*/  STS [R12], R17 ;  /* 0x000000110c007388 */ /* 0x0001e40000000800 */
.L_x_69:
[----:B------:R-:W-:Y:S05]  /*0670*/  BSYNC.RECONVERGENT B2 ;  /* 0x0000000000027941 */ /* 0x000fea0003800200 */
.L_x_68:
[----:B------:R-:W-:Y:S05]  /*0680*/  @!P0 BRA `(.L_x_73) ;  /* 0xfffffff800cc8947 */ /* 0x000fea000383ffff */
[----:B------:R-:W-:Y:S05]  /*0690*/  BSYNC.RECONVERGENT B1 ;  /* 0x0000000000017941 */ /* 0x000fea0003800200 */
.L_x_63:
[----:B------:R-:W-:Y:S05]  /*06a0*/  BRA `(.L_x_61) ;  /* 0x00000000009c7947 */ /* 0x000fea0003800000 */
.L_x_62:
[----:B------:R-:W-:-:S07]  /*06b0*/  HFMA2 R3, -RZ, RZ, 0, 0 ;  /* 0x00000000ff037431 */ /* 0x000fce00000001ff */
.L_x_78:
[----:B------:R-:W-:Y:S01]  /*06c0*/  UISETP.NE.AND UP0, UPT, UR11, 0x1, UPT ;  /* 0x000000010b00788c */ /* 0x000fe2000bf05270 */
[----:B------:R-:W-:-:S04]  /*06d0*/  IADD3 R14, PT, PT, R15, R14, RZ ;  /* 0x0000000e0f0e7210 */ /* 0x000fc80007ffe0ff */
[----:B------:R-:W-:-:S04]  /*06e0*/  ISETP.GE.AND P0, PT, R14, UR5, PT ;  /* 0x000000050e007c0c */ /* 0x000fc8000bf06270 */
[----:B0-----:R-:W-:Y:S09]  /*06f0*/  BRA.U UP0, `(.L_x_74) ;  /* 0x0000000100847547 */ /* 0x001ff2000b800000 */
[----:B------:R-:W0:Y:S08]  /*0700*/  LDC.64 R6, c[0x0][0x388] ;  /* 0x0000e200ff067b82 */ /* 0x000e300000000a00 */
[----:B------:R-:W1:Y:S08]  /*0710*/  LDC.64 R4, c[0x0][0x380] ;  /* 0x0000e000ff047b82 */ /* 0x000e700000000a00 */
[----:B------:R-:W2:Y:S01]  /*0720*/  LDC.64 R8, c[0x0][0x390] ;  /* 0x0000e400ff087b82 */ /* 0x000ea20000000a00 */
[----:B0-----:R-:W3:Y:S04]  /*0730*/  LDG.E.CONSTANT R6, desc[UR6][R6.64] ;  /* 0x0000000606067981 */ /* 0x001ee8000c1e9900 */
[----:B-1----:R-:W4:Y:S04]  /*0740*/  LDG.E.CONSTANT R4, desc[UR6][R4.64] ;  /* 0x0000000604047981 */ /* 0x002f28000c1e9900 */
[----:B--2---:R-:W2:Y:S01]  /*0750*/  LDG.E.CONSTANT R8, desc[UR6][R8.64] ;  /* 0x0000000608087981 */ /* 0x004ea2000c1e9900 */
[----:B---3--:R-:W-:-:S04]  /*0760*/  FADD R2, R6, -R6 ;  /* 0x8000000606027221 */ /* 0x008fc80000000000 */
[----:B------:R-:W-:Y:S01]  /*0770*/  FMUL R17, R2, R2 ;  /* 0x0000000202117220 */ /* 0x000fe20000400000 */
[----:B----4-:R-:W-:-:S04]  /*0780*/  FADD R0, R4, -R4 ;  /* 0x8000000404007221 */ /* 0x010fc80000000000 */
[----:B------:R-:W-:Y:S01]  /*0790*/  FFMA R17, R0, R0, R17 ;  /* 0x0000000000117223 */ /* 0x000fe20000000011 */
[----:B--2---:R-:W-:-:S04]  /*07a0*/  FADD R2, R8, -R8 ;  /* 0x8000000808027221 */ /* 0x004fc80000000000 */
[----:B------:R-:W-:-:S04]  /*07b0*/  FFMA R0, R2, R2, R17 ;  /* 0x0000000202007223 */ /* 0x000fc80000000011 */
[----:B------:R0:W1:Y:S01]  /*07c0*/  MUFU.RSQ R17, R0 ;  /* 0x0000000000117308 */ /* 0x0000620000001400 */
[----:B------:R-:W-:-:S04]  /*07d0*/  IADD3 R2, PT, PT, R0, -0xd000000, RZ ;  /* 0xf300000000027810 */ /* 0x000fc80007ffe0ff */
[----:B------:R-:W-:-:S13]  /*07e0*/  ISETP.GT.U32.AND P1, PT, R2, 0x727fffff, PT ;  /* 0x727fffff0200780c */ /* 0x000fda0003f24070 */
[----:B01----:R-:W-:Y:S05]  /*07f0*/  @!P1 BRA `(.L_x_75) ;  /* 0x0000000000149947 */ /* 0x003fea0003800000 */
[----:B------:R-:W-:Y:S01]  /*0800*/  BSSY.RECONVERGENT B1, `(.L_x_76) ;  /* 0x0000003000017945 */ /* 0x000fe20003800200 */
[----:B------:R-:W-:-:S07]  /*0810*/  MOV R8, 0x830 ;  /* 0x0000083000087802 */ /* 0x000fce0000000f00 */
[----:B------:R-:W-:Y:S05]  /*0820*/  CALL.REL.NOINC `($__internal_2_$__cuda_sm20_sqrt_rn_f32_slowpath) ;  /* 0x0000000000a07944 */ /* 0x000fea0003c00000 */
[----:B------:R-:W-:Y:S05]  /*0830*/  BSYNC.RECONVERGENT B1 ;  /* 0x0000000000017941 */ /* 0x000fea0003800200 */
.L_x_76:
[----:B------:R-:W-:Y:S05]  /*0840*/  BRA `(.L_x_77) ;  /* 0x0000000000107947 */ /* 0x000fea0003800000 */
.L_x_75:
[----:B------:R-:W-:Y:S01]  /*0850*/  FMUL.FTZ R5, R0, R17 ;  /* 0x0000001100057220 */ /* 0x000fe20000410000 */
[----:B------:R-:W-:-:S03]  /*0860*/  FMUL.FTZ R17, R17, 0.5 ;  /* 0x3f00000011117820 */ /* 0x000fc60000410000 */
[----:B------:R-:W-:-:S04]  /*0870*/  FFMA R0, -R5, R5, R0 ;  /* 0x0000000505007223 */ /* 0x000fc80000000100 */
[----:B------:R-:W-:-:S07]  /*0880*/  FFMA R0, R0, R17, R5 ;  /* 0x0000001100007223 */ /* 0x000fce0000000005 */
.L_x_77:
[----:B------:R-:W0:Y:S08]  /*0890*/  LDC.64 R4, c[0x0][0x398] ;  /* 0x0000e600ff047b82 */ /* 0x000e300000000a00 */
[----:B------:R-:W1:Y:S01]  /*08a0*/  LDC.64 R6, c[0x0][0x3a0] ;  /* 0x0000e800ff067b82 */ /* 0x000e620000000a00 */
[----:B0-----:R-:W2:Y:S04]  /*08b0*/  LDG.E.CONSTANT R5, desc[UR6][R4.64] ;  /* 0x0000000604057981 */ /* 0x001ea8000c1e9900 */
[----:B-1----:R-:W3:Y:S01]  /*08c0*/  LDG.E.CONSTANT R6, desc[UR6][R6.64] ;  /* 0x0000000606067981 */ /* 0x002ee2000c1e9900 */
[----:B--2---:R-:W-:-:S04]  /*08d0*/  FADD R0, -R5, R0 ;  /* 0x0000000005007221 */ /* 0x004fc80000000100 */
[----:B---3--:R-:W-:-:S04]  /*08e0*/  FMUL R2, R6, R0 ;  /* 0x0000000006027220 */ /* 0x008fc80000400000 */
[----:B------:R-:W-:-:S05]  /*08f0*/  FFMA R3, R0, R2, R3 ;  /* 0x0000000200037223 */ /* 0x000fca0000000003 */
[----:B------:R0:W-:Y:S02]  /*0900*/  STS [R12], R3 ;  /* 0x000000030c007388 */ /* 0x0001e40000000800 */
.L_x_74:
[----:B------:R-:W-:Y:S05]  /*0910*/  @!P0 BRA `(.L_x_78) ;  /* 0xfffffffc00688947 */ /* 0x000fea000383ffff */
.L_x_61:
[----:B------:R-:W-:Y:S05]  /*0920*/  BSYNC.RECONVERGENT B0 ;  /* 0x0000000000007941 */ /* 0x000fea0003800200 */
.L_x_60:
[----:B------:R-:W-:Y:S01]  /*0930*/  BAR.SYNC.DEFER_BLOCKING 0x0 ;  /* 0x0000000000007b1d */ /* 0x000fe20000010000 */
[----:B------:R-:W-:Y:S02]  /*0940*/  ISETP.GE.U32.AND P1, PT, R13, 0x2, PT ;  /* 0x000000020d00780c */ /* 0x000fe40003f26070 */
[----:B------:R-:W-:-:S11]  /*0950*/  ISETP.NE.AND P0, PT, R10, RZ, PT ;  /* 0x000000ff0a00720c */ /* 0x000fd60003f05270 */
[----:B------:R-:W-:Y:S05]  /*0960*/  @!P1 BRA `(.L_x_79) ;  /* 0x00000000002c9947 */ /* 0x000fea0003800000 */
.L_x_80:
[----:B------:R-:W-:-:S04]  /*0970*/  SHF.R.U32.HI R5, RZ, 0x1, R13 ;  /* 0x00000001ff057819 */ /* 0x000fc8000001160d */
[----:B------:R-:W-:-:S13]  /*0980*/  ISETP.GE.U32.AND P1, PT, R10, R5, PT ;  /* 0x000000050a00720c */ /* 0x000fda0003f26070 */
[----:B------:R-:W-:Y:S01]  /*0990*/  @!P1 LEA R0, R5, R12, 0x2 ;  /* 0x0000000c05009211 */ /* 0x000fe200078e10ff */
[----:B0-----:R-:W-:Y:S05]  /*09a0*/  @!P1 LDS R3, [R12] ;  /* 0x000000000c039984 */ /* 0x001fea0000000800 */
[----:B------:R-:W0:Y:S02]  /*09b0*/  @!P1 LDS R0, [R0] ;  /* 0x0000000000009984 */ /* 0x000e240000000800 */
[----:B0-----:R-:W-:-:S05]  /*09c0*/  @!P1 FADD R3, R0, R3 ;  /* 0x0000000300039221 */ /* 0x001fca0000000000 */
[----:B------:R1:W-:Y:S01]  /*09d0*/  @!P1 STS [R12], R3 ;  /* 0x000000030c009388 */ /* 0x0003e20000000800 */
[----:B------:R-:W-:Y:S01]  /*09e0*/  BAR.SYNC.DEFER_BLOCKING 0x0 ;  /* 0x0000000000007b1d */ /* 0x000fe20000010000 */
[----:B------:R-:W-:Y:S02]  /*09f0*/  ISETP.GT.U32.AND P1, PT, R13, 0x3, PT ;  /* 0x000000030d00780c */ /* 0x000fe40003f24070 */
[----:B------:R-:W-:-:S11]  /*0a00*/  MOV R13, R5 ;  /* 0x00000005000d7202 */ /* 0x000fd60000000f00 */
[----:B-1----:R-:W-:Y:S05]  /*0a10*/  @P1 BRA `(.L_x_80) ;  /* 0xfffffffc00d41947 */ /* 0x002fea000383ffff */
.L_x_79:
[----:B------:R-:W-:Y:S05]  /*0a20*/  @P0 EXIT ;  /* 0x000000000000094d */ /* 0x000fea0003800000 */
[----:B------:R-:W1:Y:S01]  /*0a30*/  S2UR UR5, SR_CgaCtaId ;  /* 0x00000000000579c3 */ /* 0x000e620000008800 */
[----:B------:R-:W-:-:S07]  /*0a40*/  UMOV UR4, 0x400 ;  /* 0x0000040000047882 */ /* 0x000fce0000000000 */
[----:B0-----:R-:W0:Y:S01]  /*0a50*/  LDC.64 R2, c[0x0][0x3a8] ;  /* 0x0000ea00ff027b82 */ /* 0x001e220000000a00 */
[----:B-1----:R-:W-:Y:S01]  /*0a60*/  ULEA UR4, UR5, UR4, 0x18 ;  /* 0x0000000405047291 */ /* 0x002fe2000f8ec0ff */
[----:B0-----:R-:W-:-:S08]  /*0a70*/  IMAD.WIDE.U32 R2, R11, 0x4, R2 ;  /* 0x000000040b027825 */ /* 0x001fd000078e0002 */
[----:B------:R-:W0:Y:S04]  /*0a80*/  LDS R5, [UR4] ;  /* 0x00000004ff057984 */ /* 0x000e280008000800 */
[----:B0-----:R-:W-:Y:S01]  /*0a90*/  STG.E desc[UR6][R2.64], R5 ;  /* 0x0000000502007986 */ /* 0x001fe2000c101906 */
[----:B------:R-:W-:Y:S05]  /*0aa0*/  EXIT ;  /* 0x000000000000794d */ /* 0x000fea0003800000 */
        .weak           $__internal_2_$__cuda_sm20_sqrt_rn_f32_slowpath
        .type           $__internal_2_$__cuda_sm20_sqrt_rn_f32_slowpath,@function
        .size           $__internal_2_$__cuda_sm20_sqrt_rn_f32_slowpath,(.L_x_511 - $__internal_2_$__cuda_sm20_sqrt_rn_f32_slowpath)
$__internal_2_$__cuda_sm20_sqrt_rn_f32_slowpath:
        /* <DEDUP_REMOVED lines=10> */
[----:B------:R-:W-:-:S04]  /*0b50*/  @P1 FFMA R4, R0, 1.84467440737095516160e+19, RZ ;  /* 0x5f80000000041823 */ /* 0x000fc800000000ff */
[----:B------:R-:W0:Y:S02]  /*0b60*/  @P1 MUFU.RSQ R5, R4 ;  /* 0x0000000400051308 */ /* 0x000e240000001400 */
[----:B0-----:R-:W-:Y:S01]  /*0b70*/  @P1 FMUL.FTZ R7, R4, R5 ;  /* 0x0000000504071220 */ /* 0x001fe20000410000 */
[----:B------:R-:W-:-:S03]  /*0b80*/  @P1 FMUL.FTZ R5, R5, 0.5 ;  /* 0x3f00000005051820 */ /* 0x000fc60000410000 */
[----:B------:R-:W-:-:S04]  /*0b90*/  @P1 FADD.FTZ R2, -R7, -RZ ;  /* 0x800000ff07021221 */ /* 0x000fc80000010100 */
[----:B------:R-:W-:Y:S01]  /*0ba0*/  @P1 FFMA R6, R7, R2, R4 ;  /* 0x0000000207061223 */ /* 0x000fe20000000004 */
[----:B------:R-:W-:-:S03]  /*0bb0*/  @!P1 MOV R2, R0 ;  /* 0x0000000000029202 */ /* 0x000fc60000000f00 */
[----:B------:R-:W-:-:S04]  /*0bc0*/  @P1 FFMA R5, R6, R5, R7 ;  /* 0x0000000506051223 */ /* 0x000fc80000000007 */
[----:B------:R-:W-:-:S07]  /*0bd0*/  @P1 FMUL.FTZ R2, R5, 2.3283064365386962891e-10 ;  /* 0x2f80000005021820 */ /* 0x000fce0000410000 */
.L_x_81:
[----:B------:R-:W-:Y:S01]  /*0be0*/  HFMA2 R5, -RZ, RZ, 0, 0 ;  /* 0x00000000ff057431 */ /* 0x000fe200000001ff */
[----:B------:R-:W-:Y:S02]  /*0bf0*/  MOV R4, R8 ;  /* 0x0000000800047202 */ /* 0x000fe40000000f00 */
[----:B------:R-:W-:Y:S02]  /*0c00*/  MOV R0, R2 ;  /* 0x0000000200007202 */ /* 0x000fe40000000f00 */
[----:B------:R-:W-:Y:S05]  /*0c10*/  RET.REL.NODEC R4 `(compute_stress_kernel) ;  /* 0xfffffff004f87950 */ /* 0x000fea0003c3ffff */
.L_x_82:
        /* <DEDUP_REMOVED lines=14> */
.L_x_511:


//--------------------- .text.louvain_local_pass_kernel --------------------------
	.section	.text.louvain_local_pass_kernel,"ax",@progbits
	.align	128
        .global         louvain_local_pass_kernel
        .type           louvain_local_pass_kernel,@function
        .size           louvain_local_pass_kernel,(.L_x_512 - louvain_local_pass_kernel)
        .other          louvain_local_pass_kernel,@"STO_CUDA_ENTRY STV_DEFAULT"
louvain_local_pass_kernel:
.text.louvain_local_pass_kernel:
[----:B------:R-:W-:Y:S01]  /*0000*/  LDC R1, c[0x0][0x37c] ;  /* 0x0000df00ff017b82 */ /* 0x000fe20000000800 */
[----:B------:R-:W0:Y:S07]  /*0010*/  S2R R0, SR_TID.X ;  /* 0x0000000000007919 */ /* 0x000e2e0000002100 */
[----:B------:R-:W0:Y:S01]  /*0020*/  S2UR UR4, SR_CTAID.X ;  /* 0x00000000000479c3 */ /* 0x000e220000002500 */
[----:B------:R-:W1:Y:S07]  /*0030*/  LDCU UR5, c[0x0][0x3b8] ;  /* 0x00007700ff0577ac */ /* 0x000e6e0008000800 */
[----:B------:R-:W0:Y:S02]  /*0040*/  LDC R3, c[0x0][0x360] ;  /* 0x0000d800ff037b82 */ /* 0x000e240000000800 */
[----:B0-----:R-:W-:-:S05]  /*0050*/  IMAD R3, R3, UR4, R0 ;  /* 0x0000000403037c24 */ /* 0x001fca000f8e0200 */
[----:B-1----:R-:W-:-:S13]  /*0060*/  ISETP.GE.AND P0, PT, R3, UR5, PT ;  /* 0x0000000503007c0c */ /* 0x002fda000bf06270 */
[----:B------:R-:W-:Y:S05]  /*0070*/  @P0 EXIT ;  /* 0x000000000000094d */ /* 0x000fea0003800000 */
[----:B------:R-:W0:Y:S01]  /*0080*/  LDC.64 R8, c[0x0][0x390] ;  /* 0x0000e400ff087b82 */ /* 0x000e220000000a00 */
[----:B------:R-:W1:Y:S07]  /*0090*/  LDCU.64 UR4, c[0x0][0x358] ;  /* 0x00006b00ff0477ac */ /* 0x000e6e0008000a00 */
[----:B------:R-:W2:Y:S08]  /*00a0*/  LDC.64 R20, c[0x0][0x398] ;  /* 0x0000e600ff147b82 */ /* 0x000eb00000000a00 */
[----:B------:R-:W3:Y:S01]  /*00b0*/  LDC.64 R18, c[0x0][0x3a0] ;  /* 0x0000e800ff127b82 */ /* 0x000ee20000000a00 */
[----:B0-----:R-:W-:-:S05]  /*00c0*/  IMAD.WIDE R8, R3, 0x4, R8 ;  /* 0x0000000403087825 */ /* 0x001fca00078e0208 */
[----:B-1----:R-:W4:Y:S04]  /*00d0*/  LDG.E.CONSTANT R4, desc[UR4][R8.64] ;  /* 0x0000000408047981 */ /* 0x002f28000c1e9900 */
[----:B------:R-:W4:Y:S01]  /*00e0*/  LDG.E.CONSTANT R5, desc[UR4][R8.64+0x4] ;  /* 0x0000040408057981 */ /* 0x000f22000c1e9900 */
[----:B--2---:R-:W-:-:S05]  /*00f0*/  IMAD.WIDE R20, R3, 0x4, R20 ;  /* 0x0000000403147825 */ /* 0x004fca00078e0214 */
[----:B------:R-:W2:Y:S01]  /*0100*/  LDG.E R6, desc[UR4][R20.64] ;  /* 0x0000000414067981 */ /* 0x000ea2000c1e1900 */
[----:B------:R-:W-:Y:S01]  /*0110*/  BSSY.RECONVERGENT B2, `(.L_x_83) ;  /* 0x0000114000027945 */ /* 0x000fe20003800200 */
[----:B------:R-:W-:Y:S01]  /*0120*/  PLOP3.LUT P0, PT, PT, PT, PT, 0x8, 0x80 ;  /* 0x000000000080781c */ /* 0x000fe20003f0e170 */
[----:B---3--:R-:W-:Y:S01]  /*0130*/  IMAD.WIDE R18, R3, 0x4, R18 ;  /* 0x0000000403127825 */ /* 0x008fe200078e0212 */
[----:B----4-:R-:W-:-:S03]  /*0140*/  ISETP.GE.AND P1, PT, R4, R5, PT ;  /* 0x000000050400720c */ /* 0x010fc60003f26270 */
[----:B--2---:R-:W-:-:S10]  /*0150*/  IMAD.MOV.U32 R7, RZ, RZ, R6 ;  /* 0x000000ffff077224 */ /* 0x004fd400078e0006 */
[----:B------:R-:W-:Y:S05]  /*0160*/  @P1 BRA `(.L_x_84) ;  /* 0x0000001000381947 */ /* 0x000fea0003800000 */
[----:B------:R-:W0:Y:S01]  /*0170*/  LDC.64 R16, c[0x0][0x380] ;  /* 0x0000e000ff107b82 */ /* 0x000e220000000a00 */
[----:B------:R-:W-:Y:S01]  /*0180*/  BSSY.RECONVERGENT B1, `(.L_x_85) ;  /* 0x000010b000017945 */ /* 0x000fe20003800200 */
[----:B------:R-:W-:Y:S02]  /*0190*/  IMAD.MOV.U32 R8, RZ, RZ, RZ ;  /* 0x000000ffff087224 */ /* 0x000fe400078e00ff */
[----:B------:R-:W-:Y:S02]  /*01a0*/  IMAD.MOV.U32 R10, RZ, RZ, R4 ;  /* 0x000000ffff0a7224 */ /* 0x000fe400078e0004 */
[----:B------:R-:W-:Y:S01]  /*01b0*/  IMAD.MOV.U32 R7, RZ, RZ, R6 ;  /* 0x000000ffff077224 */ /* 0x000fe200078e0006 */
[----:B0-----:R-:W-:-:S05]  /*01c0*/  IADD3 R16, P0, PT, R16, 0x10, RZ ;  /* 0x0000001010107810 */ /* 0x001fca0007f1e0ff */
[----:B------:R-:W-:-:S08]  /*01d0*/  IMAD.X R17, RZ, RZ, R17, P0 ;  /* 0x000000ffff117224 */ /* 0x000fd000000e0611 */
.L_x_101:
[----:B------:R-:W0:Y:S08]  /*01e0*/  LDC.64 R14, c[0x0][0x388] ;  /* 0x0000e200ff0e7b82 */ /* 0x000e300000000a00 */
[----:B------:R-:W1:Y:S01]  /*01f0*/  LDC.64 R12, c[0x0][0x398] ;  /* 0x0000e600ff0c7b82 */ /* 0x000e620000000a00 */
[----:B0-----:R-:W-:-:S06]  /*0200*/  IMAD.WIDE R22, R10, 0x4, R14 ;  /* 0x000000040a167825 */ /* 0x001fcc00078e020e */
[----:B------:R-:W1:Y:S02]  /*0210*/  LDG.E.CONSTANT R23, desc[UR4][R22.64] ;  /* 0x0000000416177981 */ /* 0x000e64000c1e9900 */
[----:B-1----:R-:W-:-:S05]  /*0220*/  IMAD.WIDE R24, R23, 0x4, R12 ;  /* 0x0000000417187825 */ /* 0x002fca00078e020c */
[----:B------:R-:W2:Y:S01]  /*0230*/  LDG.E R9, desc[UR4][R24.64] ;  /* 0x0000000418097981 */ /* 0x000ea2000c1e1900 */
[----:B------:R-:W-:Y:S01]  /*0240*/  VIADD R10, R10, 0x1 ;  /* 0x000000010a0a7836 */ /* 0x000fe20000000000 */
[----:B------:R-:W-:Y:S04]  /*0250*/  BSSY.RECONVERGENT B0, `(.L_x_86) ;  /* 0x00000fc000007945 */ /* 0x000fe80003800200 */
[----:B------:R-:W-:Y:S02]  /*0260*/  ISETP.NE.AND P2, PT, R10, R5, PT ;  /* 0x000000050a00720c */ /* 0x000fe40003f45270 */
[----:B--2---:R-:W-:-:S13]  /*0270*/  ISETP.NE.AND P0, PT, R9, R6, PT ;  /* 0x000000060900720c */ /* 0x004fda0003f05270 */
[----:B------:R-:W-:Y:S05]  /*0280*/  @!P0 BRA `(.L_x_87) ;  /* 0x0000000c00e08947 */ /* 0x000fea0003800000 */
[----:B------:R0:W5:Y:S01]  /*0290*/  LDG.E.CONSTANT R11, desc[UR4][R18.64] ;  /* 0x00000004120b7981 */ /* 0x000162000c1e9900 */
[----:B------:R-:W-:Y:S01]  /*02a0*/  IMAD.IADD R0, R4, 0x1, -R5 ;  /* 0x0000000104007824 */ /* 0x000fe200078e0a05 */
[----:B------:R-:W-:Y:S01]  /*02b0*/  BSSY.RECONVERGENT B3, `(.L_x_88) ;  /* 0x0000061000037945 */ /* 0x000fe20003800200 */
[----:B------:R-:W-:Y:S02]  /*02c0*/  IMAD.MOV.U32 R2, RZ, RZ, RZ ;  /* 0x000000ffff027224 */ /* 0x000fe400078e00ff */
[----:B------:R-:W-:Y:S01]  /*02d0*/  IMAD.MOV.U32 R29, RZ, RZ, R4 ;  /* 0x000000ffff1d7224 */ /* 0x000fe200078e0004 */
[----:B------:R-:W-:Y:S01]  /*02e0*/  ISETP.GT.U32.AND P0, PT, R0, -0x8, PT ;  /* 0xfffffff80000780c */ /* 0x000fe20003f04070 */
[----:B------:R-:W-:-:S12]  /*02f0*/  IMAD.MOV.U32 R0, RZ, RZ, RZ ;  /* 0x000000ffff007224 */ /* 0x000fd800078e00ff */
[----:B0-----:R-:W-:Y:S05]  /*0300*/  @P0 BRA `(.L_x_89) ;  /* 0x00000004006c0947 */ /* 0x001fea0003800000 */
[----:B------:R-:W-:Y:S01]  /*0310*/  IADD3 R2, PT, PT, -R4, R5, RZ ;  /* 0x0000000504027210 */ /* 0x000fe20007ffe1ff */
[----:B------:R-:W-:-:S03]  /*0320*/  IMAD.MOV.U32 R29, RZ, RZ, R4 ;  /* 0x000000ffff1d7224 */ /* 0x000fc600078e0004 */
[----:B------:R-:W-:Y:S01]  /*0330*/  LOP3.LUT R28, R2, 0xfffffff8, RZ, 0xc0, !PT ;  /* 0xfffffff8021c7812 */ /* 0x000fe200078ec0ff */
[----:B------:R-:W-:-:S04]  /*0340*/  IMAD.MOV.U32 R2, RZ, RZ, RZ ;  /* 0x000000ffff027224 */ /* 0x000fc800078e00ff */
[----:B------:R-:W-:-:S07]  /*0350*/  IMAD.MOV R28, RZ, RZ, -R28 ;  /* 0x000000ffff1c7224 */ /* 0x000fce00078e0a1c */
.L_x_90:
[----:B------:R-:W-:-:S05]  /*0360*/  IMAD.WIDE R22, R29, 0x4, R14 ;  /* 0x000000041d167825 */ /* 0x000fca00078e020e */
[----:B------:R-:W2:Y:S04]  /*0370*/  LDG.E.CONSTANT R30, desc[UR4][R22.64] ;  /* 0x00000004161e7981 */ /* 0x000ea8000c1e9900 */
[----:B------:R-:W3:Y:S01]  /*0380*/  LDG.E.CONSTANT R34, desc[UR4][R22.64+0x4] ;  /* 0x0000040416227981 */ /* 0x000ee2000c1e9900 */
[----:B------:R-:W-:-:S03]  /*0390*/  IMAD.WIDE R24, R29, 0x4, R16 ;  /* 0x000000041d187825 */ /* 0x000fc600078e0210 */
[----:B------:R-:W4:Y:S04]  /*03a0*/  LDG.E.CONSTANT R31, desc[UR4][R22.64+0x8] ;  /* 0x00000804161f7981 */ /* 0x000f28000c1e9900 */
[----:B------:R-:W4:Y:S01]  /*03b0*/  LDG.E.CONSTANT R35, desc[UR4][R24.64+-0x10] ;  /* 0xfffff00418237981 */ /* 0x000f22000c1e9900 */
[----:B--2---:R-:W-:-:S06]  /*03c0*/  IMAD.WIDE R26, R30, 0x4, R12 ;  /* 0x000000041e1a7825 */ /* 0x004fcc00078e020c */
[----:B------:R-:W2:Y:S01]  /*03d0*/  LDG.E R26, desc[UR4][R26.64] ;  /* 0x000000041a1a7981 */ /* 0x000ea2000c1e1900 */
[----:B---3--:R-:W-:Y:S01]  /*03e0*/  IMAD.WIDE R36, R34, 0x4, R12 ;  /* 0x0000000422247825 */ /* 0x008fe200078e020c */
[----:B------:R-:W-:Y:S02]  /*03f0*/  ISETP.NE.AND P1, PT, R30, R3, PT ;  /* 0x000000031e00720c */ /* 0x000fe40003f25270 */
[----:B------:R-:W3:Y:S04]  /*0400*/  LDG.E.CONSTANT R30, desc[UR4][R22.64+0xc] ;  /* 0x00000c04161e7981 */ /* 0x000ee8000c1e9900 */
[----:B------:R-:W3:Y:S01]  /*0410*/  LDG.E R32, desc[UR4][R36.64] ;  /* 0x0000000424207981 */ /* 0x000ee2000c1e1900 */
[----:B----4-:R-:W-:Y:S01]  /*0420*/  FADD R33, R35, R0 ;  /* 0x0000000023217221 */ /* 0x010fe20000000000 */
[----:B--2---:R-:W-:-:S02]  /*0430*/  ISETP.NE.AND P0, PT, R26, R6, PT ;  /* 0x000000061a00720c */ /* 0x004fc40003f05270 */
[----:B------:R-:W-:Y:S01]  /*0440*/  ISETP.NE.AND P3, PT, R26, R9, PT ;  /* 0x000000091a00720c */ /* 0x000fe20003f65270 */
[----:B------:R-:W-:Y:S02]  /*0450*/  IMAD.WIDE R26, R31, 0x4, R12 ;  /* 0x000000041f1a7825 */ /* 0x000fe400078e020c */
[----:B------:R-:W-:Y:S02]  /*0460*/  @P1 FSEL R0, R0, R33, P0 ;  /* 0x0000002100001208 */ /* 0x000fe40000000000 */
[----:B------:R-:W2:Y:S04]  /*0470*/  LDG.E.CONSTANT R33, desc[UR4][R24.64+-0xc] ;  /* 0xfffff40418217981 */ /* 0x000ea8000c1e9900 */
[----:B------:R-:W4:Y:S01]  /*0480*/  LDG.E R26, desc[UR4][R26.64] ;  /* 0x000000041a1a7981 */ /* 0x000f22000c1e1900 */
[----:B------:R-:W-:-:S03]  /*0490*/  ISETP.NE.AND P1, PT, R34, R3, PT ;  /* 0x000000032200720c */ /* 0x000fc60003f25270 */
[----:B------:R-:W4:Y:S04]  /*04a0*/  LDG.E.CONSTANT R34, desc[UR4][R22.64+0x10] ;  /* 0x0000100416227981 */ /* 0x000f28000c1e9900 */
[----:B------:R-:W4:Y:S01]  /*04b0*/  LDG.E.CONSTANT R27, desc[UR4][R24.64+-0x8] ;  /* 0xfffff804181b7981 */ /* 0x000f22000c1e9900 */
[----:B------:R-:W-:Y:S01]  /*04c0*/  @!P3 FADD R2, R35, R2 ;  /* 0x000000022302b221 */ /* 0x000fe20000000000 */
[CC--:B---3--:R-:W-:Y:S02]  /*04d0*/  ISETP.NE.AND P3, PT, R32.reuse, R9.reuse, PT ;  /* 0x000000092000720c */ /* 0x0c8fe40003f65270 */
[----:B------:R-:W-:Y:S01]  /*04e0*/  ISETP.NE.AND P0, PT, R32, R6, PT ;  /* 0x000000062000720c */ /* 0x000fe20003f05270 */
[----:B------:R-:W-:Y:S01]  /*04f0*/  IMAD.WIDE R36, R30, 0x4, R12 ;  /* 0x000000041e247825 */ /* 0x000fe200078e020c */
[----:B------:R-:W3:Y:S09]  /*0500*/  LDG.E.CONSTANT R32, desc[UR4][R22.64+0x1c] ;  /* 0x00001c0416207981 */ /* 0x000ef2000c1e9900 */
[--C-:B--2---:R-:W-:Y:S01]  /*0510*/  @!P3 FADD R2, R2, R33.reuse ;  /* 0x000000210202b221 */ /* 0x104fe20000000000 */
[----:B------:R-:W-:Y:S01]  /*0520*/  FADD R35, R0, R33 ;  /* 0x0000002100237221 */ /* 0x000fe20000000000 */
[----:B----4-:R-:W-:-:S04]  /*0530*/  ISETP.NE.AND P3, PT, R26, R9, PT ;  /* 0x000000091a00720c */ /* 0x010fc80003f65270 */
[----:B------:R-:W-:Y:S02]  /*0540*/  @P1 FSEL R0, R0, R35, P0 ;  /* 0x0000002300001208 */ /* 0x000fe40000000000 */
[----:B------:R-:W-:Y:S01]  /*0550*/  ISETP.NE.AND P0, PT, R26, R6, PT ;  /* 0x000000061a00720c */ /* 0x000fe20003f05270 */
[----:B------:R-:W2:Y:S01]  /*0560*/  LDG.E R35, desc[UR4][R36.64] ;  /* 0x0000000424237981 */ /* 0x000ea2000c1e1900 */
[----:B------:R-:W-:-:S03]  /*0570*/  ISETP.NE.AND P1, PT, R31, R3, PT ;  /* 0x000000031f00720c */ /* 0x000fc60003f25270 */
[----:B------:R-:W4:Y:S01]  /*0580*/  LDG.E.CONSTANT R31, desc[UR4][R24.64+-0x4] ;  /* 0xfffffc04181f7981 */ /* 0x000f22000c1e9900 */
[--C-:B------:R-:W-:Y:S01]  /*0590*/  FADD R33, R0, R27.reuse ;  /* 0x0000001b00217221 */ /* 0x100fe20000000000 */
[----:B------:R-:W-:Y:S01]  /*05a0*/  @!P3 FADD R2, R2, R27 ;  /* 0x0000001b0202b221 */ /* 0x000fe20000000000 */
[----:B------:R-:W-:Y:S01]  /*05b0*/  IMAD.WIDE R26, R34, 0x4, R12 ;  /* 0x00000004221a7825 */ /* 0x000fe200078e020c */
[----:B------:R-:W3:Y:S04]  /*05c0*/  LDG.E.CONSTANT R37, desc[UR4][R24.64+0x8] ;  /* 0x0000080418257981 */ /* 0x000ee8000c1e9900 */
[----:B------:R-:W3:Y:S04]  /*05d0*/  LDG.E.CONSTANT R36, desc[UR4][R24.64+0xc] ;  /* 0x00000c0418247981 */ /* 0x000ee8000c1e9900 */
[----:B------:R-:W3:Y:S01]  /*05e0*/  LDG.E R26, desc[UR4][R26.64] ;  /* 0x000000041a1a7981 */ /* 0x000ee2000c1e1900 */
[----:B------:R-:W-:-:S02]  /*05f0*/  @P1 FSEL R0, R0, R33, P0 ;  /* 0x0000002100001208 */ /* 0x000fc40000000000 */
[-C--:B------:R-:W-:Y:S01]  /*0600*/  ISETP.NE.AND P3, PT, R30, R3.reuse, PT ;  /* 0x000000031e00720c */ /* 0x080fe20003f65270 */
[----:B------:R-:W3:Y:S04]  /*0610*/  LDG.E.CONSTANT R33, desc[UR4][R24.64] ;  /* 0x0000000418217981 */ /* 0x000ee8000c1e9900 */
[----:B------:R0:W3:Y:S04]  /*0620*/  LDG.E.CONSTANT R30, desc[UR4][R22.64+0x18] ;  /* 0x00001804161e7981 */ /* 0x0000e8000c1e9900 */
[----:B------:R-:W0:Y:S01]  /*0630*/  LDG.E.CONSTANT R27, desc[UR4][R22.64+0x14] ;  /* 0x00001404161b7981 */ /* 0x000e22000c1e9900 */
[----:B------:R-:W-:-:S02]  /*0640*/  ISETP.NE.AND P0, PT, R34, R3, PT ;  /* 0x000000032200720c */ /* 0x000fc40003f05270 */
[C---:B--2---:R-:W-:Y:S01]  /*0650*/  ISETP.NE.AND P1, PT, R35.reuse, R6, PT ;  /* 0x000000062300720c */ /* 0x044fe20003f25270 */
[C---:B----4-:R-:W-:Y:S01]  /*0660*/  FADD R34, R0.reuse, R31 ;  /* 0x0000001f00227221 */ /* 0x050fe20000000000 */
[----:B------:R-:W-:Y:S02]  /*0670*/  ISETP.NE.AND P4, PT, R35, R9, PT ;  /* 0x000000092300720c */ /* 0x000fe40003f85270 */
[----:B------:R1:W2:Y:S02]  /*0680*/  LDG.E.CONSTANT R35, desc[UR4][R24.64+0x4] ;  /* 0x0000040418237981 */ /* 0x0002a4000c1e9900 */
[----:B------:R-:W-:Y:S02]  /*0690*/  @P3 FSEL R0, R0, R34, P1 ;  /* 0x0000002200003208 */ /* 0x000fe40000800000 */
[----:B---3--:R-:W-:Y:S01]  /*06a0*/  ISETP.NE.AND P1, PT, R26, R6, PT ;  /* 0x000000061a00720c */ /* 0x008fe20003f25270 */
[C---:B0-----:R-:W-:Y:S01]  /*06b0*/  IMAD.WIDE R22, R27.reuse, 0x4, R12 ;  /* 0x000000041b167825 */ /* 0x041fe200078e020c */
[----:B------:R-:W-:-:S03]  /*06c0*/  ISETP.NE.AND P5, PT, R27, R3, PT ;  /* 0x000000031b00720c */ /* 0x000fc60003fa5270 */
[----:B------:R-:W-:Y:S02]  /*06d0*/  FADD R27, R0, R33 ;  /* 0x00000021001b7221 */ /* 0x000fe40000000000 */
[----:B------:R-:W3:Y:S01]  /*06e0*/  LDG.E R22, desc[UR4][R22.64] ;  /* 0x0000000416167981 */ /* 0x000ee2000c1e1900 */
[--C-:B-1----:R-:W-:Y:S01]  /*06f0*/  IMAD.WIDE R24, R30, 0x4, R12.reuse ;  /* 0x000000041e187825 */ /* 0x102fe200078e020c */
[----:B------:R-:W-:Y:S02]  /*0700*/  ISETP.NE.AND P3, PT, R26, R9, PT ;  /* 0x000000091a00720c */ /* 0x000fe40003f65270 */
[----:B------:R-:W-:Y:S01]  /*0710*/  @P0 FSEL R0, R0, R27, P1 ;  /* 0x0000001b00000208 */ /* 0x000fe20000800000 */
[----:B------:R-:W-:Y:S02]  /*0720*/  IMAD.WIDE R26, R32, 0x4, R12 ;  /* 0x00000004201a7825 */ /* 0x000fe400078e020c */
[----:B------:R-:W4:Y:S04]  /*0730*/  LDG.E R24, desc[UR4][R24.64] ;  /* 0x0000000418187981 */ /* 0x000f28000c1e1900 */
[----:B------:R-:W4:Y:S01]  /*0740*/  LDG.E R26, desc[UR4][R26.64] ;  /* 0x000000041a1a7981 */ /* 0x000f22000c1e1900 */
[----:B------:R-:W-:Y:S01]  /*0750*/  ISETP.NE.AND P0, PT, R30, R3, PT ;  /* 0x000000031e00720c */ /* 0x000fe20003f05270 */
[----:B------:R-:W-:Y:S01]  /*0760*/  @!P4 FADD R2, R2, R31 ;  /* 0x0000001f0202c221 */ /* 0x000fe20000000000 */
[----:B------:R-:W-:-:S03]  /*0770*/  VIADD R28, R28, 0x8 ;  /* 0x000000081c1c7836 */ /* 0x000fc60000000000 */
[----:B------:R-:W-:Y:S01]  /*0780*/  @!P3 FADD R2, R2, R33 ;  /* 0x000000210202b221 */ /* 0x000fe20000000000 */
[----:B------:R-:W-:Y:S01]  /*0790*/  ISETP.NE.AND P3, PT, R32, R3, PT ;  /* 0x000000032000720c */ /* 0x000fe20003f65270 */
[----:B------:R-:W-:Y:S02]  /*07a0*/  VIADD R29, R29, 0x8 ;  /* 0x000000081d1d7836 */ /* 0x000fe40000000000 */
[----:B--2---:R-:W-:Y:S01]  /*07b0*/  FADD R30, R0, R35 ;  /* 0x00000023001e7221 */ /* 0x004fe20000000000 */
[C---:B---3--:R-:W-:Y:S02]  /*07c0*/  ISETP.NE.AND P1, PT, R22.reuse, R9, PT ;  /* 0x000000091600720c */ /* 0x048fe40003f25270 */
[----:B------:R-:W-:-:S04]  /*07d0*/  ISETP.NE.AND P6, PT, R22, R6, PT ;  /* 0x000000061600720c */ /* 0x000fc80003fc5270 */
[----:B------:R-:W-:Y:S02]  /*07e0*/  @P5 FSEL R0, R0, R30, P6 ;  /* 0x0000001e00005208 */ /* 0x000fe40003000000 */
[CC--:B----4-:R-:W-:Y:S02]  /*07f0*/  ISETP.NE.AND P4, PT, R24.reuse, R9.reuse, PT ;  /* 0x000000091800720c */ /* 0x0d0fe40003f85270 */
[----:B------:R-:W-:Y:S01]  /*0800*/  ISETP.NE.AND P6, PT, R24, R6, PT ;  /* 0x000000061800720c */ /* 0x000fe20003fc5270 */
[----:B------:R-:W-:Y:S02]  /*0810*/  FADD R23, R0, R37 ;  /* 0x0000002500177221 */ /* 0x000fe40000000000 */
[----:B------:R-:W-:Y:S01]  /*0820*/  @!P1 FADD R2, R2, R35 ;  /* 0x0000002302029221 */ /* 0x000fe20000000000 */
[----:B------:R-:W-:Y:S02]  /*0830*/  ISETP.NE.AND P1, PT, R28, RZ, PT ;  /* 0x000000ff1c00720c */ /* 0x000fe40003f25270 */
[----:B------:R-:W-:-:S02]  /*0840*/  ISETP.NE.AND P5, PT, R26, R9, PT ;  /* 0x000000091a00720c */ /* 0x000fc40003fa5270 */
[----:B------:R-:W-:Y:S02]  /*0850*/  @P0 FSEL R0, R0, R23, P6 ;  /* 0x0000001700000208 */ /* 0x000fe40003000000 */
[----:B------:R-:W-:Y:S01]  /*0860*/  ISETP.NE.AND P0, PT, R26, R6, PT ;  /* 0x000000061a00720c */ /* 0x000fe20003f05270 */
[----:B------:R-:W-:Y:S02]  /*0870*/  @!P4 FADD R2, R2, R37 ;  /* 0x000000250202c221 */ /* 0x000fe40000000000 */
[----:B------:R-:W-:-:S05]  /*0880*/  FADD R23, R0, R36 ;  /* 0x0000002400177221 */ /* 0x000fca0000000000 */
[----:B------:R-:W-:Y:S01]  /*0890*/  @P3 FSEL R0, R0, R23, P0 ;  /* 0x0000001700003208 */ /* 0x000fe20000000000 */
[----:B------:R-:W-:Y:S01]  /*08a0*/  @!P5 FADD R2, R2, R36 ;  /* 0x000000240202d221 */ /* 0x000fe20000000000 */
[----:B------:R-:W-:Y:S06]  /*08b0*/  @P1 BRA `(.L_x_90) ;  /* 0xfffffff800a81947 */ /* 0x000fec000383ffff */
.L_x_89:
[----:B------:R-:W-:Y:S05]  /*08c0*/  BSYNC.RECONVERGENT B3 ;  /* 0x0000000000037941 */ /* 0x000fea0003800200 */
.L_x_88:
[----:B------:R-:W-:Y:S01]  /*08d0*/  IMAD.IADD R28, R5, 0x1, -R4 ;  /* 0x00000001051c7824 */ /* 0x000fe200078e0a04 */
[----:B------:R-:W-:Y:S04]  /*08e0*/  BSSY.RECONVERGENT B3, `(.L_x_91) ;  /* 0x0000062000037945 */ /* 0x000fe80003800200 */
[----:B------:R-:W-:-:S04]  /*08f0*/  LOP3.LUT R22, R28, 0x7, RZ, 0xc0, !PT ;  /* 0x000000071c167812 */ /* 0x000fc800078ec0ff */
[----:B------:R-:W-:-:S13]  /*0900*/  ISETP.NE.AND P0, PT, R22, RZ, PT ;  /* 0x000000ff1600720c */ /* 0x000fda0003f05270 */
[----:B------:R-:W-:Y:S05]  /*0910*/  @!P0 BRA `(.L_x_92) ;  /* 0x0000000400788947 */ /* 0x000fea0003800000 */
[----:B------:R-:W-:Y:S01]  /*0920*/  ISETP.GE.U32.AND P0, PT, R22, 0x4, PT ;  /* 0x000000041600780c */ /* 0x000fe20003f06070 */
[----:B------:R-:W-:-:S12]  /*0930*/  BSSY.RECONVERGENT B4, `(.L_x_93) ;  /* 0x000002e000047945 */ /* 0x000fd80003800200 */
[----:B------:R-:W-:Y:S05]  /*0940*/  @!P0 BRA `(.L_x_94) ;  /* 0x0000000000b08947 */ /* 0x000fea0003800000 */
[C---:B------:R-:W-:Y:S01]  /*0950*/  IMAD.WIDE R26, R29.reuse, 0x4, R14 ;  /* 0x000000041d1a7825 */ /* 0x040fe200078e020e */
[----:B------:R-:W0:Y:S04]  /*0960*/  LDC.64 R22, c[0x0][0x380] ;  /* 0x0000e000ff167b82 */ /* 0x000e280000000a00 */
[----:B------:R-:W2:Y:S04]  /*0970*/  LDG.E.CONSTANT R31, desc[UR4][R26.64] ;  /* 0x000000041a1f7981 */ /* 0x000ea8000c1e9900 */
[----:B------:R-:W3:Y:S04]  /*0980*/  LDG.E.CONSTANT R30, desc[UR4][R26.64+0x4] ;  /* 0x000004041a1e7981 */ /* 0x000ee8000c1e9900 */
[----:B------:R-:W4:Y:S04]  /*0990*/  LDG.E.CONSTANT R33, desc[UR4][R26.64+0x8] ;  /* 0x000008041a217981 */ /* 0x000f28000c1e9900 */
[----:B------:R4:W4:Y:S01]  /*09a0*/  LDG.E.CONSTANT R34, desc[UR4][R26.64+0xc] ;  /* 0x00000c041a227981 */ /* 0x000922000c1e9900 */
[----:B0-----:R-:W-:-:S05]  /*09b0*/  IMAD.WIDE R22, R29, 0x4, R22 ;  /* 0x000000041d167825 */ /* 0x001fca00078e0216 */
[----:B------:R-:W4:Y:S04]  /*09c0*/  LDG.E.CONSTANT R35, desc[UR4][R22.64] ;  /* 0x0000000416237981 */ /* 0x000f28000c1e9900 */
[----:B------:R-:W4:Y:S04]  /*09d0*/  LDG.E.CONSTANT R37, desc[UR4][R22.64+0x4] ;  /* 0x0000040416257981 */ /* 0x000f28000c1e9900 */
[----:B------:R-:W4:Y:S04]  /*09e0*/  LDG.E.CONSTANT R36, desc[UR4][R22.64+0x8] ;  /* 0x0000080416247981 */ /* 0x000f28000c1e9900 */
[----:B------:R-:W4:Y:S01]  /*09f0*/  LDG.E.CONSTANT R23, desc[UR4][R22.64+0xc] ;  /* 0x00000c0416177981 */ /* 0x000f22000c1e9900 */
[----:B--2---:R-:W-:-:S05]  /*0a00*/  IMAD.WIDE R24, R31, 0x4, R12 ;  /* 0x000000041f187825 */ /* 0x004fca00078e020c */
[----:B------:R0:W2:Y:S01]  /*0a10*/  LDG.E R32, desc[UR4][R24.64] ;  /* 0x0000000418207981 */ /* 0x0000a2000c1e1900 */
[-C--:B------:R-:W-:Y:S02]  /*0a20*/  ISETP.NE.AND P1, PT, R31, R3.reuse, PT ;  /* 0x000000031f00720c */ /* 0x080fe40003f25270 */
[C---:B---3--:R-:W-:Y:S01]  /*0a30*/  ISETP.NE.AND P3, PT, R30.reuse, R3, PT ;  /* 0x000000031e00720c */ /* 0x048fe20003f65270 */
[----:B------:R-:W-:-:S04]  /*0a40*/  IMAD.WIDE R30, R30, 0x4, R12 ;  /* 0x000000041e1e7825 */ /* 0x000fc800078e020c */
[----:B----4-:R-:W-:Y:S02]  /*0a50*/  IMAD.WIDE R26, R33, 0x4, R12 ;  /* 0x00000004211a7825 */ /* 0x010fe400078e020c */
[----:B------:R-:W3:Y:S04]  /*0a60*/  LDG.E R30, desc[UR4][R30.64] ;  /* 0x000000041e1e7981 */ /* 0x000ee8000c1e1900 */
[----:B------:R-:W4:Y:S01]  /*0a70*/  LDG.E R26, desc[UR4][R26.64] ;  /* 0x000000041a1a7981 */ /* 0x000f22000c1e1900 */
[----:B0-----:R-:W-:Y:S01]  /*0a80*/  FADD R25, R0, R35 ;  /* 0x0000002300197221 */ /* 0x001fe20000000000 */
[----:B--2---:R-:W-:-:S04]  /*0a90*/  ISETP.NE.AND P0, PT, R32, R6, PT ;  /* 0x000000062000720c */ /* 0x004fc80003f05270 */
[----:B------:R-:W-:Y:S01]  /*0aa0*/  @P1 FSEL R0, R0, R25, P0 ;  /* 0x0000001900001208 */ /* 0x000fe20000000000 */
[----:B------:R-:W-:-:S06]  /*0ab0*/  IMAD.WIDE R24, R34, 0x4, R12 ;  /* 0x0000000422187825 */ /* 0x000fcc00078e020c */
[----:B------:R0:W2:Y:S01]  /*0ac0*/  LDG.E R24, desc[UR4][R24.64] ;  /* 0x0000000418187981 */ /* 0x0000a2000c1e1900 */
[----:B------:R-:W-:Y:S01]  /*0ad0*/  ISETP.NE.AND P6, PT, R32, R9, PT ;  /* 0x000000092000720c */ /* 0x000fe20003fc5270 */
[----:B------:R-:W-:Y:S01]  /*0ae0*/  FADD R22, R0, R37 ;  /* 0x0000002500167221 */ /* 0x000fe20000000000 */
[C---:B---3--:R-:W-:Y:S02]  /*0af0*/  ISETP.NE.AND P4, PT, R30.reuse, R6, PT ;  /* 0x000000061e00720c */ /* 0x048fe40003f85270 */
[----:B------:R-:W-:Y:S02]  /*0b00*/  ISETP.NE.AND P1, PT, R33, R3, PT ;  /* 0x000000032100720c */ /* 0x000fe40003f25270 */
[-C--:B------:R-:W-:Y:S02]  /*0b10*/  ISETP.NE.AND P0, PT, R30, R9.reuse, PT ;  /* 0x000000091e00720c */ /* 0x080fe40003f05270 */
[----:B------:R-:W-:Y:S02]  /*0b20*/  @P3 FSEL R0, R0, R22, P4 ;  /* 0x0000001600003208 */ /* 0x000fe40002000000 */
[----:B----4-:R-:W-:-:S03]  /*0b30*/  ISETP.NE.AND P5, PT, R26, R9, PT ;  /* 0x000000091a00720c */ /* 0x010fc60003fa5270 */
[----:B------:R-:W-:Y:S01]  /*0b40*/  @!P6 FADD R2, R2, R35 ;  /* 0x000000230202e221 */ /* 0x000fe20000000000 */
[----:B------:R-:W-:Y:S01]  /*0b50*/  FADD R27, R0, R36 ;  /* 0x00000024001b7221 */ /* 0x000fe20000000000 */
[----:B------:R-:W-:Y:S02]  /*0b60*/  ISETP.NE.AND P6, PT, R26, R6, PT ;  /* 0x000000061a00720c */ /* 0x000fe40003fc5270 */
[----:B------:R-:W-:Y:S02]  /*0b70*/  ISETP.NE.AND P3, PT, R34, R3, PT ;  /* 0x000000032200720c */ /* 0x000fe40003f65270 */
[----:B------:R-:W-:Y:S01]  /*0b80*/  @P1 FSEL R0, R0, R27, P6 ;  /* 0x0000001b00001208 */ /* 0x000fe20003000000 */
[----:B------:R-:W-:-:S04]  /*0b90*/  @!P0 FADD R2, R2, R37 ;  /* 0x0000002502028221 */ /* 0x000fc80000000000 */
[----:B0-----:R-:W-:Y:S01]  /*0ba0*/  FADD R25, R0, R23 ;  /* 0x0000001700197221 */ /* 0x001fe20000000000 */
[----:B------:R-:W-:Y:S01]  /*0bb0*/  @!P5 FADD R2, R2, R36 ;  /* 0x000000240202d221 */ /* 0x000fe20000000000 */
[----:B------:R-:W-:Y:S01]  /*0bc0*/  VIADD R29, R29, 0x4 ;  /* 0x000000041d1d7836 */ /* 0x000fe20000000000 */
[C---:B--2---:R-:W-:Y:S02]  /*0bd0*/  ISETP.NE.AND P4, PT, R24.reuse, R9, PT ;  /* 0x000000091800720c */ /* 0x044fe40003f85270 */
[----:B------:R-:W-:-:S04]  /*0be0*/  ISETP.NE.AND P0, PT, R24, R6, PT ;  /* 0x000000061800720c */ /* 0x000fc80003f05270 */
[----:B------:R-:W-:-:S07]  /*0bf0*/  @P3 FSEL R0, R0, R25, P0 ;  /* 0x0000001900003208 */ /* 0x000fce0000000000 */
[----:B------:R-:W-:-:S07]  /*0c00*/  @!P4 FADD R2, R2, R23 ;  /* 0x000000170202c221 */ /* 0x000fce0000000000 */
.L_x_94:
[----:B------:R-:W-:Y:S05]  /*0c10*/  BSYNC.RECONVERGENT B4 ;  /* 0x0000000000047941 */ /* 0x000fea0003800200 */
.L_x_93:
[----:B------:R-:W-:-:S04]  /*0c20*/  LOP3.LUT R22, R28, 0x3, RZ, 0xc0, !PT ;  /* 0x000000031c167812 */ /* 0x000fc800078ec0ff */
[----:B------:R-:W-:-:S13]  /*0c30*/  ISETP.NE.AND P0, PT, R22, RZ, PT ;  /* 0x000000ff1600720c */ /* 0x000fda0003f05270 */
[----:B------:R-:W-:Y:S05]  /*0c40*/  @!P0 BRA `(.L_x_92) ;  /* 0x0000000000ac8947 */ /* 0x000fea0003800000 */
[----:B------:R-:W-:Y:S01]  /*0c50*/  ISETP.NE.AND P0, PT, R22, 0x1, PT ;  /* 0x000000011600780c */ /* 0x000fe20003f05270 */
[----:B------:R-:W-:-:S12]  /*0c60*/  BSSY.RECONVERGENT B4, `(.L_x_95) ;  /* 0x000001a000047945 */ /* 0x000fd80003800200 */
[----:B------:R-:W-:Y:S05]  /*0c70*/  @!P0 BRA `(.L_x_96) ;  /* 0x0000000000608947 */ /* 0x000fea0003800000 */
[C---:B------:R-:W-:Y:S01]  /*0c80*/  IMAD.WIDE R30, R29.reuse, 0x4, R14 ;  /* 0x000000041d1e7825 */ /* 0x040fe200078e020e */
[----:B------:R-:W0:Y:S04]  /*0c90*/  LDC.64 R26, c[0x0][0x380] ;  /* 0x0000e000ff1a7b82 */ /* 0x000e280000000a00 */
[----:B------:R-:W2:Y:S04]  /*0ca0*/  LDG.E.CONSTANT R32, desc[UR4][R30.64] ;  /* 0x000000041e207981 */ /* 0x000ea8000c1e9900 */
[----:B------:R-:W3:Y:S01]  /*0cb0*/  LDG.E.CONSTANT R33, desc[UR4][R30.64+0x4] ;  /* 0x000004041e217981 */ /* 0x000ee2000c1e9900 */
[----:B0-----:R-:W-:-:S05]  /*0cc0*/  IMAD.WIDE R26, R29, 0x4, R26 ;  /* 0x000000041d1a7825 */ /* 0x001fca00078e021a */
[----:B------:R-:W4:Y:S04]  /*0cd0*/  LDG.E.CONSTANT R35, desc[UR4][R26.64] ;  /* 0x000000041a237981 */ /* 0x000f28000c1e9900 */
[----:B------:R-:W4:Y:S01]  /*0ce0*/  LDG.E.CONSTANT R37, desc[UR4][R26.64+0x4] ;  /* 0x000004041a257981 */ /* 0x000f22000c1e9900 */
[----:B--2---:R-:W-:-:S04]  /*0cf0*/  IMAD.WIDE R24, R32, 0x4, R12 ;  /* 0x0000000420187825 */ /* 0x004fc800078e020c */
[C---:B---3--:R-:W-:Y:S02]  /*0d00*/  IMAD.WIDE R22, R33.reuse, 0x4, R12 ;  /* 0x0000000421167825 */ /* 0x048fe400078e020c */
[----:B------:R-:W2:Y:S04]  /*0d10*/  LDG.E R24, desc[UR4][R24.64] ;  /* 0x0000000418187981 */ /* 0x000ea8000c1e1900 */
[----:B------:R-:W3:Y:S01]  /*0d20*/  LDG.E R22, desc[UR4][R22.64] ;  /* 0x0000000416167981 */ /* 0x000ee2000c1e1900 */
[-C--:B------:R-:W-:Y:S02]  /*0d30*/  ISETP.NE.AND P1, PT, R32, R3.reuse, PT ;  /* 0x000000032000720c */ /* 0x080fe40003f25270 */
[----:B------:R-:W-:Y:S01]  /*0d40*/  ISETP.NE.AND P4, PT, R33, R3, PT ;  /* 0x000000032100720c */ /* 0x000fe20003f85270 */
[----:B----4-:R-:W-:Y:S01]  /*0d50*/  FADD R31, R0, R35 ;  /* 0x00000023001f7221 */ /* 0x010fe20000000000 */
[----:B------:R-:W-:-:S02]  /*0d60*/  IADD3 R29, PT, PT, R29, 0x2, RZ ;  /* 0x000000021d1d7810 */ /* 0x000fc40007ffe0ff */
[CC--:B--2---:R-:W-:Y:S02]  /*0d70*/  ISETP.NE.AND P3, PT, R24.reuse, R9.reuse, PT ;  /* 0x000000091800720c */ /* 0x0c4fe40003f65270 */
[----:B------:R-:W-:Y:S02]  /*0d80*/  ISETP.NE.AND P0, PT, R24, R6, PT ;  /* 0x000000061800720c */ /* 0x000fe40003f05270 */
[----:B---3--:R-:W-:-:S03]  /*0d90*/  ISETP.NE.AND P5, PT, R22, R9, PT ;  /* 0x000000091600720c */ /* 0x008fc60003fa5270 */
[----:B------:R-:W-:Y:S02]  /*0da0*/  @P1 FSEL R0, R0, R31, P0 ;  /* 0x0000001f00001208 */ /* 0x000fe40000000000 */
[----:B------:R-:W-:-:S03]  /*0db0*/  ISETP.NE.AND P0, PT, R22, R6, PT ;  /* 0x000000061600720c */ /* 0x000fc60003f05270 */
[----:B------:R-:W-:Y:S01]  /*0dc0*/  FADD R23, R0, R37 ;  /* 0x0000002500177221 */ /* 0x000fe20000000000 */
[----:B------:R-:W-:-:S04]  /*0dd0*/  @!P3 FADD R2, R2, R35 ;  /* 0x000000230202b221 */ /* 0x000fc80000000000 */
[----:B------:R-:W-:Y:S01]  /*0de0*/  @P4 FSEL R0, R0, R23, P0 ;  /* 0x0000001700004208 */ /* 0x000fe20000000000 */
[----:B------:R-:W-:-:S07]  /*0df0*/  @!P5 FADD R2, R2, R37 ;  /* 0x000000250202d221 */ /* 0x000fce0000000000 */
.L_x_96:
[----:B------:R-:W-:Y:S05]  /*0e00*/  BSYNC.RECONVERGENT B4 ;  /* 0x0000000000047941 */ /* 0x000fea0003800200 */
.L_x_95:
[----:B------:R-:W-:-:S13]  /*0e10*/  LOP3.LUT P0, RZ, R28, 0x1, RZ, 0xc0, !PT ;  /* 0x000000011cff7812 */ /* 0x000fda000780c0ff */
[----:B------:R-:W-:Y:S05]  /*0e20*/  @!P0 BRA `(.L_x_92) ;  /* 0x0000000000348947 */ /* 0x000fea0003800000 */
[C---:B------:R-:W-:Y:S02]  /*0e30*/  IMAD.WIDE R22, R29.reuse, 0x4, R14 ;  /* 0x000000041d167825 */ /* 0x040fe400078e020e */
[----:B------:R-:W0:Y:S04]  /*0e40*/  LDC.64 R14, c[0x0][0x380] ;  /* 0x0000e000ff0e7b82 */ /* 0x000e280000000a00 */
[----:B------:R-:W2:Y:S01]  /*0e50*/  LDG.E.CONSTANT R22, desc[UR4][R22.64] ;  /* 0x0000000416167981 */ /* 0x000ea2000c1e9900 */
[----:B0-----:R-:W-:-:S06]  /*0e60*/  IMAD.WIDE R14, R29, 0x4, R14 ;  /* 0x000000041d0e7825 */ /* 0x001fcc00078e020e */
[----:B------:R-:W3:Y:S01]  /*0e70*/  LDG.E.CONSTANT R15, desc[UR4][R14.64] ;  /* 0x000000040e0f7981 */ /* 0x000ee2000c1e9900 */
[----:B--2---:R-:W-:-:S06]  /*0e80*/  IMAD.WIDE R12, R22, 0x4, R12 ;  /* 0x00000004160c7825 */ /* 0x004fcc00078e020c */
[----:B------:R-:W2:Y:S01]  /*0e90*/  LDG.E R12, desc[UR4][R12.64] ;  /* 0x000000040c0c7981 */ /* 0x000ea2000c1e1900 */
[----:B------:R-:W-:Y:S01]  /*0ea0*/  ISETP.NE.AND P1, PT, R22, R3, PT ;  /* 0x000000031600720c */ /* 0x000fe20003f25270 */
[----:B---3--:R-:W-:Y:S01]  /*0eb0*/  FADD R25, R0, R15 ;  /* 0x0000000f00197221 */ /* 0x008fe20000000000 */
[C---:B--2---:R-:W-:Y:S02]  /*0ec0*/  ISETP.NE.AND P3, PT, R12.reuse, R9, PT ;  /* 0x000000090c00720c */ /* 0x044fe40003f65270 */
[----:B------:R-:W-:-:S09]  /*0ed0*/  ISETP.NE.AND P0, PT, R12, R6, PT ;  /* 0x000000060c00720c */ /* 0x000fd20003f05270 */
[----:B------:R-:W-:Y:S02]  /*0ee0*/  @P1 FSEL R0, R0, R25, P0 ;  /* 0x0000001900001208 */ /* 0x000fe40000000000 */
[----:B------:R-:W-:-:S07]  /*0ef0*/  @!P3 FADD R2, R2, R15 ;  /* 0x0000000f0202b221 */ /* 0x000fce0000000000 */
.L_x_92:
[----:B------:R-:W-:Y:S05]  /*0f00*/  BSYNC.RECONVERGENT B3 ;  /* 0x0000000000037941 */ /* 0x000fea0003800200 */
.L_x_91:
[----:B------:R-:W0:Y:S08]  /*0f10*/  LDC.64 R14, c[0x0][0x3a8] ;  /* 0x0000ea00ff0e7b82 */ /* 0x000e300000000a00 */
[----:B------:R-:W1:Y:S08]  /*0f20*/  LDC.64 R12, c[0x0][0x3a8] ;  /* 0x0000ea00ff0c7b82 */ /* 0x000e700000000a00 */
[----:B------:R-:W2:Y:S01]  /*0f30*/  LDC R25, c[0x0][0x3bc] ;  /* 0x0000ef00ff197b82 */ /* 0x000ea20000000800 */
[----:B0-----:R-:W-:-:S06]  /*0f40*/  IMAD.WIDE R14, R6, 0x4, R14 ;  /* 0x00000004060e7825 */ /* 0x001fcc00078e020e */
[----:B------:R-:W3:Y:S01]  /*0f50*/  LDG.E R14, desc[UR4][R14.64] ;  /* 0x000000040e0e7981 */ /* 0x000ee2000c1e1900 */
[----:B-1----:R-:W-:-:S06]  /*0f60*/  IMAD.WIDE R12, R9, 0x4, R12 ;  /* 0x00000004090c7825 */ /* 0x002fcc00078e020c */
[----:B------:R0:W5:Y:S01]  /*0f70*/  LDG.E R12, desc[UR4][R12.64] ;  /* 0x000000040c0c7981 */ /* 0x000162000c1e1900 */
[----:B------:R-:W-:Y:S01]  /*0f80*/  FADD R0, -R0, R2 ;  /* 0x0000000200007221 */ /* 0x000fe20000000100 */
[----:B--2---:R-:W1:Y:S01]  /*0f90*/  MUFU.RCP R22, R25 ;  /* 0x0000001900167308 */ /* 0x004e620000001000 */
[----:B------:R-:W-:Y:S07]  /*0fa0*/  BSSY.RECONVERGENT B3, `(.L_x_97) ;  /* 0x000000e000037945 */ /* 0x000fee0003800200 */
[----:B------:R-:W2:Y:S01]  /*0fb0*/  FCHK P0, R0, R25 ;  /* 0x0000001900007302 */ /* 0x000ea20000000000 */
[----:B-1----:R-:W-:-:S04]  /*0fc0*/  FFMA R23, R22, -R25, 1 ;  /* 0x3f80000016177423 */ /* 0x002fc80000000819 */
[----:B------:R-:W-:-:S04]  /*0fd0*/  FFMA R23, R22, R23, R22 ;  /* 0x0000001716177223 */ /* 0x000fc80000000016 */
[----:B------:R-:W-:-:S04]  /*0fe0*/  FFMA R2, R0, R23, RZ ;  /* 0x0000001700027223 */ /* 0x000fc800000000ff */
[----:B------:R-:W-:-:S04]  /*0ff0*/  FFMA R22, R2, -R25, R0 ;  /* 0x8000001902167223 */ /* 0x000fc80000000000 */
[----:B------:R-:W-:Y:S01]  /*1000*/  FFMA R2, R23, R22, R2 ;  /* 0x0000001617027223 */ /* 0x000fe20000000002 */
[----:B---3-5:R-:W-:Y:S01]  /*1010*/  FADD R15, -R11, R14 ;  /* 0x0000000e0b0f7221 */ /* 0x028fe20000000100 */
[----:B0-2---:R-:W-:Y:S06]  /*1020*/  @!P0 BRA `(.L_x_98) ;  /* 0x0000000000148947 */ /* 0x005fec0003800000 */
[----:B------:R-:W0:Y:S01]  /*1030*/  LDCU UR6, c[0x0][0x3bc] ;  /* 0x00007780ff0677ac */ /* 0x000e220008000800 */
[----:B------:R-:W-:Y:S01]  /*1040*/  MOV R14, 0x1070 ;  /* 0x00001070000e7802 */ /* 0x000fe20000000f00 */
[----:B0-----:R-:W-:-:S07]  /*1050*/  IMAD.U32 R13, RZ, RZ, UR6 ;  /* 0x00000006ff0d7e24 */ /* 0x001fce000f8e00ff */
[----:B------:R-:W-:Y:S05]  /*1060*/  CALL.REL.NOINC `($__internal_3_$__cuda_sm3x_div_rn_noftz_f32_slowpath) ;  /* 0x0000000000b87944 */ /* 0x000fea0003c00000 */
[----:B------:R-:W-:-:S07]  /*1070*/  IMAD.MOV.U32 R2, RZ, RZ, R0 ;  /* 0x000000ffff027224 */ /* 0x000fce00078e0000 */
.L_x_98:
[----:B------:R-:W-:Y:S05]  /*1080*/  BSYNC.RECONVERGENT B3 ;  /* 0x0000000000037941 */ /* 0x000fea0003800200 */
.L_x_97:
[----:B------:R-:W0:Y:S01]  /*1090*/  LDC R0, c[0x0][0x3bc] ;  /* 0x0000ef00ff007b82 */ /* 0x000e220000000800 */
[----:B------:R-:W1:Y:S01]  /*10a0*/  LDCU UR6, c[0x0][0x3c0] ;  /* 0x00007800ff0677ac */ /* 0x000e620008000800 */
[----:B------:R-:W-:Y:S01]  /*10b0*/  FADD R15, -R15, R12 ;  /* 0x0000000c0f0f7221 */ /* 0x000fe20000000100 */
[----:B------:R-:W-:Y:S01]  /*10c0*/  BSSY.RECONVERGENT B3, `(.L_x_99) ;  /* 0x0000010000037945 */ /* 0x000fe20003800200 */
[----:B0-----:R-:W-:Y:S01]  /*10d0*/  FMUL R23, R0, R0 ;  /* 0x0000000000177220 */ /* 0x001fe20000400000 */
[----:B-1----:R-:W-:-:S03]  /*10e0*/  FMUL R0, R11, UR6 ;  /* 0x000000060b007c20 */ /* 0x002fc60008400000 */
[----:B------:R-:W0:Y:S01]  /*10f0*/  MUFU.RCP R13, R23 ;  /* 0x00000017000d7308 */ /* 0x000e220000001000 */
[----:B------:R-:W-:-:S07]  /*1100*/  FMUL R0, R0, R15 ;  /* 0x0000000f00007220 */ /* 0x000fce0000400000 */
[----:B------:R-:W1:Y:S01]  /*1110*/  FCHK P0, R0, R23 ;  /* 0x0000001700007302 */ /* 0x000e620000000000 */
[----:B0-----:R-:W-:-:S04]  /*1120*/  FFMA R12, -R23, R13, 1 ;  /* 0x3f800000170c7423 */ /* 0x001fc8000000010d */
[----:B------:R-:W-:-:S04]  /*1130*/  FFMA R13, R13, R12, R13 ;  /* 0x0000000c0d0d7223 */ /* 0x000fc8000000000d */
[----:B------:R-:W-:-:S04]  /*1140*/  FFMA R12, R0, R13, RZ ;  /* 0x0000000d000c7223 */ /* 0x000fc800000000ff */
[----:B------:R-:W-:-:S04]  /*1150*/  FFMA R11, -R23, R12, R0 ;  /* 0x0000000c170b7223 */ /* 0x000fc80000000100 */
[----:B------:R-:W-:Y:S01]  /*1160*/  FFMA R11, R13, R11, R12 ;  /* 0x0000000b0d0b7223 */ /* 0x000fe2000000000c */
[----:B-1----:R-:W-:Y:S06]  /*1170*/  @!P0 BRA `(.L_x_100) ;  /* 0x0000000000108947 */ /* 0x002fec0003800000 */
[----:B------:R-:W-:Y:S01]  /*1180*/  IMAD.MOV.U32 R13, RZ, RZ, R23 ;  /* 0x000000ffff0d7224 */ /* 0x000fe200078e0017 */
[----:B------:R-:W-:-:S07]  /*1190*/  MOV R14, 0x11b0 ;  /* 0x000011b0000e7802 */ /* 0x000fce0000000f00 */
[----:B------:R-:W-:Y:S05]  /*11a0*/  CALL.REL.NOINC `($__internal_3_$__cuda_sm3x_div_rn_noftz_f32_slowpath) ;  /* 0x0000000000687944 */ /* 0x000fea0003c00000 */
[----:B------:R-:W-:-:S07]  /*11b0*/  IMAD.MOV.U32 R11, RZ, RZ, R0 ;  /* 0x000000ffff0b7224 */ /* 0x000fce00078e0000 */
.L_x_100:
[----:B------:R-:W-:Y:S05]  /*11c0*/  BSYNC.RECONVERGENT B3 ;  /* 0x0000000000037941 */ /* 0x000fea0003800200 */
.L_x_99:
[----:B------:R-:W-:-:S05]  /*11d0*/  FADD R11, -R11, R2 ;  /* 0x000000020b0b7221 */ /* 0x000fca0000000100 */
[----:B------:R-:W-:-:S04]  /*11e0*/  FSETP.GT.AND P0, PT, R11, R8, PT ;  /* 0x000000080b00720b */ /* 0x000fc80003f04000 */
[----:B------:R-:W-:Y:S02]  /*11f0*/  SEL R7, R9, R7, P0 ;  /* 0x0000000709077207 */ /* 0x000fe40000000000 */
[----:B------:R-:W-:-:S07]  /*1200*/  FSEL R8, R11, R8, P0 ;  /* 0x000000080b087208 */ /* 0x000fce0000000000 */
.L_x_87:
[----:B------:R-:W-:Y:S05]  /*1210*/  BSYNC.RECONVERGENT B0 ;  /* 0x0000000000007941 */ /* 0x000fea0003800200 */
.L_x_86:
[----:B------:R-:W-:Y:S05]  /*1220*/  @P2 BRA `(.L_x_101) ;  /* 0xffffffec00ec2947 */ /* 0x000fea000383ffff */
[----:B------:R-:W-:Y:S05]  /*1230*/  BSYNC.RECONVERGENT B1 ;  /* 0x0000000000017941 */ /* 0x000fea0003800200 */
.L_x_85:
[----:B------:R-:W-:-:S13]  /*1240*/  FSETP.GT.AND P0, PT, R8, 9.9999999747524270788e-07, PT ;  /* 0x358637bd0800780b */ /* 0x000fda0003f04000 */
.L_x_84:
[----:B------:R-:W-:Y:S05]  /*1250*/  BSYNC.RECONVERGENT B2 ;  /* 0x0000000000027941 */ /* 0x000fea0003800200 */
.L_x_83:
[----:B------:R-:W-:-:S13]  /*1260*/  ISETP.EQ.OR P0, PT, R7, R6, !P0 ;  /* 0x000000060700720c */ /* 0x000fda0004702670 */
[----:B------:R-:W-:Y:S05]  /*1270*/  @P0 EXIT ;  /* 0x000000000000094d */ /* 0x000fea0003800000 */
[----:B------:R-:W2:Y:S01]  /*1280*/  LDG.E.CONSTANT R19, desc[UR4][R18.64] ;  /* 0x0000000412137981 */ /* 0x000ea2000c1e9900 */
[----:B------:R-:W0:Y:S08]  /*1290*/  LDC.64 R4, c[0x0][0x3a8] ;  /* 0x0000ea00ff047b82 */ /* 0x000e300000000a00 */
[----:B------:R-:W1:Y:S01]  /*12a0*/  LDC.64 R2, c[0x0][0x3a8] ;  /* 0x0000ea00ff027b82 */ /* 0x000e620000000a00 */
[----:B------:R-:W-:Y:S01]  /*12b0*/  STG.E desc[UR4][R20.64], R7 ;  /* 0x0000000714007986 */ /* 0x000fe2000c101904 */
[----:B0-----:R-:W-:-:S06]  /*12c0*/  IMAD.WIDE R8, R6, 0x4, R4 ;  /* 0x0000000406087825 */ /* 0x001fcc00078e0204 */
[----:B------:R-:W0:Y:S01]  /*12d0*/  LDC.64 R4, c[0x0][0x3b0] ;  /* 0x0000ec00ff047b82 */ /* 0x000e220000000a00 */
[----:B------:R-:W-:Y:S02]  /*12e0*/  IMAD.MOV.U32 R0, RZ, RZ, 0x1 ;  /* 0x00000001ff007424 */ /* 0x000fe400078e00ff */
[----:B-1----:R-:W-:-:S04]  /*12f0*/  IMAD.WIDE R2, R7, 0x4, R2 ;  /* 0x0000000407027825 */ /* 0x002fc800078e0202 */
[----:B--2---:R-:W-:Y:S01]  /*1300*/  FADD R11, -R19, -RZ ;  /* 0x800000ff130b7221 */ /* 0x004fe20000000100 */
[----:B------:R-:W-:Y:S04]  /*1310*/  REDG.E.ADD.F32.FTZ.RN.STRONG.GPU desc[UR4][R2.64], R19 ;  /* 0x00000013020079a6 */ /* 0x000fe8000c12f304 */
[----:B------:R-:W-:Y:S04]  /*1320*/  REDG.E.ADD.F32.FTZ.RN.STRONG.GPU desc[UR4][R8.64], R11 ;  /* 0x0000000b080079a6 */ /* 0x000fe8000c12f304 */
[----:B0-----:R-:W-:Y:S01]  /*1330*/  STG.E.U8 desc[UR4][R4.64], R0 ;  /* 0x0000000004007986 */ /* 0x001fe2000c101104 */
[----:B------:R-:W-:Y:S05]  /*1340*/  EXIT ;  /* 0x000000000000794d */ /* 0x000fea0003800000 */
        .weak           $__internal_3_$__cuda_sm3x_div_rn_noftz_f32_slowpath
        .type           $__internal_3_$__cuda_sm3x_div_rn_noftz_f32_slowpath,@function
        .size           $__internal_3_$__cuda_sm3x_div_rn_noftz_f32_slowpath,(.L_x_512 - $__internal_3_$__cuda_sm3x_div_rn_noftz_f32_slowpath)
$__internal_3_$__cuda_sm3x_div_rn_noftz_f32_slowpath:
[----:B------:R-:W-:Y:S01]  /*1350*/  SHF.R.U32.HI R23, RZ, 0x17, R13 ;  /* 0x00000017ff177819 */ /* 0x000fe2000001160d */
[----:B------:R-:W-:Y:S01]  /*1360*/  BSSY.RECONVERGENT B4, `(.L_x_102) ;  /* 0x0000062000047945 */ /* 0x000fe20003800200 */
[----:B------:R-:W-:Y:S02]  /*1370*/  SHF.R.U32.HI R22, RZ, 0x17, R0 ;  /* 0x00000017ff167819 */ /* 0x000fe40000011600 */
[----:B------:R-:W-:Y:S02]  /*1380*/  LOP3.LUT R23, R23, 0xff, RZ, 0xc0, !PT ;  /* 0x000000ff17177812 */ /* 0x000fe400078ec0ff */
[----:B------:R-:W-:-:S03]  /*1390*/  LOP3.LUT R26, R22, 0xff, RZ, 0xc0, !PT ;  /* 0x000000ff161a7812 */ /* 0x000fc600078ec0ff */
[----:B------:R-:W-:Y:S02]  /*13a0*/  VIADD R25, R23, 0xffffffff ;  /* 0xffffffff17197836 */ /* 0x000fe40000000000 */
[----:B------:R-:W-:-:S03]  /*13b0*/  VIADD R24, R26, 0xffffffff ;  /* 0xffffffff1a187836 */ /* 0x000fc60000000000 */
        /* <DEDUP_REMOVED lines=10> */
[C---:B------:R-:W-:Y:S02]  /*1460*/  FSETP.NEU.FTZ.AND P0, PT, |R0|.reuse, +INF , PT ;  /* 0x7f8000000000780b */ /* 0x040fe40003f1d200 */
        /* <DEDUP_REMOVED lines=11> */
[----:B------:R-:W-:Y:S02]  /*1520*/  @P0 IMAD.MOV.U32 R22, RZ, RZ, RZ ;  /* 0x000000ffff160224 */ /* 0x000fe400078e00ff */
[----:B------:R-:W-:Y:S01]  /*1530*/  @!P0 FFMA R0, R0, 1.84467440737095516160e+19, RZ ;  /* 0x5f80000000008823 */ /* 0x000fe200000000ff */
[----:B------:R-:W-:Y:S02]  /*1540*/  @!P0 IMAD.MOV.U32 R22, RZ, RZ, -0x40 ;  /* 0xffffffc0ff168424 */ /* 0x000fe400078e00ff */
[----:B------:R-:W-:Y:S02]  /*1550*/  @!P1 FFMA R13, R13, 1.84467440737095516160e+19, RZ ;  /* 0x5f8000000d0d9823 */ /* 0x000fe400000000ff */
[----:B------:R-:W-:-:S07]  /*1560*/  @!P1 VIADD R22, R22, 0x40 ;  /* 0x0000004016169836 */ /* 0x000fce0000000000 */
.L_x_103:
[----:B------:R-:W-:Y:S01]  /*1570*/  LEA R24, R23, 0xc0800000, 0x17 ;  /* 0xc080000017187811 */ /* 0x000fe200078eb8ff */
[----:B------:R-:W-:Y:S04]  /*1580*/  BSSY.RECONVERGENT B5, `(.L_x_108) ;  /* 0x0000036000057945 */ /* 0x000fe80003800200 */
[----:B------:R-:W-:Y:S02]  /*1590*/  IMAD.IADD R25, R13, 0x1, -R24 ;  /* 0x000000010d197824 */ /* 0x000fe400078e0a18 */
[----:B------:R-:W-:Y:S02]  /*15a0*/  VIADD R24, R26, 0xffffff81 ;  /* 0xffffff811a187836 */ /* 0x000fe40000000000 */
[----:B------:R0:W1:Y:S01]  /*15b0*/  MUFU.RCP R13, R25 ;  /* 0x00000019000d7308 */ /* 0x0000620000001000 */
[----:B------:R-:W-:Y:S01]  /*15c0*/  FADD.FTZ R27, -R25, -RZ ;  /* 0x800000ff191b7221 */ /* 0x000fe20000010100 */
[C---:B------:R-:W-:Y:S01]  /*15d0*/  IMAD R0, R24.reuse, -0x800000, R0 ;  /* 0xff80000018007824 */ /* 0x040fe200078e0200 */
[----:B0-----:R-:W-:-:S05]  /*15e0*/  IADD3 R25, PT, PT, R24, 0x7f, -R23 ;  /* 0x0000007f18197810 */ /* 0x001fca0007ffe817 */
[----:B------:R-:W-:Y:S02]  /*15f0*/  IMAD.IADD R25, R25, 0x1, R22 ;  /* 0x0000000119197824 */ /* 0x000fe400078e0216 */
[----:B-1----:R-:W-:-:S04]  /*1600*/  FFMA R26, R13, R27, 1 ;  /* 0x3f8000000d1a7423 */ /* 0x002fc8000000001b */
[----:B------:R-:W-:-:S04]  /*1610*/  FFMA R13, R13, R26, R13 ;  /* 0x0000001a0d0d7223 */ /* 0x000fc8000000000d */
[----:B------:R-:W-:-:S04]  /*1620*/  FFMA R26, R0, R13, RZ ;  /* 0x0000000d001a7223 */ /* 0x000fc800000000ff */
[----:B------:R-:W-:-:S04]  /*1630*/  FFMA R28, R27, R26, R0 ;  /* 0x0000001a1b1c7223 */ /* 0x000fc80000000000 */
[----:B------:R-:W-:-:S04]  /*1640*/  FFMA R28, R13, R28, R26 ;  /* 0x0000001c0d1c7223 */ /* 0x000fc8000000001a */
[----:B------:R-:W-:-:S04]  /*1650*/  FFMA R27, R27, R28, R0 ;  /* 0x0000001c1b1b7223 */ /* 0x000fc80000000000 */
[----:B------:R-:W-:-:S05]  /*1660*/  FFMA R0, R13, R27, R28 ;  /* 0x0000001b0d007223 */ /* 0x000fca000000001c */
[----:B------:R-:W-:-:S04]  /*1670*/  SHF.R.U32.HI R23, RZ, 0x17, R0 ;  /* 0x00000017ff177819 */ /* 0x000fc80000011600 */
[----:B------:R-:W-:-:S05]  /*1680*/  LOP3.LUT R23, R23, 0xff, RZ, 0xc0, !PT ;  /* 0x000000ff17177812 */ /* 0x000fca00078ec0ff */
[----:B------:R-:W-:-:S05]  /*1690*/  IMAD.IADD R26, R23, 0x1, R25 ;  /* 0x00000001171a7824 */ /* 0x000fca00078e0219 */
        /* <DEDUP_REMOVED lines=10> */
[CC--:B------:R-:W-:Y:S01]  /*1740*/  FFMA.RZ R22, R13.reuse, R27.reuse, R28 ;  /* 0x0000001b0d167223 */ /* 0x0c0fe2000000c01c */
[C---:B------:R-:W-:Y:S01]  /*1750*/  VIADD R24, R26.reuse, 0x20 ;  /* 0x000000201a187836 */ /* 0x040fe20000000000 */
[C---:B------:R-:W-:Y:S01]  /*1760*/  ISETP.NE.AND P3, PT, R26.reuse, RZ, PT ;  /* 0x000000ff1a00720c */ /* 0x040fe20003f65270 */
[----:B------:R-:W-:Y:S01]  /*1770*/  IMAD.MOV R25, RZ, RZ, -R26 ;  /* 0x000000ffff197224 */ /* 0x000fe200078e0a1a */
[----:B------:R-:W-:Y:S02]  /*1780*/  ISETP.NE.AND P1, PT, R26, RZ, PT ;  /* 0x000000ff1a00720c */ /* 0x000fe40003f25270 */
[----:B------:R-:W-:Y:S01]  /*1790*/  LOP3.LUT R23, R22, 0x7fffff, RZ, 0xc0, !PT ;  /* 0x007fffff16177812 */ /* 0x000fe200078ec0ff */
[CCC-:B------:R-:W-:Y:S01]  /*17a0*/  FFMA.RP R22, R13.reuse, R27.reuse, R28.reuse ;  /* 0x0000001b0d167223 */ /* 0x1c0fe2000000801c */
[----:B------:R-:W-:Y:S02]  /*17b0*/  FFMA.RM R13, R13, R27, R28 ;  /* 0x0000001b0d0d7223 */ /* 0x000fe4000000401c */
[----:B------:R-:W-:-:S03]  /*17c0*/  LOP3.LUT R23, R23, 0x800000, RZ, 0xfc, !PT ;  /* 0x0080000017177812 */ /* 0x000fc600078efcff */
[----:B------:R-:W-:Y:S02]  /*17d0*/  FSETP.NEU.FTZ.AND P0, PT, R22, R13, PT ;  /* 0x0000000d1600720b */ /* 0x000fe40003f1d000 */
[----:B------:R-:W-:Y:S02]  /*17e0*/  SHF.L.U32 R24, R23, R24, RZ ;  /* 0x0000001817187219 */ /* 0x000fe400000006ff */
[----:B------:R-:W-:Y:S02]  /*17f0*/  SEL R22, R25, RZ, P3 ;  /* 0x000000ff19167207 */ /* 0x000fe40001800000 */
[----:B------:R-:W-:Y:S02]  /*1800*/  ISETP.NE.AND P1, PT, R24, RZ, P1 ;  /* 0x000000ff1800720c */ /* 0x000fe40000f25270 */
[----:B------:R-:W-:Y:S02]  /*1810*/  SHF.R.U32.HI R22, RZ, R22, R23 ;  /* 0x00000016ff167219 */ /* 0x000fe40000011617 */
[----:B------:R-:W-:-:S02]  /*1820*/  PLOP3.LUT P0, PT, P0, P1, PT, 0xf8, 0x8f ;  /* 0x00000000008f781c */ /* 0x000fc40000703f70 */
[----:B------:R-:W-:Y:S02]  /*1830*/  SHF.R.U32.HI R24, RZ, 0x1, R22 ;  /* 0x00000001ff187819 */ /* 0x000fe40000011616 */
[----:B------:R-:W-:-:S04]  /*1840*/  SEL R13, RZ, 0x1, !P0 ;  /* 0x00000001ff0d7807 */ /* 0x000fc80004000000 */
[----:B------:R-:W-:-:S04]  /*1850*/  LOP3.LUT R13, R13, 0x1, R24, 0xf8, !PT ;  /* 0x000000010d0d7812 */ /* 0x000fc800078ef818 */
[----:B------:R-:W-:-:S05]  /*1860*/  LOP3.LUT R13, R13, R22, RZ, 0xc0, !PT ;  /* 0x000000160d0d7212 */ /* 0x000fca00078ec0ff */
[----:B------:R-:W-:-:S05]  /*1870*/  IMAD.IADD R13, R24, 0x1, R13 ;  /* 0x00000001180d7824 */ /* 0x000fca00078e020d */
[----:B------:R-:W-:Y:S01]  /*1880*/  LOP3.LUT R0, R13, R0, RZ, 0xfc, !PT ;  /* 0x000000000d007212 */ /* 0x000fe200078efcff */
[----:B------:R-:W-:Y:S06]  /*1890*/  BRA `(.L_x_111) ;  /* 0x0000000000107947 */ /* 0x000fec0003800000 */
.L_x_110:
[----:B------:R-:W-:-:S04]  /*18a0*/  LOP3.LUT R0, R0, 0x80000000, RZ, 0xc0, !PT ;  /* 0x8000000000007812 */ /* 0x000fc800078ec0ff */
[----:B------:R-:W-:Y:S01]  /*18b0*/  LOP3.LUT R0, R0, 0x7f800000, RZ, 0xfc, !PT ;  /* 0x7f80000000007812 */ /* 0x000fe200078efcff */
[----:B------:R-:W-:Y:S06]  /*18c0*/  BRA `(.L_x_111) ;  /* 0x0000000000047947 */ /* 0x000fec0003800000 */
.L_x_109:
[----:B------:R-:W-:-:S07]  /*18d0*/  IMAD R0, R25, 0x800000, R0 ;  /* 0x0080000019007824 */ /* 0x000fce00078e0200 */
.L_x_111:
[----:B------:R-:W-:Y:S05]  /*18e0*/  BSYNC.RECONVERGENT B5 ;  /* 0x0000000000057941 */ /* 0x000fea0003800200 */
.L_x_108:
[----:B------:R-:W-:Y:S05]  /*18f0*/  BRA `(.L_x_112) ;  /* 0x0000000000207947 */ /* 0x000fea0003800000 */
.L_x_107:
[----:B------:R-:W-:-:S04]  /*1900*/  LOP3.LUT R0, R13, 0x80000000, R0, 0x48, !PT ;  /* 0x800000000d007812 */ /* 0x000fc800078e4800 */
[----:B------:R-:W-:Y:S01]  /*1910*/  LOP3.LUT R0, R0, 0x7f800000, RZ, 0xfc, !PT ;  /* 0x7f80000000007812 */ /* 0x000fe200078efcff */
[----:B------:R-:W-:Y:S06]  /*1920*/  BRA `(.L_x_112) ;  /* 0x0000000000147947 */ /* 0x000fec0003800000 */
.L_x_106:
[----:B------:R-:W-:Y:S01]  /*1930*/  LOP3.LUT R0, R13, 0x80000000, R0, 0x48, !PT ;  /* 0x800000000d007812 */ /* 0x000fe200078e4800 */
[----:B------:R-:W-:Y:S06]  /*1940*/  BRA `(.L_x_112) ;  /* 0x00000000000c7947 */ /* 0x000fec0003800000 */
.L_x_105:
[----:B------:R-:W0:Y:S01]  /*1950*/  MUFU.RSQ R0, -QNAN ;  /* 0xffc0000000007908 */ /* 0x000e220000001400 */
[----:B------:R-:W-:Y:S05]  /*1960*/  BRA `(.L_x_112) ;  /* 0x0000000000047947 */ /* 0x000fea0003800000 */
.L_x_104:
[----:B------:R-:W-:-:S07]  /*1970*/  FADD.FTZ R0, R0, R13 ;  /* 0x0000000d00007221 */ /* 0x000fce0000010000 */
.L_x_112:
[----:B------:R-:W-:Y:S05]  /*1980*/  BSYNC.RECONVERGENT B4 ;  /* 0x0000000000047941 */ /* 0x000fea0003800200 */
.L_x_102:
[----:B------:R-:W-:Y:S02]  /*1990*/  IMAD.MOV.U32 R22, RZ, RZ, R14 ;  /* 0x000000ffff167224 */ /* 0x000fe400078e000e */
[----:B------:R-:W-:-:S04]  /*19a0*/  IMAD.MOV.U32 R23, RZ, RZ, 0x0 ;  /* 0x00000000ff177424 */ /* 0x000fc800078e00ff */
[----:B0-----:R-:W-:Y:S05]  /*19b0*/  RET.REL.NODEC R22 `(louvain_local_pass_kernel) ;  /* 0xffffffe416907950 */ /* 0x001fea0003c3ffff */
.L_x_113:
        /* <DEDUP_REMOVED lines=12> */
.L_x_512:


//--------------------- .text.init_communities_kernel --------------------------
	.section	.text.init_communities_kernel,"ax",@progbits
	.align	128
        .global         init_communities_kernel
        .type           init_communities_kernel,@function
        .size           init_communities_kernel,(.L_x_523 - init_communities_kernel)
        .other          init_communities_kernel,@"STO_CUDA_ENTRY STV_DEFAULT"
init_communities_kernel:
.text.init_communities_kernel:
        /* <DEDUP_REMOVED lines=12> */
[----:B0-----:R-:W-:-:S06]  /*00c0*/  IMAD.WIDE R4, R9, 0x4, R4 ;  /* 0x0000000409047825 */ /* 0x001fcc00078e0204 */
[----:B-1----:R-:W4:Y:S01]  /*00d0*/  LDG.E.CONSTANT R5, desc[UR4][R4.64] ;  /* 0x0000000404057981 */ /* 0x002f22000c1e9900 */
[----:B--2---:R-:W-:-:S05]  /*00e0*/  IMAD.WIDE R2, R9, 0x4, R2 ;  /* 0x0000000409027825 */ /* 0x004fca00078e0202 */
[----:B------:R-:W-:Y:S01]  /*00f0*/  STG.E desc[UR4][R2.64], R9 ;  /* 0x0000000902007986 */ /* 0x000fe2000c101904 */
[----:B---3--:R-:W-:-:S05]  /*0100*/  IMAD.WIDE R6, R9, 0x4, R6 ;  /* 0x0000000409067825 */ /* 0x008fca00078e0206 */
[----:B----4-:R-:W-:Y:S01]  /*0110*/  STG.E desc[UR4][R6.64], R5 ;  /* 0x0000000506007986 */ /* 0x010fe2000c101904 */
[----:B------:R-:W-:Y:S05]  /*0120*/  EXIT ;  /* 0x000000000000794d */ /* 0x000fea0003800000 */
.L_x_114:
        /* <DEDUP_REMOVED lines=13> */
.L_x_523:


//--------------------- .text.compute_zscore_kernel --------------------------
	.section	.text.compute_zscore_kernel,"ax",@progbits
	.align	128
        .global         compute_zscore_kernel
        .type           compute_zscore_kernel,@function
        .size           compute_zscore_kernel,(.L_x_513 - compute_zscore_kernel)
        .other          compute_zscore_kernel,@"STO_CUDA_ENTRY STV_DEFAULT"
compute_zscore_kernel:
.text.compute_zscore_kernel:
        /* <DEDUP_REMOVED lines=8> */
[----:B------:R-:W0:Y:S01]  /*0080*/  LDC R9, c[0x0][0x394] ;  /* 0x0000e500ff097b82 */ /* 0x000e220000000800 */
[----:B------:R-:W1:Y:S01]  /*0090*/  LDCU.64 UR4, c[0x0][0x358] ;  /* 0x00006b00ff0477ac */ /* 0x000e620008000a00 */
[----:B0-----:R-:W-:-:S13]  /*00a0*/  FSETP.GT.AND P0, PT, R9, RZ, PT ;  /* 0x000000ff0900720b */ /* 0x001fda0003f04000 */
[----:B-1----:R-:W-:Y:S05]  /*00b0*/  @!P0 BRA `(.L_x_115) ;  /* 0x0000000000588947 */ /* 0x002fea0003800000 */
[----:B------:R-:W0:Y:S01]  /*00c0*/  LDC.64 R4, c[0x0][0x380] ;  /* 0x0000e000ff047b82 */ /* 0x000e220000000a00 */
[----:B------:R-:W1:Y:S01]  /*00d0*/  LDCU UR6, c[0x0][0x390] ;  /* 0x00007200ff0677ac */ /* 0x000e620008000800 */
[----:B0-----:R-:W-:-:S05]  /*00e0*/  IMAD.WIDE R4, R2, 0x4, R4 ;  /* 0x0000000402047825 */ /* 0x001fca00078e0204 */
[----:B------:R-:W1:Y:S01]  /*00f0*/  LDG.E.CONSTANT R0, desc[UR4][R4.64] ;  /* 0x0000000404007981 */ /* 0x000e62000c1e9900 */
[----:B------:R-:W0:Y:S01]  /*0100*/  MUFU.RCP R3, R9 ;  /* 0x0000000900037308 */ /* 0x000e220000001000 */
[----:B------:R-:W-:Y:S01]  /*0110*/  BSSY.RECONVERGENT B0, `(.L_x_116) ;  /* 0x000000c000007945 */ /* 0x000fe20003800200 */
[----:B0-----:R-:W-:-:S04]  /*0120*/  FFMA R6, R3, -R9, 1 ;  /* 0x3f80000003067423 */ /* 0x001fc80000000809 */
[----:B------:R-:W-:Y:S01]  /*0130*/  FFMA R3, R3, R6, R3 ;  /* 0x0000000603037223 */ /* 0x000fe20000000003 */
[----:B-1----:R-:W-:-:S04]  /*0140*/  FADD R0, R0, -UR6 ;  /* 0x8000000600007e21 */ /* 0x002fc80008000000 */
[----:B------:R-:W0:Y:S01]  /*0150*/  FCHK P0, R0, R9 ;  /* 0x0000000900007302 */ /* 0x000e220000000000 */
[----:B------:R-:W-:-:S04]  /*0160*/  FFMA R6, R0, R3, RZ ;  /* 0x0000000300067223 */ /* 0x000fc800000000ff */
[----:B------:R-:W-:-:S04]  /*0170*/  FFMA R7, R6, -R9, R0 ;  /* 0x8000000906077223 */ /* 0x000fc80000000000 */
[----:B------:R-:W-:Y:S01]  /*0180*/  FFMA R7, R3, R7, R6 ;  /* 0x0000000703077223 */ /* 0x000fe20000000006 */
[----:B0-----:R-:W-:Y:S06]  /*0190*/  @!P0 BRA `(.L_x_117) ;  /* 0x00000000000c8947 */ /* 0x001fec0003800000 */
[----:B------:R-:W-:-:S07]  /*01a0*/  MOV R4, 0x1c0 ;  /* 0x000001c000047802 */ /* 0x000fce0000000f00 */
[----:B------:R-:W-:Y:S05]  /*01b0*/  CALL.REL.NOINC `($__internal_4_$__cuda_sm3x_div_rn_noftz_f32_slowpath) ;  /* 0x0000000000287944 */ /* 0x000fea0003c00000 */
[----:B------:R-:W-:-:S07]  /*01c0*/  IMAD.MOV.U32 R7, RZ, RZ, R0 ;  /* 0x000000ffff077224 */ /* 0x000fce00078e0000 */
.L_x_117:
[----:B------:R-:W-:Y:S05]  /*01d0*/  BSYNC.RECONVERGENT B0 ;  /* 0x0000000000007941 */ /* 0x000fea0003800200 */
.L_x_116:
[----:B------:R-:W0:Y:S02]  /*01e0*/  LDC.64 R4, c[0x0][0x388] ;  /* 0x0000e200ff047b82 */ /* 0x000e240000000a00 */
[----:B0-----:R-:W-:-:S05]  /*01f0*/  IMAD.WIDE R2, R2, 0x4, R4 ;  /* 0x0000000402027825 */ /* 0x001fca00078e0204 */
[----:B------:R-:W-:Y:S01]  /*0200*/  STG.E desc[UR4][R2.64], R7 ;  /* 0x0000000702007986 */ /* 0x000fe2000c101904 */
[----:B------:R-:W-:Y:S05]  /*0210*/  EXIT ;  /* 0x000000000000794d */ /* 0x000fea0003800000 */
.L_x_115:
[----:B------:R-:W0:Y:S02]  /*0220*/  LDC.64 R4, c[0x0][0x388] ;  /* 0x0000e200ff047b82 */ /* 0x000e240000000a00 */
[----:B0-----:R-:W-:-:S05]  /*0230*/  IMAD.WIDE R4, R2, 0x4, R4 ;  /* 0x0000000402047825 */ /* 0x001fca00078e0204 */
[----:B------:R-:W-:Y:S01]  /*0240*/  STG.E desc[UR4][R4.64], RZ ;  /* 0x000000ff04007986 */ /* 0x000fe2000c101904 */
[----:B------:R-:W-:Y:S05]  /*0250*/  EXIT ;  /* 0x000000000000794d */ /* 0x000fea0003800000 */
        .weak           $__internal_4_$__cuda_sm3x_div_rn_noftz_f32_slowpath
        .type           $__internal_4_$__cuda_sm3x_div_rn_noftz_f32_slowpath,@function
        .size           $__internal_4_$__cuda_sm3x_div_rn_noftz_f32_slowpath,(.L_x_513 - $__internal_4_$__cuda_sm3x_div_rn_noftz_f32_slowpath)
$__internal_4_$__cuda_sm3x_div_rn_noftz_f32_slowpath:
[----:B------:R-:W0:Y:S01]  /*0260*/  LDC R3, c[0x0][0x394] ;  /* 0x0000e500ff037b82 */ /* 0x000e220000000800 */
[--C-:B------:R-:W-:Y:S01]  /*0270*/  SHF.R.U32.HI R5, RZ, 0x17, R0.reuse ;  /* 0x00000017ff057819 */ /* 0x100fe20000011600 */
[----:B------:R-:W1:Y:S01]  /*0280*/  LDCU UR6, c[0x0][0x394] ;  /* 0x00007280ff0677ac */ /* 0x000e620008000800 */
[----:B------:R-:W-:Y:S01]  /*0290*/  BSSY.RECONVERGENT B1, `(.L_x_118) ;  /* 0x0000064000017945 */ /* 0x000fe20003800200 */
[----:B------:R-:W-:Y:S01]  /*02a0*/  IMAD.MOV.U32 R7, RZ, RZ, R0 ;  /* 0x000000ffff077224 */ /* 0x000fe200078e0000 */
[----:B------:R-:W-:-:S05]  /*02b0*/  LOP3.LUT R5, R5, 0xff, RZ, 0xc0, !PT ;  /* 0x000000ff05057812 */ /* 0x000fca00078ec0ff */
[----:B------:R-:W-:Y:S02]  /*02c0*/  VIADD R10, R5, 0xffffffff ;  /* 0xffffffff050a7836 */ /* 0x000fe40000000000 */
[----:B-1----:R-:W-:Y:S01]  /*02d0*/  IMAD.U32 R8, RZ, RZ, UR6 ;  /* 0x00000006ff087e24 */ /* 0x002fe2000f8e00ff */
[----:B0-----:R-:W-:-:S04]  /*02e0*/  SHF.R.U32.HI R6, RZ, 0x17, R3 ;  /* 0x00000017ff067819 */ /* 0x001fc80000011603 */
[----:B------:R-:W-:-:S05]  /*02f0*/  LOP3.LUT R6, R6, 0xff, RZ, 0xc0, !PT ;  /* 0x000000ff06067812 */ /* 0x000fca00078ec0ff */
[----:B------:R-:W-:-:S05]  /*0300*/  VIADD R11, R6, 0xffffffff ;  /* 0xffffffff060b7836 */ /* 0x000fca0000000000 */
[----:B------:R-:W-:-:S04]  /*0310*/  ISETP.GT.U32.AND P0, PT, R11, 0xfd, PT ;  /* 0x000000fd0b00780c */ /* 0x000fc80003f04070 */
[----:B------:R-:W-:-:S13]  /*0320*/  ISETP.GT.U32.OR P0, PT, R10, 0xfd, P0 ;  /* 0x000000fd0a00780c */ /* 0x000fda0000704470 */
[----:B------:R-:W-:Y:S01]  /*0330*/  @!P0 IMAD.MOV.U32 R9, RZ, RZ, RZ ;  /* 0x000000ffff098224 */ /* 0x000fe200078e00ff */
        /* <DEDUP_REMOVED lines=24> */
.L_x_119:
[----:B------:R-:W-:Y:S01]  /*04c0*/  LEA R3, R6, 0xc0800000, 0x17 ;  /* 0xc080000006037811 */ /* 0x000fe200078eb8ff */
[----:B------:R-:W-:Y:S01]  /*04d0*/  VIADD R5, R5, 0xffffff81 ;  /* 0xffffff8105057836 */ /* 0x000fe20000000000 */
[----:B------:R-:W-:Y:S03]  /*04e0*/  BSSY.RECONVERGENT B2, `(.L_x_124) ;  /* 0x0000035000027945 */ /* 0x000fe60003800200 */
[----:B------:R-:W-:Y:S01]  /*04f0*/  IMAD.IADD R3, R8, 0x1, -R3 ;  /* 0x0000000108037824 */ /* 0x000fe200078e0a03 */
[C---:B------:R-:W-:Y:S01]  /*0500*/  IADD3 R6, PT, PT, R5.reuse, 0x7f, -R6 ;  /* 0x0000007f05067810 */ /* 0x040fe20007ffe806 */
[----:B------:R-:W-:Y:S02]  /*0510*/  IMAD R0, R5, -0x800000, R7 ;  /* 0xff80000005007824 */ /* 0x000fe400078e0207 */
[----:B------:R-:W0:Y:S01]  /*0520*/  MUFU.RCP R8, R3 ;  /* 0x0000000300087308 */ /* 0x000e220000001000 */
[----:B------:R-:W-:Y:S01]  /*0530*/  FADD.FTZ R11, -R3, -RZ ;  /* 0x800000ff030b7221 */ /* 0x000fe20000010100 */
[----:B------:R-:W-:-:S03]  /*0540*/  IMAD.IADD R6, R6, 0x1, R9 ;  /* 0x0000000106067824 */ /* 0x000fc600078e0209 */
[----:B0-----:R-:W-:-:S04]  /*0550*/  FFMA R13, R8, R11, 1 ;  /* 0x3f800000080d7423 */ /* 0x001fc8000000000b */
        /* <DEDUP_REMOVED lines=8> */
[----:B------:R-:W-:-:S04]  /*05e0*/  IMAD.IADD R9, R3, 0x1, R6 ;  /* 0x0000000103097824 */ /* 0x000fc800078e0206 */
[----:B------:R-:W-:-:S05]  /*05f0*/  VIADD R3, R9, 0xffffffff ;  /* 0xffffffff09037836 */ /* 0x000fca0000000000 */
        /* <DEDUP_REMOVED lines=10> */
[CCC-:B------:R-:W-:Y:S01]  /*06a0*/  FFMA.RM R6, R10.reuse, R8.reuse, R7.reuse ;  /* 0x000000080a067223 */ /* 0x1c0fe20000004007 */
[C---:B------:R-:W-:Y:S02]  /*06b0*/  ISETP.NE.AND P2, PT, R9.reuse, RZ, PT ;  /* 0x000000ff0900720c */ /* 0x040fe40003f45270 */
[----:B------:R-:W-:Y:S02]  /*06c0*/  ISETP.NE.AND P1, PT, R9, RZ, PT ;  /* 0x000000ff0900720c */ /* 0x000fe40003f25270 */
[----:B------:R-:W-:Y:S01]  /*06d0*/  LOP3.LUT R5, R3, 0x7fffff, RZ, 0xc0, !PT ;  /* 0x007fffff03057812 */ /* 0x000fe200078ec0ff */
[----:B------:R-:W-:Y:S01]  /*06e0*/  FFMA.RP R3, R10, R8, R7 ;  /* 0x000000080a037223 */ /* 0x000fe20000008007 */
[----:B------:R-:W-:Y:S02]  /*06f0*/  VIADD R8, R9, 0x20 ;  /* 0x0000002009087836 */ /* 0x000fe40000000000 */
[----:B------:R-:W-:Y:S01]  /*0700*/  LOP3.LUT R5, R5, 0x800000, RZ, 0xfc, !PT ;  /* 0x0080000005057812 */ /* 0x000fe200078efcff */
[----:B------:R-:W-:Y:S01]  /*0710*/  IMAD.MOV R7, RZ, RZ, -R9 ;  /* 0x000000ffff077224 */ /* 0x000fe200078e0a09 */
[----:B------:R-:W-:-:S02]  /*0720*/  FSETP.NEU.FTZ.AND P0, PT, R3, R6, PT ;  /* 0x000000060300720b */ /* 0x000fc40003f1d000 */
[----:B------:R-:W-:Y:S02]  /*0730*/  SHF.L.U32 R8, R5, R8, RZ ;  /* 0x0000000805087219 */ /* 0x000fe400000006ff */
[----:B------:R-:W-:Y:S02]  /*0740*/  SEL R6, R7, RZ, P2 ;  /* 0x000000ff07067207 */ /* 0x000fe40001000000 */
[----:B------:R-:W-:Y:S02]  /*0750*/  ISETP.NE.AND P1, PT, R8, RZ, P1 ;  /* 0x000000ff0800720c */ /* 0x000fe40000f25270 */
[----:B------:R-:W-:Y:S02]  /*0760*/  SHF.R.U32.HI R6, RZ, R6, R5 ;  /* 0x00000006ff067219 */ /* 0x000fe40000011605 */
[----:B------:R-:W-:Y:S02]  /*0770*/  PLOP3.LUT P0, PT, P0, P1, PT, 0xf8, 0x8f ;  /* 0x00000000008f781c */ /* 0x000fe40000703f70 */
[----:B------:R-:W-:-:S02]  /*0780*/  SHF.R.U32.HI R8, RZ, 0x1, R6 ;  /* 0x00000001ff087819 */ /* 0x000fc40000011606 */
[----:B------:R-:W-:-:S04]  /*0790*/  SEL R3, RZ, 0x1, !P0 ;  /* 0x00000001ff037807 */ /* 0x000fc80004000000 */
[----:B------:R-:W-:-:S04]  /*07a0*/  LOP3.LUT R3, R3, 0x1, R8, 0xf8, !PT ;  /* 0x0000000103037812 */ /* 0x000fc800078ef808 */
[----:B------:R-:W-:-:S05]  /*07b0*/  LOP3.LUT R3, R3, R6, RZ, 0xc0, !PT ;  /* 0x0000000603037212 */ /* 0x000fca00078ec0ff */
[----:B------:R-:W-:-:S05]  /*07c0*/  IMAD.IADD R3, R8, 0x1, R3 ;  /* 0x0000000108037824 */ /* 0x000fca00078e0203 */
[----:B------:R-:W-:Y:S01]  /*07d0*/  LOP3.LUT R0, R3, R0, RZ, 0xfc, !PT ;  /* 0x0000000003007212 */ /* 0x000fe200078efcff */
[----:B------:R-:W-:Y:S06]  /*07e0*/  BRA `(.L_x_127) ;  /* 0x0000000000107947 */ /* 0x000fec0003800000 */
.L_x_126:
[----:B------:R-:W-:-:S04]  /*07f0*/  LOP3.LUT R0, R0, 0x80000000, RZ, 0xc0, !PT ;  /* 0x8000000000007812 */ /* 0x000fc800078ec0ff */
[----:B------:R-:W-:Y:S01]  /*0800*/  LOP3.LUT R0, R0, 0x7f800000, RZ, 0xfc, !PT ;  /* 0x7f80000000007812 */ /* 0x000fe200078efcff */
[----:B------:R-:W-:Y:S06]  /*0810*/  BRA `(.L_x_127) ;  /* 0x0000000000047947 */ /* 0x000fec0003800000 */
.L_x_125:
[----:B------:R-:W-:-:S07]  /*0820*/  IMAD R0, R6, 0x800000, R0 ;  /* 0x0080000006007824 */ /* 0x000fce00078e0200 */
.L_x_127:
[----:B------:R-:W-:Y:S05]  /*0830*/  BSYNC.RECONVERGENT B2 ;  /* 0x0000000000027941 */ /* 0x000fea0003800200 */
.L_x_124:
[----:B------:R-:W-:Y:S05]  /*0840*/  BRA `(.L_x_128) ;  /* 0x0000000000207947 */ /* 0x000fea0003800000 */
.L_x_123:
[----:B------:R-:W-:-:S04]  /*0850*/  LOP3.LUT R0, R8, 0x80000000, R7, 0x48, !PT ;  /* 0x8000000008007812 */ /* 0x000fc800078e4807 */
[----:B------:R-:W-:Y:S01]  /*0860*/  LOP3.LUT R0, R0, 0x7f800000, RZ, 0xfc, !PT ;  /* 0x7f80000000007812 */ /* 0x000fe200078efcff */
[----:B------:R-:W-:Y:S06]  /*0870*/  BRA `(.L_x_128) ;  /* 0x0000000000147947 */ /* 0x000fec0003800000 */
.L_x_122:
[----:B------:R-:W-:Y:S01]  /*0880*/  LOP3.LUT R0, R8, 0x80000000, R7, 0x48, !PT ;  /* 0x8000000008007812 */ /* 0x000fe200078e4807 */
[----:B------:R-:W-:Y:S06]  /*0890*/  BRA `(.L_x_128) ;  /* 0x00000000000c7947 */ /* 0x000fec0003800000 */
.L_x_121:
[----:B------:R-:W0:Y:S01]  /*08a0*/  MUFU.RSQ R0, -QNAN ;  /* 0xffc0000000007908 */ /* 0x000e220000001400 */
[----:B------:R-:W-:Y:S05]  /*08b0*/  BRA `(.L_x_128) ;  /* 0x0000000000047947 */ /* 0x000fea0003800000 */
.L_x_120:
[----:B------:R-:W-:-:S07]  /*08c0*/  FADD.FTZ R0, R0, R3 ;  /* 0x0000000300007221 */ /* 0x000fce0000010000 */
.L_x_128:
[----:B------:R-:W-:Y:S05]  /*08d0*/  BSYNC.RECONVERGENT B1 ;  /* 0x0000000000017941 */ /* 0x000fea0003800200 */
.L_x_118:
[----:B------:R-:W-:-:S04]  /*08e0*/  IMAD.MOV.U32 R5, RZ, RZ, 0x0 ;  /* 0x00000000ff057424 */ /* 0x000fc800078e00ff */
[----:B0-----:R-:W-:Y:S05]  /*08f0*/  RET.REL.NODEC R4 `(compute_zscore_kernel) ;  /* 0xfffffff404c07950 */ /* 0x001fea0003c3ffff */
.L_x_129:
        /* <DEDUP_REMOVED lines=16> */
.L_x_513:


//--------------------- .text.compute_lof_kernel  --------------------------
	.section	.text.compute_lof_kernel,"ax",@progbits
	.align	128
        .global         compute_lof_kernel
        .type           compute_lof_kernel,@function
        .size           compute_lof_kernel,(.L_x_516 - compute_lof_kernel)
        .other          compute_lof_kernel,@"STO_CUDA_ENTRY STV_DEFAULT"
compute_lof_kernel:
.text.compute_lof_kernel:
[----:B------:R-:W0:Y:S01]  /*0000*/  LDC R1, c[0x0][0x37c] ;  /* 0x0000df00ff017b82 */ /* 0x000e220000000800 */
[----:B------:R-:W1:Y:S07]  /*0010*/  S2R R3, SR_TID.X ;  /* 0x0000000000037919 */ /* 0x000e6e0000002100 */
[----:B------:R-:W1:Y:S01]  /*0020*/  S2UR UR4, SR_CTAID.X ;  /* 0x00000000000479c3 */ /* 0x000e620000002500 */
[----:B------:R-:W2:Y:S01]  /*0030*/  LDCU UR5, c[0x0][0x3d8] ;  /* 0x00007b00ff0577ac */ /* 0x000ea20008000800 */
[----:B0-----:R-:W-:-:S06]  /*0040*/  VIADD R1, R1, 0xffffff80 ;  /* 0xffffff8001017836 */ /* 0x001fcc0000000000 */
[----:B------:R-:W1:Y:S02]  /*0050*/  LDC R0, c[0x0][0x360] ;  /* 0x0000d800ff007b82 */ /* 0x000e640000000800 */
[----:B-1----:R-:W-:-:S05]  /*0060*/  IMAD R0, R0, UR4, R3 ;  /* 0x0000000400007c24 */ /* 0x002fca000f8e0203 */
[----:B--2---:R-:W-:-:S13]  /*0070*/  ISETP.GE.AND P0, PT, R0, UR5, PT ;  /* 0x0000000500007c0c */ /* 0x004fda000bf06270 */
[----:B------:R-:W-:Y:S05]  /*0080*/  @P0 EXIT ;  /* 0x000000000000094d */ /* 0x000fea0003800000 */
[----:B------:R-:W0:Y:S01]  /*0090*/  LDC.64 R8, c[0x0][0x380] ;  /* 0x0000e000ff087b82 */ /* 0x000e220000000a00 */
[----:B------:R-:W1:Y:S07]  /*00a0*/  LDCU.64 UR4, c[0x0][0x358] ;  /* 0x00006b00ff0477ac */ /* 0x000e6e0008000a00 */
[----:B------:R-:W2:Y:S08]  /*00b0*/  LDC.64 R6, c[0x0][0x390] ;  /* 0x0000e400ff067b82 */ /* 0x000eb00000000a00 */
[----:B------:R-:W3:Y:S01]  /*00c0*/  LDC.64 R10, c[0x0][0x388] ;  /* 0x0000e200ff0a7b82 */ /* 0x000ee20000000a00 */
[----:B0-----:R-:W-:-:S05]  /*00d0*/  IMAD.WIDE R8, R0, 0x4, R8 ;  /* 0x0000000400087825 */ /* 0x001fca00078e0208 */
[----:B-1----:R-:W4:Y:S01]  /*00e0*/  LDG.E.CONSTANT R4, desc[UR4][R8.64] ;  /* 0x0000000408047981 */ /* 0x002f22000c1e9900 */
[----:B--2---:R-:W-:-:S06]  /*00f0*/  IMAD.WIDE R6, R0, 0x4, R6 ;  /* 0x0000000400067825 */ /* 0x004fcc00078e0206 */
[----:B------:R0:W5:Y:S01]  /*0100*/  LDG.E.CONSTANT R6, desc[UR4][R6.64] ;  /* 0x0000000406067981 */ /* 0x000162000c1e9900 */
[----:B---3--:R-:W-:-:S05]  /*0110*/  IMAD.WIDE R10, R0, 0x4, R10 ;  /* 0x00000004000a7825 */ /* 0x008fca00078e020a */
[----:B------:R0:W5:Y:S01]  /*0120*/  LDG.E.CONSTANT R5, desc[UR4][R10.64] ;  /* 0x000000040a057981 */ /* 0x000162000c1e9900 */
[----:B------:R-:W-:Y:S02]  /*0130*/  IMAD.MOV.U32 R3, RZ, RZ, 0x3c23d70a ;  /* 0x3c23d70aff037424 */ /* 0x000fe400078e00ff */
[----:B------:R-:W-:-:S04]  /*0140*/  IMAD.MOV.U32 R2, RZ, RZ, 0x42c80000 ;  /* 0x42c80000ff027424 */ /* 0x000fc800078e00ff */
[----:B------:R-:W-:Y:S01]  /*0150*/  FFMA R2, R3, -R2, 1 ;  /* 0x3f80000003027423 */ /* 0x000fe20000000802 */
[----:B------:R-:W1:Y:S03]  /*0160*/  LDCU UR6, c[0x0][0x3e0] ;  /* 0x00007c00ff0677ac */ /* 0x000e660008000800 */
[----:B------:R-:W-:Y:S01]  /*0170*/  FFMA R2, R2, R3, 0.0099999997764825820923 ;  /* 0x3c23d70a02027423 */ /* 0x000fe20000000003 */
[----:B------:R-:W-:Y:S01]  /*0180*/  BSSY.RECONVERGENT B0, `(.L_x_130) ;  /* 0x000000c000007945 */ /* 0x000fe20003800200 */
[----:B----4-:R-:W-:-:S04]  /*0190*/  FADD R3, R4, 1000 ;  /* 0x447a000004037421 */ /* 0x010fc80000000000 */
[----:B------:R-:W2:Y:S01]  /*01a0*/  FCHK P0, R3, 100 ;  /* 0x42c8000003007902 */ /* 0x000ea20000000000 */
[----:B------:R-:W-:-:S04]  /*01b0*/  FFMA R8, R3, R2, RZ ;  /* 0x0000000203087223 */ /* 0x000fc800000000ff */
[----:B------:R-:W-:-:S04]  /*01c0*/  FFMA R9, R8, -100, R3 ;  /* 0xc2c8000008097823 */ /* 0x000fc80000000003 */
[----:B------:R-:W-:Y:S01]  /*01d0*/  FFMA R8, R2, R9, R8 ;  /* 0x0000000902087223 */ /* 0x000fe20000000008 */
[----:B-1----:R-:W-:Y:S01]  /*01e0*/  IMAD.U32 R2, RZ, RZ, UR6 ;  /* 0x00000006ff027e24 */ /* 0x002fe2000f8e00ff */
[----:B0-2---:R-:W-:Y:S06]  /*01f0*/  @!P0 BRA `(.L_x_131) ;  /* 0x0000000000108947 */ /* 0x005fec0003800000 */
[----:B------:R-:W-:Y:S01]  /*0200*/  HFMA2 R20, -RZ, RZ, 3.390625, 0 ;  /* 0x42c80000ff147431 */ /* 0x000fe200000001ff */
[----:B------:R-:W-:-:S07]  /*0210*/  MOV R10, 0x230 ;  /* 0x00000230000a7802 */ /* 0x000fce0000000f00 */
[----:B-----5:R-:W-:Y:S05]  /*0220*/  CALL.REL.NOINC `($__internal_7_$__cuda_sm3x_div_rn_noftz_f32_slowpath) ;  /* 0x00000068002c7944 */ /* 0x020fea0003c00000 */
[----:B------:R-:W-:-:S07]  /*0230*/  IMAD.MOV.U32 R8, RZ, RZ, R3 ;  /* 0x000000ffff087224 */ /* 0x000fce00078e0003 */
.L_x_131:
[----:B------:R-:W-:Y:S05]  /*0240*/  BSYNC.RECONVERGENT B0 ;  /* 0x0000000000007941 */ /* 0x000fea0003800200 */
.L_x_130:
[----:B------:R-:W-:Y:S01]  /*0250*/  IMAD.MOV.U32 R3, RZ, RZ, 0x3c23d70a ;  /* 0x3c23d70aff037424 */ /* 0x000fe200078e00ff */
[----:B------:R-:W-:Y:S01]  /*0260*/  F2I.TRUNC.NTZ R7, R8 ;  /* 0x0000000800077305 */ /* 0x000fe2000020f100 */
[----:B------:R-:W-:Y:S01]  /*0270*/  IMAD.MOV.U32 R10, RZ, RZ, 0x42c80000 ;  /* 0x42c80000ff0a7424 */ /* 0x000fe200078e00ff */
[----:B------:R-:W-:Y:S03]  /*0280*/  BSSY.RECONVERGENT B0, `(.L_x_132) ;  /* 0x000000e000007945 */ /* 0x000fe60003800200 */
[----:B------:R-:W-:Y:S01]  /*0290*/  FFMA R12, R3, -R10, 1 ;  /* 0x3f800000030c7423 */ /* 0x000fe2000000080a */
[----:B-----5:R-:W-:-:S03]  /*02a0*/  FADD R10, R5, 1000 ;  /* 0x447a0000050a7421 */ /* 0x020fc60000000000 */
[----:B------:R-:W-:Y:S01]  /*02b0*/  FFMA R3, R12, R3, 0.0099999997764825820923 ;  /* 0x3c23d70a0c037423 */ /* 0x000fe20000000003 */
[----:B------:R-:W0:Y:S03]  /*02c0*/  FCHK P0, R10, 100 ;  /* 0x42c800000a007902 */ /* 0x000e260000000000 */
[----:B------:R-:W-:-:S04]  /*02d0*/  FFMA R9, R3, R10, RZ ;  /* 0x0000000a03097223 */ /* 0x000fc800000000ff */
[----:B------:R-:W-:-:S04]  /*02e0*/  FFMA R12, R9, -100, R10 ;  /* 0xc2c80000090c7823 */ /* 0x000fc8000000000a */
[----:B------:R-:W-:Y:S01]  /*02f0*/  FFMA R9, R3, R12, R9 ;  /* 0x0000000c03097223 */ /* 0x000fe20000000009 */
[----:B0-----:R-:W-:Y:S06]  /*0300*/  @!P0 BRA `(.L_x_133) ;  /* 0x0000000000148947 */ /* 0x001fec0003800000 */
[----:B------:R-:W-:Y:S01]  /*0310*/  IMAD.MOV.U32 R3, RZ, RZ, R10 ;  /* 0x000000ffff037224 */ /* 0x000fe200078e000a */
[----:B------:R-:W-:Y:S02]  /*0320*/  MOV R20, 0x42c80000 ;  /* 0x42c8000000147802 */ /* 0x000fe40000000f00 */
[----:B------:R-:W-:-:S07]  /*0330*/  MOV R10, 0x350 ;  /* 0x00000350000a7802 */ /* 0x000fce0000000f00 */
[----:B------:R-:W-:Y:S05]  /*0340*/  CALL.REL.NOINC `($__internal_7_$__cuda_sm3x_div_rn_noftz_f32_slowpath) ;  /* 0x0000006400e47944 */ /* 0x000fea0003c00000 */
[----:B------:R-:W-:-:S07]  /*0350*/  IMAD.MOV.U32 R9, RZ, RZ, R3 ;  /* 0x000000ffff097224 */ /* 0x000fce00078e0003 */
.L_x_133:
[----:B------:R-:W-:Y:S05]  /*0360*/  BSYNC.RECONVERGENT B0 ;  /* 0x0000000000007941 */ /* 0x000fea0003800200 */
.L_x_132:
[----:B------:R-:W-:Y:S01]  /*0370*/  IMAD.MOV.U32 R3, RZ, RZ, 0x3c23d70a ;  /* 0x3c23d70aff037424 */ /* 0x000fe200078e00ff */
[----:B------:R-:W-:Y:S01]  /*0380*/  F2I.TRUNC.NTZ R8, R9 ;  /* 0x0000000900087305 */ /* 0x000fe2000020f100 */
[----:B------:R-:W-:Y:S01]  /*0390*/  IMAD.MOV.U32 R10, RZ, RZ, 0x42c80000 ;  /* 0x42c80000ff0a7424 */ /* 0x000fe200078e00ff */
[----:B------:R-:W-:Y:S03]  /*03a0*/  BSSY.RECONVERGENT B0, `(.L_x_134) ;  /* 0x000000e000007945 */ /* 0x000fe60003800200 */
[----:B------:R-:W-:Y:S01]  /*03b0*/  FFMA R12, R3, -R10, 1 ;  /* 0x3f800000030c7423 */ /* 0x000fe2000000080a */
[----:B------:R-:W-:-:S03]  /*03c0*/  FADD R10, R6, 1000 ;  /* 0x447a0000060a7421 */ /* 0x000fc60000000000 */
[----:B------:R-:W-:Y:S01]  /*03d0*/  FFMA R3, R12, R3, 0.0099999997764825820923 ;  /* 0x3c23d70a0c037423 */ /* 0x000fe20000000003 */
[----:B------:R-:W0:Y:S03]  /*03e0*/  FCHK P0, R10, 100 ;  /* 0x42c800000a007902 */ /* 0x000e260000000000 */
[----:B------:R-:W-:-:S04]  /*03f0*/  FFMA R11, R3, R10, RZ ;  /* 0x0000000a030b7223 */ /* 0x000fc800000000ff */
[----:B------:R-:W-:-:S04]  /*0400*/  FFMA R12, R11, -100, R10 ;  /* 0xc2c800000b0c7823 */ /* 0x000fc8000000000a */
[----:B------:R-:W-:Y:S01]  /*0410*/  FFMA R12, R3, R12, R11 ;  /* 0x0000000c030c7223 */ /* 0x000fe2000000000b */
[----:B0-----:R-:W-:Y:S06]  /*0420*/  @!P0 BRA `(.L_x_135) ;  /* 0x0000000000148947 */ /* 0x001fec0003800000 */
[----:B------:R-:W-:Y:S02]  /*0430*/  HFMA2 R20, -RZ, RZ, 3.390625, 0 ;  /* 0x42c80000ff147431 */ /* 0x000fe400000001ff */
[----:B------:R-:W-:Y:S01]  /*0440*/  IMAD.MOV.U32 R3, RZ, RZ, R10 ;  /* 0x000000ffff037224 */ /* 0x000fe200078e000a */
[----:B------:R-:W-:-:S07]  /*0450*/  MOV R10, 0x470 ;  /* 0x00000470000a7802 */ /* 0x000fce0000000f00 */
[----:B------:R-:W-:Y:S05]  /*0460*/  CALL.REL.NOINC `($__internal_7_$__cuda_sm3x_div_rn_noftz_f32_slowpath) ;  /* 0x00000064009c7944 */ /* 0x000fea0003c00000 */
[----:B------:R-:W-:-:S07]  /*0470*/  IMAD.MOV.U32 R12, RZ, RZ, R3 ;  /* 0x000000ffff0c7224 */ /* 0x000fce00078e0003 */
.L_x_135:
[----:B------:R-:W-:Y:S05]  /*0480*/  BSYNC.RECONVERGENT B0 ;  /* 0x0000000000007941 */ /* 0x000fea0003800200 */
.L_x_134:
[----:B------:R-:W0:Y:S01]  /*0490*/  LDCU UR6, c[0x0][0x3b8] ;  /* 0x00007700ff0677ac */ /* 0x000e220008000800 */
[----:B------:R1:W2:Y:S01]  /*04a0*/  F2I.TRUNC.NTZ R9, R12 ;  /* 0x0000000c00097305 */ /* 0x0002a2000020f100 */
[----:B------:R-:W-:Y:S01]  /*04b0*/  ISETP.GT.AND P0, PT, R8, -0x2, PT ;  /* 0xfffffffe0800780c */ /* 0x000fe20003f04270 */
[C---:B------:R-:W-:Y:S01]  /*04c0*/  VIADD R10, R7.reuse, 0xffffffff ;  /* 0xffffffff070a7836 */ /* 0x040fe20000000000 */
[----:B------:R-:W-:Y:S01]  /*04d0*/  MOV R22, R1 ;  /* 0x0000000100167202 */ /* 0x000fe20000000f00 */
[C---:B------:R-:W-:Y:S01]  /*04e0*/  VIADD R11, R7.reuse, 0x1 ;  /* 0x00000001070b7836 */ /* 0x040fe20000000000 */
[----:B------:R-:W-:Y:S01]  /*04f0*/  ISETP.GT.AND P0, PT, R7, -0x1, P0 ;  /* 0xffffffff0700780c */ /* 0x000fe20000704270 */
[----:B------:R-:W-:-:S03]  /*0500*/  IMAD.MOV.U32 R3, RZ, RZ, RZ ;  /* 0x000000ffff037224 */ /* 0x000fc600078e00ff */
[----:B0-----:R-:W-:Y:S01]  /*0510*/  ISETP.LT.AND P0, PT, R7, UR6, P0 ;  /* 0x0000000607007c0c */ /* 0x001fe20008701270 */
[----:B-12---:R-:W-:-:S12]  /*0520*/  UMOV UR6, 0xffffffff ;  /* 0xffffffff00067882 */ /* 0x006fd80000000000 */
.L_x_406:
[----:B0-----:R-:W0:Y:S01]  /*0530*/  LDCU UR7, c[0x0][0x3c0] ;  /* 0x00007800ff0777ac */ /* 0x001e220008000800 */
[----:B------:R-:W-:Y:S01]  /*0540*/  VIADD R13, R9, UR6 ;  /* 0x00000006090d7c36 */ /* 0x000fe20008000000 */
[----:B----4-:R-:W-:Y:S01]  /*0550*/  VIMNMX R12, PT, PT, R7, R8, PT ;  /* 0x00000008070c7248 */ /* 0x010fe20003fe0100 */
[----:B------:R-:W-:Y:S01]  /*0560*/  BSSY.RECONVERGENT B1, `(.L_x_136) ;  /* 0x00000a1000017945 */ /* 0x000fe20003800200 */
[----:B-1----:R-:W1:Y:S01]  /*0570*/  LDCU.64 UR8, c[0x0][0x3b8] ;  /* 0x00007700ff0877ac */ /* 0x002e620008000a00 */
[----:B------:R-:W-:-:S04]  /*0580*/  UIADD3 UR6, UPT, UPT, UR6, 0x1, URZ ;  /* 0x0000000106067890 */ /* 0x000fc8000fffe0ff */
[----:B------:R-:W-:Y:S01]  /*0590*/  UISETP.NE.AND UP0, UPT, UR6, 0x2, UPT ;  /* 0x000000020600788c */ /* 0x000fe2000bf05270 */
[----:B0-----:R-:W-:Y:S02]  /*05a0*/  ISETP.GE.AND P1, PT, R13, UR7, PT ;  /* 0x000000070d007c0c */ /* 0x001fe4000bf26270 */
[----:B-1----:R-:W-:Y:S01]  /*05b0*/  ISETP.GT.AND P3, PT, R7, UR8, PT ;  /* 0x0000000807007c0c */ /* 0x002fe2000bf64270 */
[C---:B------:R-:W-:Y:S01]  /*05c0*/  IMAD R18, R13.reuse, UR9, R8 ;  /* 0x000000090d127c24 */ /* 0x040fe2000f8e0208 */
[----:B------:R-:W-:Y:S02]  /*05d0*/  ISETP.GT.AND P1, PT, R13, -0x1, !P1 ;  /* 0xffffffff0d00780c */ /* 0x000fe40004f24270 */
[----:B------:R-:W-:Y:S01]  /*05e0*/  ISETP.GT.AND P3, PT, R12, RZ, !P3 ;  /* 0x000000ff0c00720c */ /* 0x000fe20005f64270 */
[----:B------:R-:W-:Y:S01]  /*05f0*/  VIADD R20, R18, 0xffffffff ;  /* 0xffffffff12147836 */ /* 0x000fe20000000000 */
[----:B------:R-:W-:-:S04]  /*0600*/  ISETP.LE.AND P2, PT, R8, UR9, P1 ;  /* 0x0000000908007c0c */ /* 0x000fc80008f43270 */
[----:B------:R-:W-:-:S13]  /*0610*/  PLOP3.LUT P3, PT, P3, P2, PT, 0x80, 0x8 ;  /* 0x000000000008781c */ /* 0x000fda0001f65070 */
[----:B--23--:R-:W-:Y:S05]  /*0620*/  @!P3 BRA `(.L_x_137) ;  /* 0x000000080050b947 */ /* 0x00cfea0003800000 */
[----:B------:R-:W0:Y:S01]  /*0630*/  LDC.64 R14, c[0x0][0x3a0] ;  /* 0x0000e800ff0e7b82 */ /* 0x000e220000000a00 */
[----:B------:R-:W-:Y:S01]  /*0640*/  IMAD R17, R20, UR8, R10 ;  /* 0x0000000814117c24 */ /* 0x000fe2000f8e020a */
[----:B------:R-:W1:Y:S06]  /*0650*/  LDCU UR7, c[0x0][0x3dc] ;  /* 0x00007b80ff0777ac */ /* 0x000e6c0008000800 */
[----:B------:R-:W2:Y:S01]  /*0660*/  LDC.64 R12, c[0x0][0x3a8] ;  /* 0x0000ea00ff0c7b82 */ /* 0x000ea20000000a00 */
[----:B0-----:R-:W-:-:S05]  /*0670*/  IMAD.WIDE R14, R17, 0x4, R14 ;  /* 0x00000004110e7825 */ /* 0x001fca00078e020e */
[----:B------:R-:W3:Y:S01]  /*0680*/  LDG.E.CONSTANT R24, desc[UR4][R14.64] ;  /* 0x000000040e187981 */ /* 0x000ee2000c1e9900 */
[----:B--2---:R-:W-:-:S05]  /*0690*/  IMAD.WIDE R12, R17, 0x4, R12 ;  /* 0x00000004110c7825 */ /* 0x004fca00078e020c */
[----:B------:R-:W3:Y:S01]  /*06a0*/  LDG.E.CONSTANT R19, desc[UR4][R12.64] ;  /* 0x000000040c137981 */ /* 0x000ee2000c1e9900 */
[----:B-1----:R-:W-:-:S04]  /*06b0*/  ISETP.GE.AND P3, PT, R3, UR7, PT ;  /* 0x0000000703007c0c */ /* 0x002fc8000bf66270 */
[----:B---3--:R-:W-:-:S13]  /*06c0*/  ISETP.GE.OR P3, PT, R24, R19, P3 ;  /* 0x000000131800720c */ /* 0x008fda0001f66670 */
[----:B------:R-:W-:Y:S05]  /*06d0*/  @P3 BRA `(.L_x_137) ;  /* 0x0000000800243947 */ /* 0x000fea0003800000 */
.L_x_165:
[----:B0-----:R-:W0:Y:S02]  /*06e0*/  LDC.64 R12, c[0x0][0x398] ;  /* 0x0000e600ff0c7b82 */ /* 0x001e240000000a00 */
[----:B0-----:R-:W-:-:S05]  /*06f0*/  IMAD.WIDE R12, R24, 0x4, R12 ;  /* 0x00000004180c7825 */ /* 0x001fca00078e020c */
[----:B------:R-:W2:Y:S01]  /*0700*/  LDG.E.CONSTANT R21, desc[UR4][R12.64] ;  /* 0x000000040c157981 */ /* 0x000ea2000c1e9900 */
[----:B------:R-:W-:Y:S01]  /*0710*/  BSSY.RECONVERGENT B0, `(.L_x_138) ;  /* 0x0000080000007945 */ /* 0x000fe20003800200 */
[----:B--2---:R-:W-:-:S13]  /*0720*/  ISETP.NE.AND P3, PT, R21, R0, PT ;  /* 0x000000001500720c */ /* 0x004fda0003f65270 */
[----:B------:R-:W-:Y:S05]  /*0730*/  @!P3 BRA `(.L_x_139) ;  /* 0x0000000400f4b947 */ /* 0x000fea0003800000 */
[----:B------:R-:W0:Y:S08]  /*0740*/  LDC.64 R12, c[0x0][0x388] ;  /* 0x0000e200ff0c7b82 */ /* 0x000e300000000a00 */
[----:B------:R-:W1:Y:S08]  /*0750*/  LDC.64 R14, c[0x0][0x380] ;  /* 0x0000e000ff0e7b82 */ /* 0x000e700000000a00 */
[----:B------:R-:W2:Y:S01]  /*0760*/  LDC.64 R16, c[0x0][0x390] ;  /* 0x0000e400ff107b82 */ /* 0x000ea20000000a00 */
[----:B0-----:R-:W-:-:S06]  /*0770*/  IMAD.WIDE R12, R21, 0x4, R12 ;  /* 0x00000004150c7825 */ /* 0x001fcc00078e020c */
[----:B------:R-:W3:Y:S01]  /*0780*/  LDG.E.CONSTANT R12, desc[UR4][R12.64] ;  /* 0x000000040c0c7981 */ /* 0x000ee2000c1e9900 */
[----:B-1----:R-:W-:-:S06]  /*0790*/  IMAD.WIDE R14, R21, 0x4, R14 ;  /* 0x00000004150e7825 */ /* 0x002fcc00078e020e */
[----:B------:R-:W4:Y:S01]  /*07a0*/  LDG.E.CONSTANT R15, desc[UR4][R14.64] ;  /* 0x000000040e0f7981 */ /* 0x000f22000c1e9900 */
[----:B--2---:R-:W-:-:S06]  /*07b0*/  IMAD.WIDE R16, R21, 0x4, R16 ;  /* 0x0000000415107825 */ /* 0x004fcc00078e0210 */
[----:B------:R-:W2:Y:S01]  /*07c0*/  LDG.E.CONSTANT R17, desc[UR4][R16.64] ;  /* 0x0000000410117981 */ /* 0x000ea2000c1e9900 */
[----:B------:R-:W-:Y:S01]  /*07d0*/  BSSY.RECONVERGENT B2, `(.L_x_140) ;  /* 0x0000012000027945 */ /* 0x000fe20003800200 */
[----:B---3--:R-:W-:-:S04]  /*07e0*/  FADD R23, R5, -R12 ;  /* 0x8000000c05177221 */ /* 0x008fc80000000000 */
[----:B------:R-:W-:Y:S01]  /*07f0*/  FMUL R26, R23, R23 ;  /* 0x00000017171a7220 */ /* 0x000fe20000400000 */
[----:B----4-:R-:W-:-:S04]  /*0800*/  FADD R21, R4, -R15 ;  /* 0x8000000f04157221 */ /* 0x010fc80000000000 */
[----:B------:R-:W-:Y:S01]  /*0810*/  FFMA R26, R21, R21, R26 ;  /* 0x00000015151a7223 */ /* 0x000fe2000000001a */
[----:B--2---:R-:W-:-:S04]  /*0820*/  FADD R23, R6, -R17 ;  /* 0x8000001106177221 */ /* 0x004fc80000000000 */
[----:B------:R-:W-:-:S04]  /*0830*/  FFMA R12, R23, R23, R26 ;  /* 0x00000017170c7223 */ /* 0x000fc8000000001a */
[----:B------:R-:W-:Y:S01]  /*0840*/  VIADD R21, R12, 0xf3000000 ;  /* 0xf30000000c157836 */ /* 0x000fe20000000000 */
[----:B------:R0:W1:Y:S04]  /*0850*/  MUFU.RSQ R13, R12 ;  /* 0x0000000c000d7308 */ /* 0x0000680000001400 */
[----:B------:R-:W-:-:S13]  /*0860*/  ISETP.GT.U32.AND P3, PT, R21, 0x727fffff, PT ;  /* 0x727fffff1500780c */ /* 0x000fda0003f64070 */
[----:B01----:R-:W-:Y:S05]  /*0870*/  @!P3 BRA `(.L_x_141) ;  /* 0x00000000000cb947 */ /* 0x003fea0003800000 */
[----:B------:R-:W-:-:S07]  /*0880*/  MOV R14, 0x8a0 ;  /* 0x000008a0000e7802 */ /* 0x000fce0000000f00 */
[----:B------:R-:W-:Y:S05]  /*0890*/  CALL.REL.NOINC `($__internal_6_$__cuda_sm20_sqrt_rn_f32_slowpath) ;  /* 0x0000006000387944 */ /* 0x000fea0003c00000 */
[----:B------:R-:W-:Y:S05]  /*08a0*/  BRA `(.L_x_142) ;  /* 0x0000000000107947 */ /* 0x000fea0003800000 */
.L_x_141:
[----:B------:R-:W-:Y:S01]  /*08b0*/  FMUL.FTZ R15, R12, R13 ;  /* 0x0000000d0c0f7220 */ /* 0x000fe20000410000 */
[----:B------:R-:W-:-:S03]  /*08c0*/  FMUL.FTZ R13, R13, 0.5 ;  /* 0x3f0000000d0d7820 */ /* 0x000fc60000410000 */
[----:B------:R-:W-:-:S04]  /*08d0*/  FFMA R12, -R15, R15, R12 ;  /* 0x0000000f0f0c7223 */ /* 0x000fc8000000010c */
[----:B------:R-:W-:-:S07]  /*08e0*/  FFMA R15, R12, R13, R15 ;  /* 0x0000000d0c0f7223 */ /* 0x000fce000000000f */
.L_x_142:
[----:B------:R-:W-:Y:S05]  /*08f0*/  BSYNC.RECONVERGENT B2 ;  /* 0x0000000000027941 */ /* 0x000fea0003800200 */
.L_x_140:
[----:B------:R-:W0:Y:S01]  /*0900*/  LDCU UR7, c[0x0][0x3e0] ;  /* 0x00007c00ff0777ac */ /* 0x000e220008000800 */
[----:B------:R-:W-:-:S04]  /*0910*/  FSETP.GT.AND P3, PT, R15, RZ, PT ;  /* 0x000000ff0f00720b */ /* 0x000fc80003f64000 */
[----:B0-----:R-:W-:-:S13]  /*0920*/  FSETP.GTU.OR P3, PT, R15, UR7, !P3 ;  /* 0x000000070f007c0b */ /* 0x001fda000df6c400 */
[----:B------:R-:W-:Y:S05]  /*0930*/  @P3 BRA `(.L_x_139) ;  /* 0x0000000400743947 */ /* 0x000fea0003800000 */
[----:B------:R-:W-:Y:S01]  /*0940*/  ISETP.GE.AND P3, PT, R3, 0x1, PT ;  /* 0x000000010300780c */ /* 0x000fe20003f66270 */
[----:B------:R-:W-:Y:S01]  /*0950*/  BSSY.RECONVERGENT B2, `(.L_x_143) ;  /* 0x000000f000027945 */ /* 0x000fe20003800200 */
[----:B------:R-:W-:-:S11]  /*0960*/  IMAD.MOV.U32 R14, RZ, RZ, R3 ;  /* 0x000000ffff0e7224 */ /* 0x000fd600078e0003 */
[----:B------:R-:W-:Y:S05]  /*0970*/  @!P3 BRA `(.L_x_144) ;  /* 0x000000000030b947 */ /* 0x000fea0003800000 */
[----:B------:R-:W-:Y:S01]  /*0980*/  IADD3 R13, PT, PT, -R3, RZ, RZ ;  /* 0x000000ff030d7210 */ /* 0x000fe20007ffe1ff */
[----:B------:R-:W-:Y:S02]  /*0990*/  IMAD.MOV.U32 R14, RZ, RZ, RZ ;  /* 0x000000ffff0e7224 */ /* 0x000fe400078e00ff */
[----:B------:R-:W-:-:S07]  /*09a0*/  IMAD.MOV.U32 R12, RZ, RZ, R1 ;  /* 0x000000ffff0c7224 */ /* 0x000fce00078e0001 */
.L_x_145:
[----:B------:R-:W2:Y:S02]  /*09b0*/  LDL R16, [R12] ;  /* 0x000000000c107983 */ /* 0x000ea40000100800 */
[----:B--2---:R-:W-:-:S13]  /*09c0*/  FSETP.GEU.AND P3, PT, R15, R16, PT ;  /* 0x000000100f00720b */ /* 0x004fda0003f6e000 */
[----:B------:R-:W-:Y:S05]  /*09d0*/  @!P3 BRA `(.L_x_144) ;  /* 0x000000000018b947 */ /* 0x000fea0003800000 */
[----:B------:R-:W-:Y:S01]  /*09e0*/  VIADD R13, R13, 0x1 ;  /* 0x000000010d0d7836 */ /* 0x000fe20000000000 */
[----:B------:R-:W-:Y:S01]  /*09f0*/  IADD3 R12, PT, PT, R12, 0x4, RZ ;  /* 0x000000040c0c7810 */ /* 0x000fe20007ffe0ff */
[----:B------:R-:W-:-:S03]  /*0a00*/  VIADD R14, R14, 0x1 ;  /* 0x000000010e0e7836 */ /* 0x000fc60000000000 */
[----:B------:R-:W-:-:S13]  /*0a10*/  ISETP.NE.AND P3, PT, R13, RZ, PT ;  /* 0x000000ff0d00720c */ /* 0x000fda0003f65270 */
[----:B------:R-:W-:Y:S05]  /*0a20*/  @P3 BRA `(.L_x_145) ;  /* 0xfffffffc00e03947 */ /* 0x000fea000383ffff */
[----:B------:R-:W-:-:S07]  /*0a30*/  IMAD.MOV.U32 R14, RZ, RZ, R3 ;  /* 0x000000ffff0e7224 */ /* 0x000fce00078e0003 */
.L_x_144:
[----:B------:R-:W-:Y:S05]  /*0a40*/  BSYNC.RECONVERGENT B2 ;  /* 0x0000000000027941 */ /* 0x000fea0003800200 */
.L_x_143:
[----:B------:R-:W-:Y:S01]  /*0a50*/  ISETP.GT.AND P3, PT, R3, R14, PT ;  /* 0x0000000e0300720c */ /* 0x000fe20003f64270 */
[----:B------:R-:W-:-:S12]  /*0a60*/  BSSY.RECONVERGENT B2, `(.L_x_146) ;  /* 0x0000045000027945 */ /* 0x000fd80003800200 */
[----:B------:R-:W-:Y:S05]  /*0a70*/  @!P3 BRA `(.L_x_147) ;  /* 0x00000004000cb947 */ /* 0x000fea0003800000 */
[----:B------:R-:W-:Y:S01]  /*0a80*/  IMAD.IADD R12, R3, 0x1, -R14 ;  /* 0x00000001030c7824 */ /* 0x000fe200078e0a0e */
[----:B------:R-:W-:Y:S01]  /*0a90*/  BSSY.RECONVERGENT B3, `(.L_x_148) ;  /* 0x000001f000037945 */ /* 0x000fe20003800200 */
[----:B------:R-:W-:-:S03]  /*0aa0*/  IMAD.MOV.U32 R13, RZ, RZ, R3 ;  /* 0x000000ffff0d7224 */ /* 0x000fc600078e0003 */
[----:B------:R-:W-:-:S13]  /*0ab0*/  LOP3.LUT P3, R16, R12, 0x3, RZ, 0xc0, !PT ;  /* 0x000000030c107812 */ /* 0x000fda000786c0ff */
[----:B------:R-:W-:Y:S05]  /*0ac0*/  @!P3 BRA `(.L_x_149) ;  /* 0x00000000006cb947 */ /* 0x000fea0003800000 */
[----:B------:R-:W0:Y:S01]  /*0ad0*/  LDC R26, c[0x0][0x3dc] ;  /* 0x0000f700ff1a7b82 */ /* 0x000e220000000800 */
[----:B------:R-:W-:Y:S01]  /*0ae0*/  BSSY.RECONVERGENT B4, `(.L_x_150) ;  /* 0x0000007000047945 */ /* 0x000fe20003800200 */
[----:B------:R-:W-:Y:S01]  /*0af0*/  ISETP.NE.AND P3, PT, R16, 0x1, PT ;  /* 0x000000011000780c */ /* 0x000fe20003f65270 */
[C---:B------:R-:W-:Y:S01]  /*0b00*/  IMAD R12, R3.reuse, 0x4, R22 ;  /* 0x00000004030c7824 */ /* 0x040fe200078e0216 */
[----:B0-----:R-:W-:-:S13]  /*0b10*/  ISETP.GE.AND P4, PT, R3, R26, PT ;  /* 0x0000001a0300720c */ /* 0x001fda0003f86270 */
[----:B------:R-:W-:Y:S05]  /*0b20*/  @P4 BRA `(.L_x_151) ;  /* 0x0000000000084947 */ /* 0x000fea0003800000 */
[----:B------:R-:W2:Y:S04]  /*0b30*/  LDL R13, [R12+-0x4] ;  /* 0xfffffc000c0d7983 */ /* 0x000ea80000100800 */
[----:B--2---:R0:W-:Y:S02]  /*0b40*/  STL [R12], R13 ;  /* 0x0000000d0c007387 */ /* 0x0041e40000100800 */
.L_x_151:
[----:B------:R-:W-:Y:S05]  /*0b50*/  BSYNC.RECONVERGENT B4 ;  /* 0x0000000000047941 */ /* 0x000fea0003800200 */
.L_x_150:
[----:B0-----:R-:W-:Y:S01]  /*0b60*/  IADD3 R13, PT, PT, R3, -0x1, RZ ;  /* 0xffffffff030d7810 */ /* 0x001fe20007ffe0ff */
[----:B------:R-:W-:Y:S06]  /*0b70*/  @!P3 BRA `(.L_x_149) ;  /* 0x000000000040b947 */ /* 0x000fec0003800000 */
[----:B------:R-:W-:Y:S01]  /*0b80*/  ISETP.GT.AND P3, PT, R3, R26, PT ;  /* 0x0000001a0300720c */ /* 0x000fe20003f64270 */
[----:B------:R-:W-:Y:S01]  /*0b90*/  BSSY.RECONVERGENT B4, `(.L_x_152) ;  /* 0x0000005000047945 */ /* 0x000fe20003800200 */
[----:B------:R-:W-:-:S11]  /*0ba0*/  ISETP.NE.AND P4, PT, R16, 0x2, PT ;  /* 0x000000021000780c */ /* 0x000fd60003f85270 */
[----:B------:R-:W-:Y:S05]  /*0bb0*/  @P3 BRA `(.L_x_153) ;  /* 0x0000000000083947 */ /* 0x000fea0003800000 */
[----:B------:R-:W2:Y:S04]  /*0bc0*/  LDL R13, [R12+-0x8] ;  /* 0xfffff8000c0d7983 */ /* 0x000ea80000100800 */
[----:B--2---:R0:W-:Y:S02]  /*0bd0*/  STL [R12+-0x4], R13 ;  /* 0xfffffc0d0c007387 */ /* 0x0041e40000100800 */
.L_x_153:
[----:B------:R-:W-:Y:S05]  /*0be0*/  BSYNC.RECONVERGENT B4 ;  /* 0x0000000000047941 */ /* 0x000fea0003800200 */
.L_x_152:
[----:B0-----:R-:W-:Y:S01]  /*0bf0*/  VIADD R13, R3, 0xfffffffe ;  /* 0xfffffffe030d7836 */ /* 0x001fe20000000000 */
[----:B------:R-:W-:Y:S06]  /*0c00*/  @!P4 BRA `(.L_x_149) ;  /* 0x00000000001cc947 */ /* 0x000fec0003800000 */
[----:B------:R-:W-:Y:S01]  /*0c10*/  ISETP.GE.AND P3, PT, R13, R26, PT ;  /* 0x0000001a0d00720c */ /* 0x000fe20003f66270 */
[----:B------:R-:W-:-:S12]  /*0c20*/  BSSY.RECONVERGENT B4, `(.L_x_154) ;  /* 0x0000004000047945 */ /* 0x000fd80003800200 */
[----:B------:R-:W-:Y:S05]  /*0c30*/  @P3 BRA `(.L_x_155) ;  /* 0x0000000000083947 */ /* 0x000fea0003800000 */
[----:B------:R-:W2:Y:S04]  /*0c40*/  LDL R13, [R12+-0xc] ;  /* 0xfffff4000c0d7983 */ /* 0x000ea80000100800 */
[----:B--2---:R0:W-:Y:S02]  /*0c50*/  STL [R12+-0x8], R13 ;  /* 0xfffff80d0c007387 */ /* 0x0041e40000100800 */
.L_x_155:
[----:B------:R-:W-:Y:S05]  /*0c60*/  BSYNC.RECONVERGENT B4 ;  /* 0x0000000000047941 */ /* 0x000fea0003800200 */
.L_x_154:
[----:B0-----:R-:W-:-:S07]  /*0c70*/  VIADD R13, R3, 0xfffffffd ;  /* 0xfffffffd030d7836 */ /* 0x001fce0000000000 */
.L_x_149:
[----:B------:R-:W-:Y:S05]  /*0c80*/  BSYNC.RECONVERGENT B3 ;  /* 0x0000000000037941 */ /* 0x000fea0003800200 */
.L_x_148:
[----:B------:R-:W0:Y:S01]  /*0c90*/  LDC R21, c[0x0][0x3dc] ;  /* 0x0000f700ff157b82 */ /* 0x000e220000000800 */
[----:B------:R-:W-:-:S05]  /*0ca0*/  IMAD.IADD R12, R14, 0x1, -R3 ;  /* 0x000000010e0c7824 */ /* 0x000fca00078e0a03 */
[----:B------:R-:W-:-:S13]  /*0cb0*/  ISETP.GT.U32.AND P3, PT, R12, -0x4, PT ;  /* 0xfffffffc0c00780c */ /* 0x000fda0003f64070 */
[----:B------:R-:W-:Y:S05]  /*0cc0*/  @P3 BRA `(.L_x_147) ;  /* 0x0000000000783947 */ /* 0x000fea0003800000 */
.L_x_164:
[CC--:B0-----:R-:W-:Y:S01]  /*0cd0*/  ISETP.GE.AND P3, PT, R13.reuse, R21.reuse, PT ;  /* 0x000000150d00720c */ /* 0x0c1fe20003f66270 */
[C---:B-123--:R-:W-:Y:S01]  /*0ce0*/  VIADD R12, R13.reuse, 0xfffffffe ;  /* 0xfffffffe0d0c7836 */ /* 0x04efe20000000000 */
[C---:B------:R-:W-:Y:S01]  /*0cf0*/  IADD3 R16, PT, PT, R13.reuse, -0x3, RZ ;  /* 0xfffffffd0d107810 */ /* 0x040fe20007ffe0ff */
[----:B------:R-:W-:Y:S01]  /*0d00*/  BSSY.RECONVERGENT B3, `(.L_x_156) ;  /* 0x0000008000037945 */ /* 0x000fe20003800200 */
[CC--:B------:R-:W-:Y:S02]  /*0d10*/  ISETP.GT.AND P4, PT, R13.reuse, R21.reuse, PT ;  /* 0x000000150d00720c */ /* 0x0c0fe40003f84270 */
[-C--:B------:R-:W-:Y:S01]  /*0d20*/  ISETP.GE.AND P5, PT, R12, R21.reuse, PT ;  /* 0x000000150c00720c */ /* 0x080fe20003fa6270 */
[----:B------:R-:W-:Y:S01]  /*0d30*/  IMAD R12, R13, 0x4, R22 ;  /* 0x000000040d0c7824 */ /* 0x000fe200078e0216 */
[----:B------:R-:W-:-:S05]  /*0d40*/  ISETP.GE.AND P6, PT, R16, R21, PT ;  /* 0x000000151000720c */ /* 0x000fca0003fc6270 */
[----:B------:R-:W-:Y:S08]  /*0d50*/  @P3 BRA `(.L_x_157) ;  /* 0x0000000000083947 */ /* 0x000ff00003800000 */
[----:B------:R-:W2:Y:S04]  /*0d60*/  LDL R17, [R12+-0x4] ;  /* 0xfffffc000c117983 */ /* 0x000ea80000100800 */
[----:B--2---:R0:W-:Y:S02]  /*0d70*/  STL [R12], R17 ;  /* 0x000000110c007387 */ /* 0x0041e40000100800 */
.L_x_157:
[----:B------:R-:W-:Y:S05]  /*0d80*/  BSYNC.RECONVERGENT B3 ;  /* 0x0000000000037941 */ /* 0x000fea0003800200 */
.L_x_156:
[----:B------:R-:W-:Y:S04]  /*0d90*/  BSSY.RECONVERGENT B3, `(.L_x_158) ;  /* 0x0000004000037945 */ /* 0x000fe80003800200 */
[----:B------:R-:W-:Y:S05]  /*0da0*/  @P4 BRA `(.L_x_159) ;  /* 0x0000000000084947 */ /* 0x000fea0003800000 */
[----:B0-----:R-:W2:Y:S04]  /*0db0*/  LDL R17, [R12+-0x8] ;  /* 0xfffff8000c117983 */ /* 0x001ea80000100800 */
[----:B--2---:R1:W-:Y:S02]  /*0dc0*/  STL [R12+-0x4], R17 ;  /* 0xfffffc110c007387 */ /* 0x0043e40000100800 */
.L_x_159:
[----:B------:R-:W-:Y:S05]  /*0dd0*/  BSYNC.RECONVERGENT B3 ;  /* 0x0000000000037941 */ /* 0x000fea0003800200 */
.L_x_158:
[----:B------:R-:W-:Y:S04]  /*0de0*/  BSSY.RECONVERGENT B3, `(.L_x_160) ;  /* 0x0000004000037945 */ /* 0x000fe80003800200 */
[----:B------:R-:W-:Y:S05]  /*0df0*/  @P5 BRA `(.L_x_161) ;  /* 0x0000000000085947 */ /* 0x000fea0003800000 */
[----:B01----:R-:W2:Y:S04]  /*0e00*/  LDL R17, [R12+-0xc] ;  /* 0xfffff4000c117983 */ /* 0x003ea80000100800 */
[----:B--2---:R2:W-:Y:S02]  /*0e10*/  STL [R12+-0x8], R17 ;  /* 0xfffff8110c007387 */ /* 0x0045e40000100800 */
.L_x_161:
[----:B------:R-:W-:Y:S05]  /*0e20*/  BSYNC.RECONVERGENT B3 ;  /* 0x0000000000037941 */ /* 0x000fea0003800200 */
.L_x_160:
[----:B------:R-:W-:Y:S04]  /*0e30*/  BSSY.RECONVERGENT B3, `(.L_x_162) ;  /* 0x0000004000037945 */ /* 0x000fe80003800200 */
[----:B------:R-:W-:Y:S05]  /*0e40*/  @P6 BRA `(.L_x_163) ;  /* 0x0000000000086947 */ /* 0x000fea0003800000 */
[----:B012---:R-:W2:Y:S04]  /*0e50*/  LDL R17, [R12+-0x10] ;  /* 0xfffff0000c117983 */ /* 0x007ea80000100800 */
[----:B--2---:R3:W-:Y:S02]  /*0e60*/  STL [R12+-0xc], R17 ;  /* 0xfffff4110c007387 */ /* 0x0047e40000100800 */
.L_x_163:
[----:B------:R-:W-:Y:S05]  /*0e70*/  BSYNC.RECONVERGENT B3 ;  /* 0x0000000000037941 */ /* 0x000fea0003800200 */
.L_x_162:
[----:B------:R-:W-:-:S05]  /*0e80*/  VIADD R13, R13, 0xfffffffc ;  /* 0xfffffffc0d0d7836 */ /* 0x000fca0000000000 */
[----:B------:R-:W-:-:S13]  /*0e90*/  ISETP.GT.AND P3, PT, R13, R14, PT ;  /* 0x0000000e0d00720c */ /* 0x000fda0003f64270 */
[----:B------:R-:W-:Y:S05]  /*0ea0*/  @P3 BRA `(.L_x_164) ;  /* 0xfffffffc00883947 */ /* 0x000fea000383ffff */
.L_x_147:
[----:B------:R-:W-:Y:S05]  /*0eb0*/  BSYNC.RECONVERGENT B2 ;  /* 0x0000000000027941 */ /* 0x000fea0003800200 */
.L_x_146:
[----:B------:R-:W4:Y:S02]  /*0ec0*/  LDCU UR7, c[0x0][0x3dc] ;  /* 0x00007b80ff0777ac */ /* 0x000f240008000800 */
[----:B----4-:R-:W-:-:S13]  /*0ed0*/  ISETP.GE.AND P3, PT, R14, UR7, PT ;  /* 0x000000070e007c0c */ /* 0x010fda000bf66270 */
[----:B0123--:R-:W-:Y:S02]  /*0ee0*/  @!P3 IMAD R12, R14, 0x4, R22 ;  /* 0x000000040e0cb824 */ /* 0x00ffe400078e0216 */
[----:B------:R-:W-:-:S03]  /*0ef0*/  @!P3 VIADD R3, R3, 0x1 ;  /* 0x000000010303b836 */ /* 0x000fc60000000000 */
[----:B------:R0:W-:Y:S04]  /*0f00*/  @!P3 STL [R12], R15 ;  /* 0x0000000f0c00b387 */ /* 0x0001e80000100800 */
.L_x_139:
[----:B------:R-:W-:Y:S05]  /*0f10*/  BSYNC.RECONVERGENT B0 ;  /* 0x0000000000007941 */ /* 0x000fea0003800200 */
.L_x_138:
[----:B------:R-:W1:Y:S01]  /*0f20*/  LDCU UR7, c[0x0][0x3dc] ;  /* 0x00007b80ff0777ac */ /* 0x000e620008000800 */
[----:B------:R-:W-:-:S04]  /*0f30*/  IADD3 R24, PT, PT, R24, 0x1, RZ ;  /* 0x0000000118187810 */ /* 0x000fc80007ffe0ff */
[----:B------:R-:W-:Y:S02]  /*0f40*/  ISETP.GE.AND P3, PT, R24, R19, PT ;  /* 0x000000131800720c */ /* 0x000fe40003f66270 */
[----:B-1----:R-:W-:-:S13]  /*0f50*/  ISETP.LT.AND P4, PT, R3, UR7, PT ;  /* 0x0000000703007c0c */ /* 0x002fda000bf81270 */
[----:B------:R-:W-:Y:S05]  /*0f60*/  @!P3 BRA P4, `(.L_x_165) ;  /* 0xfffffff400dcb947 */ /* 0x000fea000203ffff */
.L_x_137:
[----:B------:R-:W-:Y:S05]  /*0f70*/  BSYNC.RECONVERGENT B1 ;  /* 0x0000000000017941 */ /* 0x000fea0003800200 */
.L_x_136:
[----:B------:R-:W1:Y:S01]  /*0f80*/  LDCU UR7, c[0x0][0x3b8] ;  /* 0x00007700ff0777ac */ /* 0x000e620008000800 */
[----:B------:R-:W-:Y:S01]  /*0f90*/  ISETP.GT.AND P3, PT, R8, RZ, PT ;  /* 0x000000ff0800720c */ /* 0x000fe20003f64270 */
[----:B------:R-:W-:Y:S03]  /*0fa0*/  BSSY.RECONVERGENT B1, `(.L_x_166) ;  /* 0x0000096000017945 */ /* 0x000fe60003800200 */
[----:B------:R-:W-:-:S04]  /*0fb0*/  ISETP.GT.AND P3, PT, R7, -0x1, P3 ;  /* 0xffffffff0700780c */ /* 0x000fc80001f64270 */
[----:B-1----:R-:W-:-:S04]  /*0fc0*/  ISETP.LT.AND P3, PT, R7, UR7, P3 ;  /* 0x0000000707007c0c */ /* 0x002fc80009f61270 */
[----:B------:R-:W-:-:S13]  /*0fd0*/  PLOP3.LUT P3, PT, P3, P2, PT, 0x80, 0x8 ;  /* 0x000000000008781c */ /* 0x000fda0001f65070 */
[----:B------:R-:W-:Y:S05]  /*0fe0*/  @!P3 BRA `(.L_x_167) ;  /* 0x000000080044b947 */ /* 0x000fea0003800000 */
[----:B0-----:R-:W0:Y:S01]  /*0ff0*/  LDC.64 R14, c[0x0][0x3a0] ;  /* 0x0000e800ff0e7b82 */ /* 0x001e220000000a00 */
        /* <DEDUP_REMOVED lines=10> */
.L_x_195:
[----:B0---4-:R-:W0:Y:S02]  /*10a0*/  LDC.64 R12, c[0x0][0x398] ;  /* 0x0000e600ff0c7b82 */ /* 0x011e240000000a00 */
[----:B0-----:R-:W-:-:S05]  /*10b0*/  IMAD.WIDE R12, R24, 0x4, R12 ;  /* 0x00000004180c7825 */ /* 0x001fca00078e020c */
[----:B--2---:R-:W2:Y:S01]  /*10c0*/  LDG.E.CONSTANT R21, desc[UR4][R12.64] ;  /* 0x000000040c157981 */ /* 0x004ea2000c1e9900 */
[----:B------:R-:W-:Y:S01]  /*10d0*/  BSSY.RECONVERGENT B0, `(.L_x_168) ;  /* 0x000007d000007945 */ /* 0x000fe20003800200 */
[----:B--2---:R-:W-:-:S13]  /*10e0*/  ISETP.NE.AND P3, PT, R21, R0, PT ;  /* 0x000000001500720c */ /* 0x004fda0003f65270 */
[----:B-1-3--:R-:W-:Y:S05]  /*10f0*/  @!P3 BRA `(.L_x_169) ;  /* 0x0000000400e8b947 */ /* 0x00afea0003800000 */
        /* <DEDUP_REMOVED lines=23> */
.L_x_171:
[----:B------:R-:W-:Y:S01]  /*1270*/  FMUL.FTZ R15, R12, R17 ;  /* 0x000000110c0f7220 */ /* 0x000fe20000410000 */
[----:B------:R-:W-:-:S03]  /*1280*/  FMUL.FTZ R13, R17, 0.5 ;  /* 0x3f000000110d7820 */ /* 0x000fc60000410000 */
[----:B------:R-:W-:-:S04]  /*1290*/  FFMA R12, -R15, R15, R12 ;  /* 0x0000000f0f0c7223 */ /* 0x000fc8000000010c */
[----:B------:R-:W-:-:S07]  /*12a0*/  FFMA R15, R12, R13, R15 ;  /* 0x0000000d0c0f7223 */ /* 0x000fce000000000f */
.L_x_172:
[----:B------:R-:W-:Y:S05]  /*12b0*/  BSYNC.RECONVERGENT B2 ;  /* 0x0000000000027941 */ /* 0x000fea0003800200 */
.L_x_170:
        /* <DEDUP_REMOVED lines=8> */
[----:B------:R-:W-:-:S07]  /*1340*/  IMAD.MOV.U32 R12, RZ, RZ, RZ ;  /* 0x000000ffff0c7224 */ /* 0x000fce00078e00ff */
.L_x_175:
[----:B------:R-:W-:-:S05]  /*1350*/  IMAD R13, R12, 0x4, R22 ;  /* 0x000000040c0d7824 */ /* 0x000fca00078e0216 */
[----:B------:R-:W2:Y:S02]  /*1360*/  LDL R14, [R13] ;  /* 0x000000000d0e7983 */ /* 0x000ea40000100800 */
[----:B--2---:R-:W-:-:S13]  /*1370*/  FSETP.GEU.AND P3, PT, R15, R14, PT ;  /* 0x0000000e0f00720b */ /* 0x004fda0003f6e000 */
[----:B------:R-:W-:Y:S05]  /*1380*/  @!P3 BRA `(.L_x_174) ;  /* 0x000000000010b947 */ /* 0x000fea0003800000 */
[----:B------:R-:W-:-:S04]  /*1390*/  IADD3 R12, PT, PT, R12, 0x1, RZ ;  /* 0x000000010c0c7810 */ /* 0x000fc80007ffe0ff */
[----:B------:R-:W-:-:S13]  /*13a0*/  ISETP.NE.AND P3, PT, R12, R3, PT ;  /* 0x000000030c00720c */ /* 0x000fda0003f65270 */
[----:B------:R-:W-:Y:S05]  /*13b0*/  @P3 BRA `(.L_x_175) ;  /* 0xfffffffc00e43947 */ /* 0x000fea000383ffff */
[----:B------:R-:W-:-:S07]  /*13c0*/  IMAD.MOV.U32 R12, RZ, RZ, R3 ;  /* 0x000000ffff0c7224 */ /* 0x000fce00078e0003 */
.L_x_174:
[----:B------:R-:W-:Y:S05]  /*13d0*/  BSYNC.RECONVERGENT B2 ;  /* 0x0000000000027941 */ /* 0x000fea0003800200 */
.L_x_173:
[----:B------:R-:W-:Y:S01]  /*13e0*/  ISETP.GT.AND P3, PT, R3, R12, PT ;  /* 0x0000000c0300720c */ /* 0x000fe20003f64270 */
[----:B------:R-:W-:-:S12]  /*13f0*/  BSSY.RECONVERGENT B2, `(.L_x_176) ;  /* 0x0000045000027945 */ /* 0x000fd80003800200 */
[----:B------:R-:W-:Y:S05]  /*1400*/  @!P3 BRA `(.L_x_177) ;  /* 0x00000004000cb947 */ /* 0x000fea0003800000 */
[----:B------:R-:W-:Y:S01]  /*1410*/  IMAD.IADD R13, R3, 0x1, -R12 ;  /* 0x00000001030d7824 */ /* 0x000fe200078e0a0c */
[----:B------:R-:W-:Y:S04]  /*1420*/  BSSY.RECONVERGENT B3, `(.L_x_178) ;  /* 0x000001f000037945 */ /* 0x000fe80003800200 */
[----:B------:R-:W-:Y:S01]  /*1430*/  LOP3.LUT P3, R14, R13, 0x3, RZ, 0xc0, !PT ;  /* 0x000000030d0e7812 */ /* 0x000fe2000786c0ff */
[----:B------:R-:W-:-:S12]  /*1440*/  IMAD.MOV.U32 R13, RZ, RZ, R3 ;  /* 0x000000ffff0d7224 */ /* 0x000fd800078e0003 */
        /* <DEDUP_REMOVED lines=9> */
.L_x_181:
[----:B------:R-:W-:Y:S05]  /*14e0*/  BSYNC.RECONVERGENT B4 ;  /* 0x0000000000047941 */ /* 0x000fea0003800200 */
.L_x_180:
        /* <DEDUP_REMOVED lines=8> */
.L_x_183:
[----:B------:R-:W-:Y:S05]  /*1570*/  BSYNC.RECONVERGENT B4 ;  /* 0x0000000000047941 */ /* 0x000fea0003800200 */
.L_x_182:
[----:B0-----:R-:W-:Y:S01]  /*1580*/  VIADD R13, R3, 0xfffffffe ;  /* 0xfffffffe030d7836 */ /* 0x001fe20000000000 */
[----:B------:R-:W-:Y:S06]  /*1590*/  @!P3 BRA `(.L_x_179) ;  /* 0x00000000001cb947 */ /* 0x000fec0003800000 */
[----:B------:R-:W-:Y:S01]  /*15a0*/  ISETP.GE.AND P3, PT, R13, R16, PT ;  /* 0x000000100d00720c */ /* 0x000fe20003f66270 */
[----:B------:R-:W-:-:S12]  /*15b0*/  BSSY.RECONVERGENT B4, `(.L_x_184) ;  /* 0x0000004000047945 */ /* 0x000fd80003800200 */
[----:B------:R-:W-:Y:S05]  /*15c0*/  @P3 BRA `(.L_x_185) ;  /* 0x0000000000083947 */ /* 0x000fea0003800000 */
[----:B------:R-:W2:Y:S04]  /*15d0*/  LDL R13, [R26+-0xc] ;  /* 0xfffff4001a0d7983 */ /* 0x000ea80000100800 */
[----:B--2---:R0:W-:Y:S02]  /*15e0*/  STL [R26+-0x8], R13 ;  /* 0xfffff80d1a007387 */ /* 0x0041e40000100800 */
.L_x_185:
[----:B------:R-:W-:Y:S05]  /*15f0*/  BSYNC.RECONVERGENT B4 ;  /* 0x0000000000047941 */ /* 0x000fea0003800200 */
.L_x_184:
[----:B0-----:R-:W-:-:S07]  /*1600*/  VIADD R13, R3, 0xfffffffd ;  /* 0xfffffffd030d7836 */ /* 0x001fce0000000000 */
.L_x_179:
[----:B------:R-:W-:Y:S05]  /*1610*/  BSYNC.RECONVERGENT B3 ;  /* 0x0000000000037941 */ /* 0x000fea0003800200 */
.L_x_178:
[----:B------:R-:W0:Y:S01]  /*1620*/  LDC R21, c[0x0][0x3dc] ;  /* 0x0000f700ff157b82 */ /* 0x000e220000000800 */
[----:B------:R-:W-:-:S05]  /*1630*/  IMAD.IADD R14, R12, 0x1, -R3 ;  /* 0x000000010c0e7824 */ /* 0x000fca00078e0a03 */
[----:B------:R-:W-:-:S13]  /*1640*/  ISETP.GT.U32.AND P3, PT, R14, -0x4, PT ;  /* 0xfffffffc0e00780c */ /* 0x000fda0003f64070 */
[----:B------:R-:W-:Y:S05]  /*1650*/  @P3 BRA `(.L_x_177) ;  /* 0x0000000000783947 */ /* 0x000fea0003800000 */
.L_x_194:
        /* <DEDUP_REMOVED lines=11> */
.L_x_187:
[----:B------:R-:W-:Y:S05]  /*1710*/  BSYNC.RECONVERGENT B3 ;  /* 0x0000000000037941 */ /* 0x000fea0003800200 */
.L_x_186:
[----:B------:R-:W-:Y:S04]  /*1720*/  BSSY.RECONVERGENT B3, `(.L_x_188) ;  /* 0x0000004000037945 */ /* 0x000fe80003800200 */
[----:B------:R-:W-:Y:S05]  /*1730*/  @P4 BRA `(.L_x_189) ;  /* 0x0000000000084947 */ /* 0x000fea0003800000 */
[----:B0-----:R-:W2:Y:S04]  /*1740*/  LDL R17, [R14+-0x8] ;  /* 0xfffff8000e117983 */ /* 0x001ea80000100800 */
[----:B--2---:R1:W-:Y:S02]  /*1750*/  STL [R14+-0x4], R17 ;  /* 0xfffffc110e007387 */ /* 0x0043e40000100800 */
.L_x_189:
[----:B------:R-:W-:Y:S05]  /*1760*/  BSYNC.RECONVERGENT B3 ;  /* 0x0000000000037941 */ /* 0x000fea0003800200 */
.L_x_188:
[----:B------:R-:W-:Y:S04]  /*1770*/  BSSY.RECONVERGENT B3, `(.L_x_190) ;  /* 0x0000004000037945 */ /* 0x000fe80003800200 */
[----:B------:R-:W-:Y:S05]  /*1780*/  @P5 BRA `(.L_x_191) ;  /* 0x0000000000085947 */ /* 0x000fea0003800000 */
[----:B01----:R-:W2:Y:S04]  /*1790*/  LDL R17, [R14+-0xc] ;  /* 0xfffff4000e117983 */ /* 0x003ea80000100800 */
[----:B--2---:R2:W-:Y:S02]  /*17a0*/  STL [R14+-0x8], R17 ;  /* 0xfffff8110e007387 */ /* 0x0045e40000100800 */
.L_x_191:
[----:B------:R-:W-:Y:S05]  /*17b0*/  BSYNC.RECONVERGENT B3 ;  /* 0x0000000000037941 */ /* 0x000fea0003800200 */
.L_x_190:
[----:B------:R-:W-:Y:S04]  /*17c0*/  BSSY.RECONVERGENT B3, `(.L_x_192) ;  /* 0x0000004000037945 */ /* 0x000fe80003800200 */
[----:B------:R-:W-:Y:S05]  /*17d0*/  @P6 BRA `(.L_x_193) ;  /* 0x0000000000086947 */ /* 0x000fea0003800000 */
[----:B012---:R-:W2:Y:S04]  /*17e0*/  LDL R17, [R14+-0x10] ;  /* 0xfffff0000e117983 */ /* 0x007ea80000100800 */
[----:B--2---:R3:W-:Y:S02]  /*17f0*/  STL [R14+-0xc], R17 ;  /* 0xfffff4110e007387 */ /* 0x0047e40000100800 */
.L_x_193:
[----:B------:R-:W-:Y:S05]  /*1800*/  BSYNC.RECONVERGENT B3 ;  /* 0x0000000000037941 */ /* 0x000fea0003800200 */
.L_x_192:
[----:B------:R-:W-:-:S05]  /*1810*/  VIADD R13, R13, 0xfffffffc ;  /* 0xfffffffc0d0d7836 */ /* 0x000fca0000000000 */
[----:B------:R-:W-:-:S13]  /*1820*/  ISETP.GT.AND P3, PT, R13, R12, PT ;  /* 0x0000000c0d00720c */ /* 0x000fda0003f64270 */
[----:B------:R-:W-:Y:S05]  /*1830*/  @P3 BRA `(.L_x_194) ;  /* 0xfffffffc00883947 */ /* 0x000fea000383ffff */
.L_x_177:
[----:B------:R-:W-:Y:S05]  /*1840*/  BSYNC.RECONVERGENT B2 ;  /* 0x0000000000027941 */ /* 0x000fea0003800200 */
.L_x_176:
[----:B------:R-:W4:Y:S02]  /*1850*/  LDCU UR8, c[0x0][0x3dc] ;  /* 0x00007b80ff0877ac */ /* 0x000f240008000800 */
[----:B----4-:R-:W-:-:S13]  /*1860*/  ISETP.GE.AND P3, PT, R12, UR8, PT ;  /* 0x000000080c007c0c */ /* 0x010fda000bf66270 */
[----:B------:R-:W-:Y:S02]  /*1870*/  @!P3 IMAD R12, R12, 0x4, R22 ;  /* 0x000000040c0cb824 */ /* 0x000fe400078e0216 */
[----:B------:R-:W-:-:S03]  /*1880*/  @!P3 VIADD R3, R3, 0x1 ;  /* 0x000000010303b836 */ /* 0x000fc60000000000 */
[----:B------:R4:W-:Y:S04]  /*1890*/  @!P3 STL [R12], R15 ;  /* 0x0000000f0c00b387 */ /* 0x0009e80000100800 */
.L_x_169:
[----:B------:R-:W-:Y:S05]  /*18a0*/  BSYNC.RECONVERGENT B0 ;  /* 0x0000000000007941 */ /* 0x000fea0003800200 */
.L_x_168:
[----:B------:R-:W5:Y:S01]  /*18b0*/  LDCU UR8, c[0x0][0x3dc] ;  /* 0x00007b80ff0877ac */ /* 0x000f620008000800 */
[----:B------:R-:W-:-:S04]  /*18c0*/  IADD3 R24, PT, PT, R24, 0x1, RZ ;  /* 0x0000000118187810 */ /* 0x000fc80007ffe0ff */
[----:B------:R-:W-:Y:S02]  /*18d0*/  ISETP.GE.AND P3, PT, R24, R19, PT ;  /* 0x000000131800720c */ /* 0x000fe40003f66270 */
[----:B-----5:R-:W-:-:S13]  /*18e0*/  ISETP.LT.AND P4, PT, R3, UR8, PT ;  /* 0x0000000803007c0c */ /* 0x020fda000bf81270 */
[----:B------:R-:W-:Y:S05]  /*18f0*/  @!P3 BRA P4, `(.L_x_195) ;  /* 0xfffffff400e8b947 */ /* 0x000fea000203ffff */
.L_x_167:
[----:B------:R-:W-:Y:S05]  /*1900*/  BSYNC.RECONVERGENT B1 ;  /* 0x0000000000017941 */ /* 0x000fea0003800200 */
.L_x_166:
[----:B------:R-:W5:Y:S01]  /*1910*/  LDCU UR7, c[0x0][0x3b8] ;  /* 0x00007700ff0777ac */ /* 0x000f620008000800 */
[----:B------:R-:W-:Y:S01]  /*1920*/  ISETP.GT.AND P3, PT, R8, RZ, PT ;  /* 0x000000ff0800720c */ /* 0x000fe20003f64270 */
[----:B------:R-:W-:Y:S03]  /*1930*/  BSSY.RECONVERGENT B1, `(.L_x_196) ;  /* 0x0000096000017945 */ /* 0x000fe60003800200 */
[----:B------:R-:W-:-:S04]  /*1940*/  ISETP.GT.AND P3, PT, R7, -0x2, P3 ;  /* 0xfffffffe0700780c */ /* 0x000fc80001f64270 */
[----:B-----5:R-:W-:-:S04]  /*1950*/  ISETP.LT.AND P3, PT, R11, UR7, P3 ;  /* 0x000000070b007c0c */ /* 0x020fc80009f61270 */
[----:B------:R-:W-:-:S13]  /*1960*/  PLOP3.LUT P3, PT, P3, P2, PT, 0x80, 0x8 ;  /* 0x000000000008781c */ /* 0x000fda0001f65070 */
[----:B------:R-:W-:Y:S05]  /*1970*/  @!P3 BRA `(.L_x_197) ;  /* 0x000000080044b947 */ /* 0x000fea0003800000 */
[----:B01234-:R-:W0:Y:S01]  /*1980*/  LDC.64 R14, c[0x0][0x3a0] ;  /* 0x0000e800ff0e7b82 */ /* 0x01fe220000000a00 */
        /* <DEDUP_REMOVED lines=10> */
.L_x_225:
        /* <DEDUP_REMOVED lines=29> */
.L_x_201:
[----:B------:R-:W-:Y:S01]  /*1c00*/  FMUL.FTZ R15, R12, R23 ;  /* 0x000000170c0f7220 */ /* 0x000fe20000410000 */
[----:B------:R-:W-:-:S03]  /*1c10*/  FMUL.FTZ R13, R23, 0.5 ;  /* 0x3f000000170d7820 */ /* 0x000fc60000410000 */
[----:B------:R-:W-:-:S04]  /*1c20*/  FFMA R12, -R15, R15, R12 ;  /* 0x0000000f0f0c7223 */ /* 0x000fc8000000010c */
[----:B------:R-:W-:-:S07]  /*1c30*/  FFMA R15, R12, R13, R15 ;  /* 0x0000000d0c0f7223 */ /* 0x000fce000000000f */
.L_x_202:
[----:B------:R-:W-:Y:S05]  /*1c40*/  BSYNC.RECONVERGENT B2 ;  /* 0x0000000000027941 */ /* 0x000fea0003800200 */
.L_x_200:
        /* <DEDUP_REMOVED lines=9> */
.L_x_205:
        /* <DEDUP_REMOVED lines=8> */
.L_x_204:
[----:B------:R-:W-:Y:S05]  /*1d60*/  BSYNC.RECONVERGENT B2 ;  /* 0x0000000000027941 */ /* 0x000fea0003800200 */
.L_x_203:
        /* <DEDUP_REMOVED lines=16> */
.L_x_211:
[----:B------:R-:W-:Y:S05]  /*1e70*/  BSYNC.RECONVERGENT B4 ;  /* 0x0000000000047941 */ /* 0x000fea0003800200 */
.L_x_210:
        /* <DEDUP_REMOVED lines=8> */
.L_x_213:
[----:B------:R-:W-:Y:S05]  /*1f00*/  BSYNC.RECONVERGENT B4 ;  /* 0x0000000000047941 */ /* 0x000fea0003800200 */
.L_x_212:
[----:B0-----:R-:W-:Y:S01]  /*1f10*/  VIADD R13, R3, 0xfffffffe ;  /* 0xfffffffe030d7836 */ /* 0x001fe20000000000 */
[----:B------:R-:W-:Y:S06]  /*1f20*/  @!P2 BRA `(.L_x_209) ;  /* 0x00000000001ca947 */ /* 0x000fec0003800000 */
[----:B------:R-:W-:Y:S01]  /*1f30*/  ISETP.GE.AND P2, PT, R13, R16, PT ;  /* 0x000000100d00720c */ /* 0x000fe20003f46270 */
[----:B------:R-:W-:-:S12]  /*1f40*/  BSSY.RECONVERGENT B4, `(.L_x_214) ;  /* 0x0000004000047945 */ /* 0x000fd80003800200 */
[----:B------:R-:W-:Y:S05]  /*1f50*/  @P2 BRA `(.L_x_215) ;  /* 0x0000000000082947 */ /* 0x000fea0003800000 */
[----:B------:R-:W2:Y:S04]  /*1f60*/  LDL R13, [R24+-0xc] ;  /* 0xfffff400180d7983 */ /* 0x000ea80000100800 */
[----:B--2---:R0:W-:Y:S02]  /*1f70*/  STL [R24+-0x8], R13 ;  /* 0xfffff80d18007387 */ /* 0x0041e40000100800 */
.L_x_215:
[----:B------:R-:W-:Y:S05]  /*1f80*/  BSYNC.RECONVERGENT B4 ;  /* 0x0000000000047941 */ /* 0x000fea0003800200 */
.L_x_214:
[----:B0-----:R-:W-:-:S07]  /*1f90*/  VIADD R13, R3, 0xfffffffd ;  /* 0xfffffffd030d7836 */ /* 0x001fce0000000000 */
.L_x_209:
[----:B------:R-:W-:Y:S05]  /*1fa0*/  BSYNC.RECONVERGENT B3 ;  /* 0x0000000000037941 */ /* 0x000fea0003800200 */
.L_x_208:
[----:B------:R-:W0:Y:S01]  /*1fb0*/  LDC R21, c[0x0][0x3dc] ;  /* 0x0000f700ff157b82 */ /* 0x000e220000000800 */
[----:B------:R-:W-:-:S05]  /*1fc0*/  IMAD.IADD R14, R12, 0x1, -R3 ;  /* 0x000000010c0e7824 */ /* 0x000fca00078e0a03 */
[----:B------:R-:W-:-:S13]  /*1fd0*/  ISETP.GT.U32.AND P2, PT, R14, -0x4, PT ;  /* 0xfffffffc0e00780c */ /* 0x000fda0003f44070 */
[----:B------:R-:W-:Y:S05]  /*1fe0*/  @P2 BRA `(.L_x_207) ;  /* 0x0000000000782947 */ /* 0x000fea0003800000 */
.L_x_224:
        /* <DEDUP_REMOVED lines=11> */
.L_x_217:
[----:B------:R-:W-:Y:S05]  /*20a0*/  BSYNC.RECONVERGENT B3 ;  /* 0x0000000000037941 */ /* 0x000fea0003800200 */
.L_x_216:
[----:B------:R-:W-:Y:S04]  /*20b0*/  BSSY.RECONVERGENT B3, `(.L_x_218) ;  /* 0x0000004000037945 */ /* 0x000fe80003800200 */
[----:B------:R-:W-:Y:S05]  /*20c0*/  @P3 BRA `(.L_x_219) ;  /* 0x0000000000083947 */ /* 0x000fea0003800000 */
[----:B0-----:R-:W2:Y:S04]  /*20d0*/  LDL R17, [R14+-0x8] ;  /* 0xfffff8000e117983 */ /* 0x001ea80000100800 */
[----:B--2---:R1:W-:Y:S02]  /*20e0*/  STL [R14+-0x4], R17 ;  /* 0xfffffc110e007387 */ /* 0x0043e40000100800 */
.L_x_219:
[----:B------:R-:W-:Y:S05]  /*20f0*/  BSYNC.RECONVERGENT B3 ;  /* 0x0000000000037941 */ /* 0x000fea0003800200 */
.L_x_218:
[----:B------:R-:W-:Y:S04]  /*2100*/  BSSY.RECONVERGENT B3, `(.L_x_220) ;  /* 0x0000004000037945 */ /* 0x000fe80003800200 */
[----:B------:R-:W-:Y:S05]  /*2110*/  @P4 BRA `(.L_x_221) ;  /* 0x0000000000084947 */ /* 0x000fea0003800000 */
[----:B01----:R-:W2:Y:S04]  /*2120*/  LDL R17, [R14+-0xc] ;  /* 0xfffff4000e117983 */ /* 0x003ea80000100800 */
[----:B--2---:R2:W-:Y:S02]  /*2130*/  STL [R14+-0x8], R17 ;  /* 0xfffff8110e007387 */ /* 0x0045e40000100800 */
.L_x_221:
[----:B------:R-:W-:Y:S05]  /*2140*/  BSYNC.RECONVERGENT B3 ;  /* 0x0000000000037941 */ /* 0x000fea0003800200 */
.L_x_220:
[----:B------:R-:W-:Y:S04]  /*2150*/  BSSY.RECONVERGENT B3, `(.L_x_222) ;  /* 0x0000004000037945 */ /* 0x000fe80003800200 */
[----:B------:R-:W-:Y:S05]  /*2160*/  @P5 BRA `(.L_x_223) ;  /* 0x0000000000085947 */ /* 0x000fea0003800000 */
[----:B012---:R-:W2:Y:S04]  /*2170*/  LDL R17, [R14+-0x10] ;  /* 0xfffff0000e117983 */ /* 0x007ea80000100800 */
[----:B--2---:R3:W-:Y:S02]  /*2180*/  STL [R14+-0xc], R17 ;  /* 0xfffff4110e007387 */ /* 0x0047e40000100800 */
.L_x_223:
[----:B------:R-:W-:Y:S05]  /*2190*/  BSYNC.RECONVERGENT B3 ;  /* 0x0000000000037941 */ /* 0x000fea0003800200 */
.L_x_222:
[----:B------:R-:W-:-:S05]  /*21a0*/  VIADD R13, R13, 0xfffffffc ;  /* 0xfffffffc0d0d7836 */ /* 0x000fca0000000000 */
[----:B------:R-:W-:-:S13]  /*21b0*/  ISETP.GT.AND P2, PT, R13, R12, PT ;  /* 0x0000000c0d00720c */ /* 0x000fda0003f44270 */
[----:B------:R-:W-:Y:S05]  /*21c0*/  @P2 BRA `(.L_x_224) ;  /* 0xfffffffc00882947 */ /* 0x000fea000383ffff */
.L_x_207:
[----:B------:R-:W-:Y:S05]  /*21d0*/  BSYNC.RECONVERGENT B2 ;  /* 0x0000000000027941 */ /* 0x000fea0003800200 */
.L_x_206:
[----:B------:R-:W4:Y:S02]  /*21e0*/  LDCU UR8, c[0x0][0x3dc] ;  /* 0x00007b80ff0877ac */ /* 0x000f240008000800 */
[----:B----4-:R-:W-:-:S13]  /*21f0*/  ISETP.GE.AND P2, PT, R12, UR8, PT ;  /* 0x000000080c007c0c */ /* 0x010fda000bf46270 */
[----:B------:R-:W-:Y:S02]  /*2200*/  @!P2 IMAD R12, R12, 0x4, R22 ;  /* 0x000000040c0ca824 */ /* 0x000fe400078e0216 */
[----:B------:R-:W-:-:S03]  /*2210*/  @!P2 VIADD R3, R3, 0x1 ;  /* 0x000000010303a836 */ /* 0x000fc60000000000 */
[----:B------:R4:W-:Y:S04]  /*2220*/  @!P2 STL [R12], R15 ;  /* 0x0000000f0c00a387 */ /* 0x0009e80000100800 */
.L_x_199:
[----:B------:R-:W-:Y:S05]  /*2230*/  BSYNC.RECONVERGENT B0 ;  /* 0x0000000000007941 */ /* 0x000fea0003800200 */
.L_x_198:
[----:B------:R-:W5:Y:S01]  /*2240*/  LDCU UR8, c[0x0][0x3dc] ;  /* 0x00007b80ff0877ac */ /* 0x000f620008000800 */
[----:B------:R-:W-:-:S04]  /*2250*/  IADD3 R20, PT, PT, R20, 0x1, RZ ;  /* 0x0000000114147810 */ /* 0x000fc80007ffe0ff */
[----:B------:R-:W-:Y:S02]  /*2260*/  ISETP.GE.AND P2, PT, R20, R19, PT ;  /* 0x000000131400720c */ /* 0x000fe40003f46270 */
[----:B-----5:R-:W-:-:S13]  /*2270*/  ISETP.LT.AND P3, PT, R3, UR8, PT ;  /* 0x0000000803007c0c */ /* 0x020fda000bf61270 */
[----:B------:R-:W-:Y:S05]  /*2280*/  @!P2 BRA P3, `(.L_x_225) ;  /* 0xfffffff400e8a947 */ /* 0x000fea000183ffff */
.L_x_197:
[----:B------:R-:W-:Y:S05]  /*2290*/  BSYNC.RECONVERGENT B1 ;  /* 0x0000000000017941 */ /* 0x000fea0003800200 */
.L_x_196:
[----:B------:R-:W5:Y:S01]  /*22a0*/  LDCU.64 UR8, c[0x0][0x3b8] ;  /* 0x00007700ff0877ac */ /* 0x000f620008000a00 */
[C---:B------:R-:W-:Y:S01]  /*22b0*/  ISETP.GT.AND P2, PT, R8.reuse, -0x1, PT ;  /* 0xffffffff0800780c */ /* 0x040fe20003f44270 */
[----:B------:R-:W-:Y:S03]  /*22c0*/  BSSY.RECONVERGENT B1, `(.L_x_226) ;  /* 0x0000097000017945 */ /* 0x000fe60003800200 */
[C---:B------:R-:W-:Y:S02]  /*22d0*/  ISETP.GT.AND P3, PT, R7.reuse, RZ, P2 ;  /* 0x000000ff0700720c */ /* 0x040fe40001764270 */
[----:B-----5:R-:W-:Y:S02]  /*22e0*/  ISETP.LT.AND P2, PT, R8, UR9, P1 ;  /* 0x0000000908007c0c */ /* 0x020fe40008f41270 */
[----:B------:R-:W-:-:S04]  /*22f0*/  ISETP.LE.AND P3, PT, R7, UR8, P3 ;  /* 0x0000000807007c0c */ /* 0x000fc80009f63270 */
        /* <DEDUP_REMOVED lines=13> */
.L_x_255:
        /* <DEDUP_REMOVED lines=29> */
.L_x_231:
[----:B------:R-:W-:Y:S01]  /*25a0*/  FMUL.FTZ R15, R12, R23 ;  /* 0x000000170c0f7220 */ /* 0x000fe20000410000 */
[----:B------:R-:W-:-:S03]  /*25b0*/  FMUL.FTZ R13, R23, 0.5 ;  /* 0x3f000000170d7820 */ /* 0x000fc60000410000 */
[----:B------:R-:W-:-:S04]  /*25c0*/  FFMA R12, -R15, R15, R12 ;  /* 0x0000000f0f0c7223 */ /* 0x000fc8000000010c */
[----:B------:R-:W-:-:S07]  /*25d0*/  FFMA R15, R12, R13, R15 ;  /* 0x0000000d0c0f7223 */ /* 0x000fce000000000f */
.L_x_232:
[----:B------:R-:W-:Y:S05]  /*25e0*/  BSYNC.RECONVERGENT B2 ;  /* 0x0000000000027941 */ /* 0x000fea0003800200 */
.L_x_230:
        /* <DEDUP_REMOVED lines=9> */
.L_x_235:
        /* <DEDUP_REMOVED lines=8> */
.L_x_234:
[----:B------:R-:W-:Y:S05]  /*2700*/  BSYNC.RECONVERGENT B2 ;  /* 0x0000000000027941 */ /* 0x000fea0003800200 */
.L_x_233:
        /* <DEDUP_REMOVED lines=16> */
.L_x_241:
[----:B------:R-:W-:Y:S05]  /*2810*/  BSYNC.RECONVERGENT B4 ;  /* 0x0000000000047941 */ /* 0x000fea0003800200 */
.L_x_240:
        /* <DEDUP_REMOVED lines=8> */
.L_x_243:
[----:B------:R-:W-:Y:S05]  /*28a0*/  BSYNC.RECONVERGENT B4 ;  /* 0x0000000000047941 */ /* 0x000fea0003800200 */
.L_x_242:
[----:B0-----:R-:W-:Y:S01]  /*28b0*/  VIADD R13, R3, 0xfffffffe ;  /* 0xfffffffe030d7836 */ /* 0x001fe20000000000 */
[----:B------:R-:W-:Y:S06]  /*28c0*/  @!P3 BRA `(.L_x_239) ;  /* 0x00000000001cb947 */ /* 0x000fec0003800000 */
[----:B------:R-:W-:Y:S01]  /*28d0*/  ISETP.GE.AND P3, PT, R13, R16, PT ;  /* 0x000000100d00720c */ /* 0x000fe20003f66270 */
[----:B------:R-:W-:-:S12]  /*28e0*/  BSSY.RECONVERGENT B4, `(.L_x_244) ;  /* 0x0000004000047945 */ /* 0x000fd80003800200 */
[----:B------:R-:W-:Y:S05]  /*28f0*/  @P3 BRA `(.L_x_245) ;  /* 0x0000000000083947 */ /* 0x000fea0003800000 */
[----:B------:R-:W2:Y:S04]  /*2900*/  LDL R13, [R24+-0xc] ;  /* 0xfffff400180d7983 */ /* 0x000ea80000100800 */
[----:B--2---:R0:W-:Y:S02]  /*2910*/  STL [R24+-0x8], R13 ;  /* 0xfffff80d18007387 */ /* 0x0041e40000100800 */
.L_x_245:
[----:B------:R-:W-:Y:S05]  /*2920*/  BSYNC.RECONVERGENT B4 ;  /* 0x0000000000047941 */ /* 0x000fea0003800200 */
.L_x_244:
[----:B0-----:R-:W-:-:S07]  /*2930*/  VIADD R13, R3, 0xfffffffd ;  /* 0xfffffffd030d7836 */ /* 0x001fce0000000000 */
.L_x_239:
[----:B------:R-:W-:Y:S05]  /*2940*/  BSYNC.RECONVERGENT B3 ;  /* 0x0000000000037941 */ /* 0x000fea0003800200 */
.L_x_238:
[----:B------:R-:W0:Y:S01]  /*2950*/  LDC R21, c[0x0][0x3dc] ;  /* 0x0000f700ff157b82 */ /* 0x000e220000000800 */
[----:B------:R-:W-:-:S05]  /*2960*/  IMAD.IADD R14, R12, 0x1, -R3 ;  /* 0x000000010c0e7824 */ /* 0x000fca00078e0a03 */
[----:B------:R-:W-:-:S13]  /*2970*/  ISETP.GT.U32.AND P3, PT, R14, -0x4, PT ;  /* 0xfffffffc0e00780c */ /* 0x000fda0003f64070 */
[----:B------:R-:W-:Y:S05]  /*2980*/  @P3 BRA `(.L_x_237) ;  /* 0x0000000000783947 */ /* 0x000fea0003800000 */
.L_x_254:
        /* <DEDUP_REMOVED lines=11> */
.L_x_247:
[----:B------:R-:W-:Y:S05]  /*2a40*/  BSYNC.RECONVERGENT B3 ;  /* 0x0000000000037941 */ /* 0x000fea0003800200 */
.L_x_246:
[----:B------:R-:W-:Y:S04]  /*2a50*/  BSSY.RECONVERGENT B3, `(.L_x_248) ;  /* 0x0000004000037945 */ /* 0x000fe80003800200 */
[----:B------:R-:W-:Y:S05]  /*2a60*/  @P4 BRA `(.L_x_249) ;  /* 0x0000000000084947 */ /* 0x000fea0003800000 */
[----:B0-----:R-:W2:Y:S04]  /*2a70*/  LDL R17, [R14+-0x8] ;  /* 0xfffff8000e117983 */ /* 0x001ea80000100800 */
[----:B--2---:R1:W-:Y:S02]  /*2a80*/  STL [R14+-0x4], R17 ;  /* 0xfffffc110e007387 */ /* 0x0043e40000100800 */
.L_x_249:
[----:B------:R-:W-:Y:S05]  /*2a90*/  BSYNC.RECONVERGENT B3 ;  /* 0x0000000000037941 */ /* 0x000fea0003800200 */
.L_x_248:
[----:B------:R-:W-:Y:S04]  /*2aa0*/  BSSY.RECONVERGENT B3, `(.L_x_250) ;  /* 0x0000004000037945 */ /* 0x000fe80003800200 */
[----:B------:R-:W-:Y:S05]  /*2ab0*/  @P5 BRA `(.L_x_251) ;  /* 0x0000000000085947 */ /* 0x000fea0003800000 */
[----:B01----:R-:W2:Y:S04]  /*2ac0*/  LDL R17, [R14+-0xc] ;  /* 0xfffff4000e117983 */ /* 0x003ea80000100800 */
[----:B--2---:R2:W-:Y:S02]  /*2ad0*/  STL [R14+-0x8], R17 ;  /* 0xfffff8110e007387 */ /* 0x0045e40000100800 */
.L_x_251:
[----:B------:R-:W-:Y:S05]  /*2ae0*/  BSYNC.RECONVERGENT B3 ;  /* 0x0000000000037941 */ /* 0x000fea0003800200 */
.L_x_250:
[----:B------:R-:W-:Y:S04]  /*2af0*/  BSSY.RECONVERGENT B3, `(.L_x_252) ;  /* 0x0000004000037945 */ /* 0x000fe80003800200 */
[----:B------:R-:W-:Y:S05]  /*2b00*/  @P6 BRA `(.L_x_253) ;  /* 0x0000000000086947 */ /* 0x000fea0003800000 */
[----:B012---:R-:W2:Y:S04]  /*2b10*/  LDL R17, [R14+-0x10] ;  /* 0xfffff0000e117983 */ /* 0x007ea80000100800 */
[----:B--2---:R3:W-:Y:S02]  /*2b20*/  STL [R14+-0xc], R17 ;  /* 0xfffff4110e007387 */ /* 0x0047e40000100800 */
.L_x_253:
[----:B------:R-:W-:Y:S05]  /*2b30*/  BSYNC.RECONVERGENT B3 ;  /* 0x0000000000037941 */ /* 0x000fea0003800200 */
.L_x_252:
[----:B------:R-:W-:-:S05]  /*2b40*/  VIADD R13, R13, 0xfffffffc ;  /* 0xfffffffc0d0d7836 */ /* 0x000fca0000000000 */
[----:B------:R-:W-:-:S13]  /*2b50*/  ISETP.GT.AND P3, PT, R13, R12, PT ;  /* 0x0000000c0d00720c */ /* 0x000fda0003f64270 */
[----:B------:R-:W-:Y:S05]  /*2b60*/  @P3 BRA `(.L_x_254) ;  /* 0xfffffffc00883947 */ /* 0x000fea000383ffff */
.L_x_237:
[----:B------:R-:W-:Y:S05]  /*2b70*/  BSYNC.RECONVERGENT B2 ;  /* 0x0000000000027941 */ /* 0x000fea0003800200 */
.L_x_236:
[----:B------:R-:W4:Y:S02]  /*2b80*/  LDCU UR7, c[0x0][0x3dc] ;  /* 0x00007b80ff0777ac */ /* 0x000f240008000800 */
[----:B----4-:R-:W-:-:S13]  /*2b90*/  ISETP.GE.AND P3, PT, R12, UR7, PT ;  /* 0x000000070c007c0c */ /* 0x010fda000bf66270 */
[----:B------:R-:W-:Y:S02]  /*2ba0*/  @!P3 IMAD R12, R12, 0x4, R22 ;  /* 0x000000040c0cb824 */ /* 0x000fe400078e0216 */
[----:B------:R-:W-:-:S03]  /*2bb0*/  @!P3 VIADD R3, R3, 0x1 ;  /* 0x000000010303b836 */ /* 0x000fc60000000000 */
[----:B------:R4:W-:Y:S04]  /*2bc0*/  @!P3 STL [R12], R15 ;  /* 0x0000000f0c00b387 */ /* 0x0009e80000100800 */
.L_x_229:
[----:B------:R-:W-:Y:S05]  /*2bd0*/  BSYNC.RECONVERGENT B0 ;  /* 0x0000000000007941 */ /* 0x000fea0003800200 */
.L_x_228:
[----:B------:R-:W5:Y:S01]  /*2be0*/  LDCU UR7, c[0x0][0x3dc] ;  /* 0x00007b80ff0777ac */ /* 0x000f620008000800 */
[----:B------:R-:W-:-:S04]  /*2bf0*/  IADD3 R20, PT, PT, R20, 0x1, RZ ;  /* 0x0000000114147810 */ /* 0x000fc80007ffe0ff */
[----:B------:R-:W-:Y:S02]  /*2c00*/  ISETP.GE.AND P3, PT, R20, R19, PT ;  /* 0x000000131400720c */ /* 0x000fe40003f66270 */
[----:B-----5:R-:W-:-:S13]  /*2c10*/  ISETP.LT.AND P4, PT, R3, UR7, PT ;  /* 0x0000000703007c0c */ /* 0x020fda000bf81270 */
[----:B------:R-:W-:Y:S05]  /*2c20*/  @!P3 BRA P4, `(.L_x_255) ;  /* 0xfffffff400e8b947 */ /* 0x000fea000203ffff */
.L_x_227:
[----:B------:R-:W-:Y:S05]  /*2c30*/  BSYNC.RECONVERGENT B1 ;  /* 0x0000000000017941 */ /* 0x000fea0003800200 */
.L_x_226:
[----:B------:R-:W5:Y:S01]  /*2c40*/  LDCU UR7, c[0x0][0x3b8] ;  /* 0x00007700ff0777ac */ /* 0x000f620008000800 */
[C---:B0---4-:R-:W-:Y:S01]  /*2c50*/  LOP3.LUT R12, R7.reuse, R8, RZ, 0xfc, !PT ;  /* 0x00000008070c7212 */ /* 0x051fe200078efcff */
[----:B------:R-:W-:Y:S01]  /*2c60*/  BSSY.RECONVERGENT B1, `(.L_x_256) ;  /* 0x0000096000017945 */ /* 0x000fe20003800200 */
[----:B-----5:R-:W-:-:S04]  /*2c70*/  ISETP.GE.AND P3, PT, R7, UR7, PT ;  /* 0x0000000707007c0c */ /* 0x020fc8000bf66270 */
[----:B------:R-:W-:-:S04]  /*2c80*/  ISETP.GT.AND P3, PT, R12, -0x1, !P3 ;  /* 0xffffffff0c00780c */ /* 0x000fc80005f64270 */
[----:B------:R-:W-:-:S13]  /*2c90*/  PLOP3.LUT P3, PT, P3, P2, PT, 0x80, 0x8 ;  /* 0x000000000008781c */ /* 0x000fda0001f65070 */
[----:B------:R-:W-:Y:S05]  /*2ca0*/  @!P3 BRA `(.L_x_257) ;  /* 0x000000080044b947 */ /* 0x000fea0003800000 */
[----:B-123--:R-:W0:Y:S01]  /*2cb0*/  LDC.64 R14, c[0x0][0x3a0] ;  /* 0x0000e800ff0e7b82 */ /* 0x00ee220000000a00 */
        /* <DEDUP_REMOVED lines=10> */
.L_x_285:
        /* <DEDUP_REMOVED lines=29> */
.L_x_261:
[----:B------:R-:W-:Y:S01]  /*2f30*/  FMUL.FTZ R15, R12, R23 ;  /* 0x000000170c0f7220 */ /* 0x000fe20000410000 */
[----:B------:R-:W-:-:S03]  /*2f40*/  FMUL.FTZ R13, R23, 0.5 ;  /* 0x3f000000170d7820 */ /* 0x000fc60000410000 */
[----:B------:R-:W-:-:S04]  /*2f50*/  FFMA R12, -R15, R15, R12 ;  /* 0x0000000f0f0c7223 */ /* 0x000fc8000000010c */
[----:B------:R-:W-:-:S07]  /*2f60*/  FFMA R15, R12, R13, R15 ;  /* 0x0000000d0c0f7223 */ /* 0x000fce000000000f */
.L_x_262:
[----:B------:R-:W-:Y:S05]  /*2f70*/  BSYNC.RECONVERGENT B2 ;  /* 0x0000000000027941 */ /* 0x000fea0003800200 */
.L_x_260:
        /* <DEDUP_REMOVED lines=9> */
.L_x_265:
        /* <DEDUP_REMOVED lines=8> */
.L_x_264:
[----:B------:R-:W-:Y:S05]  /*3090*/  BSYNC.RECONVERGENT B2 ;  /* 0x0000000000027941 */ /* 0x000fea0003800200 */
.L_x_263:
        /* <DEDUP_REMOVED lines=16> */
.L_x_271:
[----:B------:R-:W-:Y:S05]  /*31a0*/  BSYNC.RECONVERGENT B4 ;  /* 0x0000000000047941 */ /* 0x000fea0003800200 */
.L_x_270:
        /* <DEDUP_REMOVED lines=8> */
.L_x_273:
[----:B------:R-:W-:Y:S05]  /*3230*/  BSYNC.RECONVERGENT B4 ;  /* 0x0000000000047941 */ /* 0x000fea0003800200 */
.L_x_272:
[----:B0-----:R-:W-:Y:S01]  /*3240*/  VIADD R13, R3, 0xfffffffe ;  /* 0xfffffffe030d7836 */ /* 0x001fe20000000000 */
[----:B------:R-:W-:Y:S06]  /*3250*/  @!P3 BRA `(.L_x_269) ;  /* 0x00000000001cb947 */ /* 0x000fec0003800000 */
[----:B------:R-:W-:Y:S01]  /*3260*/  ISETP.GE.AND P3, PT, R13, R16, PT ;  /* 0x000000100d00720c */ /* 0x000fe20003f66270 */
[----:B------:R-:W-:-:S12]  /*3270*/  BSSY.RECONVERGENT B4, `(.L_x_274) ;  /* 0x0000004000047945 */ /* 0x000fd80003800200 */
[----:B------:R-:W-:Y:S05]  /*3280*/  @P3 BRA `(.L_x_275) ;  /* 0x0000000000083947 */ /* 0x000fea0003800000 */
[----:B------:R-:W2:Y:S04]  /*3290*/  LDL R13, [R24+-0xc] ;  /* 0xfffff400180d7983 */ /* 0x000ea80000100800 */
[----:B--2---:R0:W-:Y:S02]  /*32a0*/  STL [R24+-0x8], R13 ;  /* 0xfffff80d18007387 */ /* 0x0041e40000100800 */
.L_x_275:
[----:B------:R-:W-:Y:S05]  /*32b0*/  BSYNC.RECONVERGENT B4 ;  /* 0x0000000000047941 */ /* 0x000fea0003800200 */
.L_x_274:
[----:B0-----:R-:W-:-:S07]  /*32c0*/  VIADD R13, R3, 0xfffffffd ;  /* 0xfffffffd030d7836 */ /* 0x001fce0000000000 */
.L_x_269:
[----:B------:R-:W-:Y:S05]  /*32d0*/  BSYNC.RECONVERGENT B3 ;  /* 0x0000000000037941 */ /* 0x000fea0003800200 */
.L_x_268:
[----:B------:R-:W0:Y:S01]  /*32e0*/  LDC R21, c[0x0][0x3dc] ;  /* 0x0000f700ff157b82 */ /* 0x000e220000000800 */
[----:B------:R-:W-:-:S05]  /*32f0*/  IMAD.IADD R14, R12, 0x1, -R3 ;  /* 0x000000010c0e7824 */ /* 0x000fca00078e0a03 */
[----:B------:R-:W-:-:S13]  /*3300*/  ISETP.GT.U32.AND P3, PT, R14, -0x4, PT ;  /* 0xfffffffc0e00780c */ /* 0x000fda0003f64070 */
[----:B------:R-:W-:Y:S05]  /*3310*/  @P3 BRA `(.L_x_267) ;  /* 0x0000000000783947 */ /* 0x000fea0003800000 */
.L_x_284:
        /* <DEDUP_REMOVED lines=11> */
.L_x_277:
[----:B------:R-:W-:Y:S05]  /*33d0*/  BSYNC.RECONVERGENT B3 ;  /* 0x0000000000037941 */ /* 0x000fea0003800200 */
.L_x_276:
[----:B------:R-:W-:Y:S04]  /*33e0*/  BSSY.RECONVERGENT B3, `(.L_x_278) ;  /* 0x0000004000037945 */ /* 0x000fe80003800200 */
[----:B------:R-:W-:Y:S05]  /*33f0*/  @P4 BRA `(.L_x_279) ;  /* 0x0000000000084947 */ /* 0x000fea0003800000 */
[----:B0-----:R-:W2:Y:S04]  /*3400*/  LDL R17, [R14+-0x8] ;  /* 0xfffff8000e117983 */ /* 0x001ea80000100800 */
[----:B--2---:R1:W-:Y:S02]  /*3410*/  STL [R14+-0x4], R17 ;  /* 0xfffffc110e007387 */ /* 0x0043e40000100800 */
.L_x_279:
[----:B------:R-:W-:Y:S05]  /*3420*/  BSYNC.RECONVERGENT B3 ;  /* 0x0000000000037941 */ /* 0x000fea0003800200 */
.L_x_278:
[----:B------:R-:W-:Y:S04]  /*3430*/  BSSY.RECONVERGENT B3, `(.L_x_280) ;  /* 0x0000004000037945 */ /* 0x000fe80003800200 */
[----:B------:R-:W-:Y:S05]  /*3440*/  @P5 BRA `(.L_x_281) ;  /* 0x0000000000085947 */ /* 0x000fea0003800000 */
[----:B01----:R-:W2:Y:S04]  /*3450*/  LDL R17, [R14+-0xc] ;  /* 0xfffff4000e117983 */ /* 0x003ea80000100800 */
[----:B--2---:R2:W-:Y:S02]  /*3460*/  STL [R14+-0x8], R17 ;  /* 0xfffff8110e007387 */ /* 0x0045e40000100800 */
.L_x_281:
[----:B------:R-:W-:Y:S05]  /*3470*/  BSYNC.RECONVERGENT B3 ;  /* 0x0000000000037941 */ /* 0x000fea0003800200 */
.L_x_280:
[----:B------:R-:W-:Y:S04]  /*3480*/  BSSY.RECONVERGENT B3, `(.L_x_282) ;  /* 0x0000004000037945 */ /* 0x000fe80003800200 */
[----:B------:R-:W-:Y:S05]  /*3490*/  @P6 BRA `(.L_x_283) ;  /* 0x0000000000086947 */ /* 0x000fea0003800000 */
[----:B012---:R-:W2:Y:S04]  /*34a0*/  LDL R17, [R14+-0x10] ;  /* 0xfffff0000e117983 */ /* 0x007ea80000100800 */
[----:B--2---:R3:W-:Y:S02]  /*34b0*/  STL [R14+-0xc], R17 ;  /* 0xfffff4110e007387 */ /* 0x0047e40000100800 */
.L_x_283:
[----:B------:R-:W-:Y:S05]  /*34c0*/  BSYNC.RECONVERGENT B3 ;  /* 0x0000000000037941 */ /* 0x000fea0003800200 */
.L_x_282:
[----:B------:R-:W-:-:S05]  /*34d0*/  VIADD R13, R13, 0xfffffffc ;  /* 0xfffffffc0d0d7836 */ /* 0x000fca0000000000 */
[----:B------:R-:W-:-:S13]  /*34e0*/  ISETP.GT.AND P3, PT, R13, R12, PT ;  /* 0x0000000c0d00720c */ /* 0x000fda0003f64270 */
[----:B------:R-:W-:Y:S05]  /*34f0*/  @P3 BRA `(.L_x_284) ;  /* 0xfffffffc00883947 */ /* 0x000fea000383ffff */
.L_x_267:
[----:B------:R-:W-:Y:S05]  /*3500*/  BSYNC.RECONVERGENT B2 ;  /* 0x0000000000027941 */ /* 0x000fea0003800200 */
.L_x_266:
[----:B------:R-:W4:Y:S02]  /*3510*/  LDCU UR8, c[0x0][0x3dc] ;  /* 0x00007b80ff0877ac */ /* 0x000f240008000800 */
[----:B----4-:R-:W-:-:S13]  /*3520*/  ISETP.GE.AND P3, PT, R12, UR8, PT ;  /* 0x000000080c007c0c */ /* 0x010fda000bf66270 */
[----:B------:R-:W-:Y:S02]  /*3530*/  @!P3 IMAD R12, R12, 0x4, R22 ;  /* 0x000000040c0cb824 */ /* 0x000fe400078e0216 */
[----:B------:R-:W-:-:S03]  /*3540*/  @!P3 VIADD R3, R3, 0x1 ;  /* 0x000000010303b836 */ /* 0x000fc60000000000 */
[----:B------:R4:W-:Y:S04]  /*3550*/  @!P3 STL [R12], R15 ;  /* 0x0000000f0c00b387 */ /* 0x0009e80000100800 */
.L_x_259:
[----:B------:R-:W-:Y:S05]  /*3560*/  BSYNC.RECONVERGENT B0 ;  /* 0x0000000000007941 */ /* 0x000fea0003800200 */
.L_x_258:
[----:B------:R-:W5:Y:S01]  /*3570*/  LDCU UR8, c[0x0][0x3dc] ;  /* 0x00007b80ff0877ac */ /* 0x000f620008000800 */
[----:B------:R-:W-:-:S04]  /*3580*/  IADD3 R20, PT, PT, R20, 0x1, RZ ;  /* 0x0000000114147810 */ /* 0x000fc80007ffe0ff */
[----:B------:R-:W-:Y:S02]  /*3590*/  ISETP.GE.AND P3, PT, R20, R19, PT ;  /* 0x000000131400720c */ /* 0x000fe40003f66270 */
[----:B-----5:R-:W-:-:S13]  /*35a0*/  ISETP.LT.AND P4, PT, R3, UR8, PT ;  /* 0x0000000803007c0c */ /* 0x020fda000bf81270 */
[----:B------:R-:W-:Y:S05]  /*35b0*/  @!P3 BRA P4, `(.L_x_285) ;  /* 0xfffffff400e8b947 */ /* 0x000fea000203ffff */
.L_x_257:
[----:B------:R-:W-:Y:S05]  /*35c0*/  BSYNC.RECONVERGENT B1 ;  /* 0x0000000000017941 */ /* 0x000fea0003800200 */
.L_x_256:
[----:B------:R-:W5:Y:S01]  /*35d0*/  LDCU UR7, c[0x0][0x3b8] ;  /* 0x00007700ff0777ac */ /* 0x000f620008000800 */
[----:B------:R-:W-:Y:S01]  /*35e0*/  ISETP.GT.AND P3, PT, R8, -0x1, PT ;  /* 0xffffffff0800780c */ /* 0x000fe20003f64270 */
        /* <DEDUP_REMOVED lines=16> */
.L_x_315:
        /* <DEDUP_REMOVED lines=29> */
.L_x_291:
[----:B------:R-:W-:Y:S01]  /*38c0*/  FMUL.FTZ R15, R12, R23 ;  /* 0x000000170c0f7220 */ /* 0x000fe20000410000 */
[----:B------:R-:W-:-:S03]  /*38d0*/  FMUL.FTZ R13, R23, 0.5 ;  /* 0x3f000000170d7820 */ /* 0x000fc60000410000 */
[----:B------:R-:W-:-:S04]  /*38e0*/  FFMA R12, -R15, R15, R12 ;  /* 0x0000000f0f0c7223 */ /* 0x000fc8000000010c */
[----:B------:R-:W-:-:S07]  /*38f0*/  FFMA R15, R12, R13, R15 ;  /* 0x0000000d0c0f7223 */ /* 0x000fce000000000f */
.L_x_292:
[----:B------:R-:W-:Y:S05]  /*3900*/  BSYNC.RECONVERGENT B2 ;  /* 0x0000000000027941 */ /* 0x000fea0003800200 */
.L_x_290:
        /* <DEDUP_REMOVED lines=9> */
.L_x_295:
        /* <DEDUP_REMOVED lines=8> */
.L_x_294:
[----:B------:R-:W-:Y:S05]  /*3a20*/  BSYNC.RECONVERGENT B2 ;  /* 0x0000000000027941 */ /* 0x000fea0003800200 */
.L_x_293:
        /* <DEDUP_REMOVED lines=16> */
.L_x_301:
[----:B------:R-:W-:Y:S05]  /*3b30*/  BSYNC.RECONVERGENT B4 ;  /* 0x0000000000047941 */ /* 0x000fea0003800200 */
.L_x_300:
        /* <DEDUP_REMOVED lines=8> */
.L_x_303:
[----:B------:R-:W-:Y:S05]  /*3bc0*/  BSYNC.RECONVERGENT B4 ;  /* 0x0000000000047941 */ /* 0x000fea0003800200 */
.L_x_302:
[----:B0-----:R-:W-:Y:S01]  /*3bd0*/  VIADD R13, R3, 0xfffffffe ;  /* 0xfffffffe030d7836 */ /* 0x001fe20000000000 */
[----:B------:R-:W-:Y:S06]  /*3be0*/  @!P2 BRA `(.L_x_299) ;  /* 0x00000000001ca947 */ /* 0x000fec0003800000 */
[----:B------:R-:W-:Y:S01]  /*3bf0*/  ISETP.GE.AND P2, PT, R13, R16, PT ;  /* 0x000000100d00720c */ /* 0x000fe20003f46270 */
[----:B------:R-:W-:-:S12]  /*3c00*/  BSSY.RECONVERGENT B4, `(.L_x_304) ;  /* 0x0000004000047945 */ /* 0x000fd80003800200 */
[----:B------:R-:W-:Y:S05]  /*3c10*/  @P2 BRA `(.L_x_305) ;  /* 0x0000000000082947 */ /* 0x000fea0003800000 */
[----:B------:R-:W2:Y:S04]  /*3c20*/  LDL R13, [R24+-0xc] ;  /* 0xfffff400180d7983 */ /* 0x000ea80000100800 */
[----:B--2---:R0:W-:Y:S02]  /*3c30*/  STL [R24+-0x8], R13 ;  /* 0xfffff80d18007387 */ /* 0x0041e40000100800 */
.L_x_305:
[----:B------:R-:W-:Y:S05]  /*3c40*/  BSYNC.RECONVERGENT B4 ;  /* 0x0000000000047941 */ /* 0x000fea0003800200 */
.L_x_304:
[----:B0-----:R-:W-:-:S07]  /*3c50*/  VIADD R13, R3, 0xfffffffd ;  /* 0xfffffffd030d7836 */ /* 0x001fce0000000000 */
.L_x_299:
[----:B------:R-:W-:Y:S05]  /*3c60*/  BSYNC.RECONVERGENT B3 ;  /* 0x0000000000037941 */ /* 0x000fea0003800200 */
.L_x_298:
[----:B------:R-:W0:Y:S01]  /*3c70*/  LDC R21, c[0x0][0x3dc] ;  /* 0x0000f700ff157b82 */ /* 0x000e220000000800 */
[----:B------:R-:W-:-:S05]  /*3c80*/  IMAD.IADD R14, R12, 0x1, -R3 ;  /* 0x000000010c0e7824 */ /* 0x000fca00078e0a03 */
[----:B------:R-:W-:-:S13]  /*3c90*/  ISETP.GT.U32.AND P2, PT, R14, -0x4, PT ;  /* 0xfffffffc0e00780c */ /* 0x000fda0003f44070 */
[----:B------:R-:W-:Y:S05]  /*3ca0*/  @P2 BRA `(.L_x_297) ;  /* 0x0000000000782947 */ /* 0x000fea0003800000 */
.L_x_314:
        /* <DEDUP_REMOVED lines=11> */
.L_x_307:
[----:B------:R-:W-:Y:S05]  /*3d60*/  BSYNC.RECONVERGENT B3 ;  /* 0x0000000000037941 */ /* 0x000fea0003800200 */
.L_x_306:
[----:B------:R-:W-:Y:S04]  /*3d70*/  BSSY.RECONVERGENT B3, `(.L_x_308) ;  /* 0x0000004000037945 */ /* 0x000fe80003800200 */
[----:B------:R-:W-:Y:S05]  /*3d80*/  @P3 BRA `(.L_x_309) ;  /* 0x0000000000083947 */ /* 0x000fea0003800000 */
[----:B0-----:R-:W2:Y:S04]  /*3d90*/  LDL R17, [R14+-0x8] ;  /* 0xfffff8000e117983 */ /* 0x001ea80000100800 */
[----:B--2---:R1:W-:Y:S02]  /*3da0*/  STL [R14+-0x4], R17 ;  /* 0xfffffc110e007387 */ /* 0x0043e40000100800 */
.L_x_309:
[----:B------:R-:W-:Y:S05]  /*3db0*/  BSYNC.RECONVERGENT B3 ;  /* 0x0000000000037941 */ /* 0x000fea0003800200 */
.L_x_308:
[----:B------:R-:W-:Y:S04]  /*3dc0*/  BSSY.RECONVERGENT B3, `(.L_x_310) ;  /* 0x0000004000037945 */ /* 0x000fe80003800200 */
[----:B------:R-:W-:Y:S05]  /*3dd0*/  @P4 BRA `(.L_x_311) ;  /* 0x0000000000084947 */ /* 0x000fea0003800000 */
[----:B01----:R-:W2:Y:S04]  /*3de0*/  LDL R17, [R14+-0xc] ;  /* 0xfffff4000e117983 */ /* 0x003ea80000100800 */
[----:B--2---:R2:W-:Y:S02]  /*3df0*/  STL [R14+-0x8], R17 ;  /* 0xfffff8110e007387 */ /* 0x0045e40000100800 */
.L_x_311:
[----:B------:R-:W-:Y:S05]  /*3e00*/  BSYNC.RECONVERGENT B3 ;  /* 0x0000000000037941 */ /* 0x000fea0003800200 */
.L_x_310:
[----:B------:R-:W-:Y:S04]  /*3e10*/  BSSY.RECONVERGENT B3, `(.L_x_312) ;  /* 0x0000004000037945 */ /* 0x000fe80003800200 */
[----:B------:R-:W-:Y:S05]  /*3e20*/  @P5 BRA `(.L_x_313) ;  /* 0x0000000000085947 */ /* 0x000fea0003800000 */
[----:B012---:R-:W2:Y:S04]  /*3e30*/  LDL R17, [R14+-0x10] ;  /* 0xfffff0000e117983 */ /* 0x007ea80000100800 */
[----:B--2---:R3:W-:Y:S02]  /*3e40*/  STL [R14+-0xc], R17 ;  /* 0xfffff4110e007387 */ /* 0x0047e40000100800 */
.L_x_313:
[----:B------:R-:W-:Y:S05]  /*3e50*/  BSYNC.RECONVERGENT B3 ;  /* 0x0000000000037941 */ /* 0x000fea0003800200 */
.L_x_312:
[----:B------:R-:W-:-:S05]  /*3e60*/  VIADD R13, R13, 0xfffffffc ;  /* 0xfffffffc0d0d7836 */ /* 0x000fca0000000000 */
[----:B------:R-:W-:-:S13]  /*3e70*/  ISETP.GT.AND P2, PT, R13, R12, PT ;  /* 0x0000000c0d00720c */ /* 0x000fda0003f44270 */
[----:B------:R-:W-:Y:S05]  /*3e80*/  @P2 BRA `(.L_x_314) ;  /* 0xfffffffc00882947 */ /* 0x000fea000383ffff */
.L_x_297:
[----:B------:R-:W-:Y:S05]  /*3e90*/  BSYNC.RECONVERGENT B2 ;  /* 0x0000000000027941 */ /* 0x000fea0003800200 */
.L_x_296:
[----:B------:R-:W4:Y:S02]  /*3ea0*/  LDCU UR8, c[0x0][0x3dc] ;  /* 0x00007b80ff0877ac */ /* 0x000f240008000800 */
[----:B----4-:R-:W-:-:S13]  /*3eb0*/  ISETP.GE.AND P2, PT, R12, UR8, PT ;  /* 0x000000080c007c0c */ /* 0x010fda000bf46270 */
[----:B------:R-:W-:Y:S02]  /*3ec0*/  @!P2 IMAD R12, R12, 0x4, R22 ;  /* 0x000000040c0ca824 */ /* 0x000fe400078e0216 */
[----:B------:R-:W-:-:S03]  /*3ed0*/  @!P2 VIADD R3, R3, 0x1 ;  /* 0x000000010303a836 */ /* 0x000fc60000000000 */
[----:B------:R4:W-:Y:S04]  /*3ee0*/  @!P2 STL [R12], R15 ;  /* 0x0000000f0c00a387 */ /* 0x0009e80000100800 */
.L_x_289:
[----:B------:R-:W-:Y:S05]  /*3ef0*/  BSYNC.RECONVERGENT B0 ;  /* 0x0000000000007941 */ /* 0x000fea0003800200 */
.L_x_288:
[----:B------:R-:W5:Y:S01]  /*3f00*/  LDCU UR8, c[0x0][0x3dc] ;  /* 0x00007b80ff0877ac */ /* 0x000f620008000800 */
[----:B------:R-:W-:-:S04]  /*3f10*/  IADD3 R20, PT, PT, R20, 0x1, RZ ;  /* 0x0000000114147810 */ /* 0x000fc80007ffe0ff */
[----:B------:R-:W-:Y:S02]  /*3f20*/  ISETP.GE.AND P2, PT, R20, R19, PT ;  /* 0x000000131400720c */ /* 0x000fe40003f46270 */
[----:B-----5:R-:W-:-:S13]  /*3f30*/  ISETP.LT.AND P3, PT, R3, UR8, PT ;  /* 0x0000000803007c0c */ /* 0x020fda000bf61270 */
[----:B------:R-:W-:Y:S05]  /*3f40*/  @!P2 BRA P3, `(.L_x_315) ;  /* 0xfffffff400e8a947 */ /* 0x000fea000183ffff */
.L_x_287:
[----:B------:R-:W-:Y:S05]  /*3f50*/  BSYNC.RECONVERGENT B1 ;  /* 0x0000000000017941 */ /* 0x000fea0003800200 */
.L_x_286:
[----:B------:R-:W5:Y:S01]  /*3f60*/  LDCU.64 UR8, c[0x0][0x3b8] ;  /* 0x00007700ff0877ac */ /* 0x000f620008000a00 */
[C---:B------:R-:W-:Y:S01]  /*3f70*/  ISETP.GT.AND P2, PT, R8.reuse, -0x2, PT ;  /* 0xfffffffe0800780c */ /* 0x040fe20003f44270 */
[----:B----4-:R-:W-:Y:S01]  /*3f80*/  VIADD R12, R8, 0x1 ;  /* 0x00000001080c7836 */ /* 0x010fe20000000000 */
[----:B------:R-:W-:Y:S01]  /*3f90*/  BSSY.RECONVERGENT B1, `(.L_x_316) ;  /* 0x0000098000017945 */ /* 0x000fe20003800200 */
[----:B------:R-:W-:Y:S01]  /*3fa0*/  VIADD R18, R18, 0x1 ;  /* 0x0000000112127836 */ /* 0x000fe20000000000 */
[C---:B------:R-:W-:Y:S02]  /*3fb0*/  ISETP.GT.AND P2, PT, R7.reuse, RZ, P2 ;  /* 0x000000ff0700720c */ /* 0x040fe40001744270 */
[----:B-----5:R-:W-:Y:S02]  /*3fc0*/  ISETP.LT.AND P1, PT, R12, UR9, P1 ;  /* 0x000000090c007c0c */ /* 0x020fe40008f21270 */
[----:B------:R-:W-:-:S04]  /*3fd0*/  ISETP.LE.AND P2, PT, R7, UR8, P2 ;  /* 0x0000000807007c0c */ /* 0x000fc80009743270 */
[----:B------:R-:W-:-:S13]  /*3fe0*/  PLOP3.LUT P2, PT, P2, P1, PT, 0x80, 0x8 ;  /* 0x000000000008781c */ /* 0x000fda0001743070 */
[----:B------:R-:W-:Y:S05]  /*3ff0*/  @!P2 BRA `(.L_x_317) ;  /* 0x000000080044a947 */ /* 0x000fea0003800000 */
[----:B0123--:R-:W0:Y:S01]  /*4000*/  LDC.64 R14, c[0x0][0x3a0] ;  /* 0x0000e800ff0e7b82 */ /* 0x00fe220000000a00 */
        /* <DEDUP_REMOVED lines=10> */
.L_x_345:
        /* <DEDUP_REMOVED lines=29> */
.L_x_321:
[----:B------:R-:W-:Y:S01]  /*4280*/  FMUL.FTZ R15, R12, R13 ;  /* 0x0000000d0c0f7220 */ /* 0x000fe20000410000 */
[----:B------:R-:W-:-:S03]  /*4290*/  FMUL.FTZ R13, R13, 0.5 ;  /* 0x3f0000000d0d7820 */ /* 0x000fc60000410000 */
[----:B------:R-:W-:-:S04]  /*42a0*/  FFMA R12, -R15, R15, R12 ;  /* 0x0000000f0f0c7223 */ /* 0x000fc8000000010c */
[----:B------:R-:W-:-:S07]  /*42b0*/  FFMA R15, R12, R13, R15 ;  /* 0x0000000d0c0f7223 */ /* 0x000fce000000000f */
.L_x_322:
[----:B------:R-:W-:Y:S05]  /*42c0*/  BSYNC.RECONVERGENT B2 ;  /* 0x0000000000027941 */ /* 0x000fea0003800200 */
.L_x_320:
        /* <DEDUP_REMOVED lines=8> */
[----:B------:R-:W-:-:S07]  /*4350*/  HFMA2 R12, -RZ, RZ, 0, 0 ;  /* 0x00000000ff0c7431 */ /* 0x000fce00000001ff */
.L_x_325:
[----:B------:R-:W-:-:S05]  /*4360*/  IMAD R13, R12, 0x4, R22 ;  /* 0x000000040c0d7824 */ /* 0x000fca00078e0216 */
[----:B------:R-:W2:Y:S02]  /*4370*/  LDL R14, [R13] ;  /* 0x000000000d0e7983 */ /* 0x000ea40000100800 */
[----:B--2---:R-:W-:-:S13]  /*4380*/  FSETP.GEU.AND P2, PT, R15, R14, PT ;  /* 0x0000000e0f00720b */ /* 0x004fda0003f4e000 */
[----:B------:R-:W-:Y:S05]  /*4390*/  @!P2 BRA `(.L_x_324) ;  /* 0x000000000010a947 */ /* 0x000fea0003800000 */
[----:B------:R-:W-:-:S05]  /*43a0*/  VIADD R12, R12, 0x1 ;  /* 0x000000010c0c7836 */ /* 0x000fca0000000000 */
[----:B------:R-:W-:-:S13]  /*43b0*/  ISETP.NE.AND P2, PT, R12, R3, PT ;  /* 0x000000030c00720c */ /* 0x000fda0003f45270 */
[----:B------:R-:W-:Y:S05]  /*43c0*/  @P2 BRA `(.L_x_325) ;  /* 0xfffffffc00e42947 */ /* 0x000fea000383ffff */
[----:B------:R-:W-:-:S07]  /*43d0*/  IMAD.MOV.U32 R12, RZ, RZ, R3 ;  /* 0x000000ffff0c7224 */ /* 0x000fce00078e0003 */
.L_x_324:
[----:B------:R-:W-:Y:S05]  /*43e0*/  BSYNC.RECONVERGENT B2 ;  /* 0x0000000000027941 */ /* 0x000fea0003800200 */
.L_x_323:
[----:B------:R-:W-:Y:S01]  /*43f0*/  ISETP.GT.AND P2, PT, R3, R12, PT ;  /* 0x0000000c0300720c */ /* 0x000fe20003f44270 */
[----:B------:R-:W-:-:S12]  /*4400*/  BSSY.RECONVERGENT B2, `(.L_x_326) ;  /* 0x0000045000027945 */ /* 0x000fd80003800200 */
[----:B------:R-:W-:Y:S05]  /*4410*/  @!P2 BRA `(.L_x_327) ;  /* 0x00000004000ca947 */ /* 0x000fea0003800000 */
[----:B------:R-:W-:Y:S01]  /*4420*/  IMAD.IADD R13, R3, 0x1, -R12 ;  /* 0x00000001030d7824 */ /* 0x000fe200078e0a0c */
[----:B------:R-:W-:Y:S04]  /*4430*/  BSSY.RECONVERGENT B3, `(.L_x_328) ;  /* 0x000001f000037945 */ /* 0x000fe80003800200 */
[----:B------:R-:W-:Y:S02]  /*4440*/  LOP3.LUT P2, R14, R13, 0x3, RZ, 0xc0, !PT ;  /* 0x000000030d0e7812 */ /* 0x000fe4000784c0ff */
[----:B------:R-:W-:-:S11]  /*4450*/  MOV R13, R3 ;  /* 0x00000003000d7202 */ /* 0x000fd60000000f00 */
        /* <DEDUP_REMOVED lines=9> */
.L_x_331:
[----:B------:R-:W-:Y:S05]  /*44f0*/  BSYNC.RECONVERGENT B4 ;  /* 0x0000000000047941 */ /* 0x000fea0003800200 */
.L_x_330:
[----:B0-----:R-:W-:Y:S01]  /*4500*/  VIADD R13, R3, 0xffffffff ;  /* 0xffffffff030d7836 */ /* 0x001fe20000000000 */
[----:B------:R-:W-:Y:S06]  /*4510*/  @!P2 BRA `(.L_x_329) ;  /* 0x000000000040a947 */ /* 0x000fec0003800000 */
[----:B------:R-:W-:Y:S01]  /*4520*/  ISETP.GT.AND P3, PT, R3, R16, PT ;  /* 0x000000100300720c */ /* 0x000fe20003f64270 */
[----:B------:R-:W-:Y:S01]  /*4530*/  BSSY.RECONVERGENT B4, `(.L_x_332) ;  /* 0x0000005000047945 */ /* 0x000fe20003800200 */
[----:B------:R-:W-:-:S11]  /*4540*/  ISETP.NE.AND P2, PT, R14, 0x2, PT ;  /* 0x000000020e00780c */ /* 0x000fd60003f45270 */
[----:B------:R-:W-:Y:S05]  /*4550*/  @P3 BRA `(.L_x_333) ;  /* 0x0000000000083947 */ /* 0x000fea0003800000 */
[----:B------:R-:W2:Y:S04]  /*4560*/  LDL R13, [R24+-0x8] ;  /* 0xfffff800180d7983 */ /* 0x000ea80000100800 */
[----:B--2---:R0:W-:Y:S02]  /*4570*/  STL [R24+-0x4], R13 ;  /* 0xfffffc0d18007387 */ /* 0x0041e40000100800 */
.L_x_333:
[----:B------:R-:W-:Y:S05]  /*4580*/  BSYNC.RECONVERGENT B4 ;  /* 0x0000000000047941 */ /* 0x000fea0003800200 */
.L_x_332:
[----:B0-----:R-:W-:Y:S01]  /*4590*/  VIADD R13, R3, 0xfffffffe ;  /* 0xfffffffe030d7836 */ /* 0x001fe20000000000 */
[----:B------:R-:W-:Y:S06]  /*45a0*/  @!P2 BRA `(.L_x_329) ;  /* 0x00000000001ca947 */ /* 0x000fec0003800000 */
[----:B------:R-:W-:Y:S01]  /*45b0*/  ISETP.GE.AND P2, PT, R13, R16, PT ;  /* 0x000000100d00720c */ /* 0x000fe20003f46270 */
[----:B------:R-:W-:-:S12]  /*45c0*/  BSSY.RECONVERGENT B4, `(.L_x_334) ;  /* 0x0000004000047945 */ /* 0x000fd80003800200 */
[----:B------:R-:W-:Y:S05]  /*45d0*/  @P2 BRA `(.L_x_335) ;  /* 0x0000000000082947 */ /* 0x000fea0003800000 */
[----:B------:R-:W2:Y:S04]  /*45e0*/  LDL R13, [R24+-0xc] ;  /* 0xfffff400180d7983 */ /* 0x000ea80000100800 */
[----:B--2---:R0:W-:Y:S02]  /*45f0*/  STL [R24+-0x8], R13 ;  /* 0xfffff80d18007387 */ /* 0x0041e40000100800 */
.L_x_335:
[----:B------:R-:W-:Y:S05]  /*4600*/  BSYNC.RECONVERGENT B4 ;  /* 0x0000000000047941 */ /* 0x000fea0003800200 */
.L_x_334:
[----:B0-----:R-:W-:-:S07]  /*4610*/  VIADD R13, R3, 0xfffffffd ;  /* 0xfffffffd030d7836 */ /* 0x001fce0000000000 */
.L_x_329:
[----:B------:R-:W-:Y:S05]  /*4620*/  BSYNC.RECONVERGENT B3 ;  /* 0x0000000000037941 */ /* 0x000fea0003800200 */
.L_x_328:
[----:B------:R-:W0:Y:S01]  /*4630*/  LDC R21, c[0x0][0x3dc] ;  /* 0x0000f700ff157b82 */ /* 0x000e220000000800 */
[----:B------:R-:W-:-:S04]  /*4640*/  IADD3 R14, PT, PT, -R3, R12, RZ ;  /* 0x0000000c030e7210 */ /* 0x000fc80007ffe1ff */
[----:B------:R-:W-:-:S13]  /*4650*/  ISETP.GT.U32.AND P2, PT, R14, -0x4, PT ;  /* 0xfffffffc0e00780c */ /* 0x000fda0003f44070 */
[----:B------:R-:W-:Y:S05]  /*4660*/  @P2 BRA `(.L_x_327) ;  /* 0x0000000000782947 */ /* 0x000fea0003800000 */
.L_x_344:
[CC--:B0-----:R-:W-:Y:S01]  /*4670*/  ISETP.GE.AND P2, PT, R13.reuse, R21.reuse, PT ;  /* 0x000000150d00720c */ /* 0x0c1fe20003f46270 */
[C---:B-123--:R-:W-:Y:S01]  /*4680*/  VIADD R14, R13.reuse, 0xfffffffe ;  /* 0xfffffffe0d0e7836 */ /* 0x04efe20000000000 */
[----:B------:R-:W-:Y:S01]  /*4690*/  BSSY.RECONVERGENT B3, `(.L_x_336) ;  /* 0x0000009000037945 */ /* 0x000fe20003800200 */
[C---:B------:R-:W-:Y:S01]  /*46a0*/  VIADD R16, R13.reuse, 0xfffffffd ;  /* 0xfffffffd0d107836 */ /* 0x040fe20000000000 */
[CC--:B------:R-:W-:Y:S02]  /*46b0*/  ISETP.GT.AND P3, PT, R13.reuse, R21.reuse, PT ;  /* 0x000000150d00720c */ /* 0x0c0fe40003f64270 */
[-C--:B------:R-:W-:Y:S01]  /*46c0*/  ISETP.GE.AND P4, PT, R14, R21.reuse, PT ;  /* 0x000000150e00720c */ /* 0x080fe20003f86270 */
[----:B------:R-:W-:Y:S01]  /*46d0*/  IMAD R14, R13, 0x4, R22 ;  /* 0x000000040d0e7824 */ /* 0x000fe200078e0216 */
[----:B------:R-:W-:-:S05]  /*46e0*/  ISETP.GE.AND P5, PT, R16, R21, PT ;  /* 0x000000151000720c */ /* 0x000fca0003fa6270 */
[----:B------:R-:W-:Y:S08]  /*46f0*/  @P2 BRA `(.L_x_337) ;  /* 0x0000000000082947 */ /* 0x000ff00003800000 */
[----:B------:R-:W2:Y:S04]  /*4700*/  LDL R17, [R14+-0x4] ;  /* 0xfffffc000e117983 */ /* 0x000ea80000100800 */
[----:B--2---:R0:W-:Y:S02]  /*4710*/  STL [R14], R17 ;  /* 0x000000110e007387 */ /* 0x0041e40000100800 */
.L_x_337:
[----:B------:R-:W-:Y:S05]  /*4720*/  BSYNC.RECONVERGENT B3 ;  /* 0x0000000000037941 */ /* 0x000fea0003800200 */
.L_x_336:
[----:B------:R-:W-:Y:S04]  /*4730*/  BSSY.RECONVERGENT B3, `(.L_x_338) ;  /* 0x0000004000037945 */ /* 0x000fe80003800200 */
[----:B------:R-:W-:Y:S05]  /*4740*/  @P3 BRA `(.L_x_339) ;  /* 0x0000000000083947 */ /* 0x000fea0003800000 */
[----:B0-----:R-:W2:Y:S04]  /*4750*/  LDL R17, [R14+-0x8] ;  /* 0xfffff8000e117983 */ /* 0x001ea80000100800 */
[----:B--2---:R1:W-:Y:S02]  /*4760*/  STL [R14+-0x4], R17 ;  /* 0xfffffc110e007387 */ /* 0x0043e40000100800 */
.L_x_339:
[----:B------:R-:W-:Y:S05]  /*4770*/  BSYNC.RECONVERGENT B3 ;  /* 0x0000000000037941 */ /* 0x000fea0003800200 */
.L_x_338:
[----:B------:R-:W-:Y:S04]  /*4780*/  BSSY.RECONVERGENT B3, `(.L_x_340) ;  /* 0x0000004000037945 */ /* 0x000fe80003800200 */
[----:B------:R-:W-:Y:S05]  /*4790*/  @P4 BRA `(.L_x_341) ;  /* 0x0000000000084947 */ /* 0x000fea0003800000 */
[----:B01----:R-:W2:Y:S04]  /*47a0*/  LDL R17, [R14+-0xc] ;  /* 0xfffff4000e117983 */ /* 0x003ea80000100800 */
[----:B--2---:R2:W-:Y:S02]  /*47b0*/  STL [R14+-0x8], R17 ;  /* 0xfffff8110e007387 */ /* 0x0045e40000100800 */
.L_x_341:
[----:B------:R-:W-:Y:S05]  /*47c0*/  BSYNC.RECONVERGENT B3 ;  /* 0x0000000000037941 */ /* 0x000fea0003800200 */
.L_x_340:
[----:B------:R-:W-:Y:S04]  /*47d0*/  BSSY.RECONVERGENT B3, `(.L_x_342) ;  /* 0x0000004000037945 */ /* 0x000fe80003800200 */
[----:B------:R-:W-:Y:S05]  /*47e0*/  @P5 BRA `(.L_x_343) ;  /* 0x0000000000085947 */ /* 0x000fea0003800000 */
[----:B012---:R-:W2:Y:S04]  /*47f0*/  LDL R17, [R14+-0x10] ;  /* 0xfffff0000e117983 */ /* 0x007ea80000100800 */
[----:B--2---:R3:W-:Y:S02]  /*4800*/  STL [R14+-0xc], R17 ;  /* 0xfffff4110e007387 */ /* 0x0047e40000100800 */
.L_x_343:
[----:B------:R-:W-:Y:S05]  /*4810*/  BSYNC.RECONVERGENT B3 ;  /* 0x0000000000037941 */ /* 0x000fea0003800200 */
.L_x_342:
[----:B------:R-:W-:-:S05]  /*4820*/  VIADD R13, R13, 0xfffffffc ;  /* 0xfffffffc0d0d7836 */ /* 0x000fca0000000000 */
[----:B------:R-:W-:-:S13]  /*4830*/  ISETP.GT.AND P2, PT, R13, R12, PT ;  /* 0x0000000c0d00720c */ /* 0x000fda0003f44270 */
[----:B------:R-:W-:Y:S05]  /*4840*/  @P2 BRA `(.L_x_344) ;  /* 0xfffffffc00882947 */ /* 0x000fea000383ffff */
.L_x_327:
[----:B------:R-:W-:Y:S05]  /*4850*/  BSYNC.RECONVERGENT B2 ;  /* 0x0000000000027941 */ /* 0x000fea0003800200 */
.L_x_326:
[----:B------:R-:W4:Y:S02]  /*4860*/  LDCU UR7, c[0x0][0x3dc] ;  /* 0x00007b80ff0777ac */ /* 0x000f240008000800 */
[----:B----4-:R-:W-:-:S13]  /*4870*/  ISETP.GE.AND P2, PT, R12, UR7, PT ;  /* 0x000000070c007c0c */ /* 0x010fda000bf46270 */
[----:B------:R-:W-:Y:S01]  /*4880*/  @!P2 LEA R12, R12, R22, 0x2 ;  /* 0x000000160c0ca211 */ /* 0x000fe200078e10ff */
[----:B------:R-:W-:-:S04]  /*4890*/  @!P2 VIADD R3, R3, 0x1 ;  /* 0x000000010303a836 */ /* 0x000fc80000000000 */
[----:B------:R4:W-:Y:S03]  /*48a0*/  @!P2 STL [R12], R15 ;  /* 0x0000000f0c00a387 */ /* 0x0009e60000100800 */
.L_x_319:
[----:B------:R-:W-:Y:S05]  /*48b0*/  BSYNC.RECONVERGENT B0 ;  /* 0x0000000000007941 */ /* 0x000fea0003800200 */
.L_x_318:
[----:B------:R-:W5:Y:S01]  /*48c0*/  LDCU UR7, c[0x0][0x3dc] ;  /* 0x00007b80ff0777ac */ /* 0x000f620008000800 */
[----:B------:R-:W-:-:S05]  /*48d0*/  VIADD R20, R20, 0x1 ;  /* 0x0000000114147836 */ /* 0x000fca0000000000 */
[----:B------:R-:W-:Y:S02]  /*48e0*/  ISETP.GE.AND P2, PT, R20, R19, PT ;  /* 0x000000131400720c */ /* 0x000fe40003f46270 */
[----:B-----5:R-:W-:-:S13]  /*48f0*/  ISETP.LT.AND P3, PT, R3, UR7, PT ;  /* 0x0000000703007c0c */ /* 0x020fda000bf61270 */
[----:B------:R-:W-:Y:S05]  /*4900*/  @!P2 BRA P3, `(.L_x_345) ;  /* 0xfffffff400e8a947 */ /* 0x000fea000183ffff */
.L_x_317:
[----:B------:R-:W-:Y:S05]  /*4910*/  BSYNC.RECONVERGENT B1 ;  /* 0x0000000000017941 */ /* 0x000fea0003800200 */
.L_x_316:
[----:B------:R-:W-:Y:S01]  /*4920*/  PLOP3.LUT P2, PT, P0, P1, PT, 0x80, 0x8 ;  /* 0x000000000008781c */ /* 0x000fe20000743070 */
[----:B------:R-:W-:-:S12]  /*4930*/  BSSY.RECONVERGENT B1, `(.L_x_346) ;  /* 0x0000094000017945 */ /* 0x000fd80003800200 */
[----:B------:R-:W-:Y:S05]  /*4940*/  @!P2 BRA `(.L_x_347) ;  /* 0x000000080048a947 */ /* 0x000fea0003800000 */
[----:B01234-:R-:W0:Y:S01]  /*4950*/  LDC.64 R14, c[0x0][0x3a0] ;  /* 0x0000e800ff0e7b82 */ /* 0x01fe220000000a00 */
[----:B------:R-:W1:Y:S07]  /*4960*/  LDCU UR7, c[0x0][0x3b8] ;  /* 0x00007700ff0777ac */ /* 0x000e6e0008000800 */
[----:B------:R-:W2:Y:S01]  /*4970*/  LDC.64 R12, c[0x0][0x3a8] ;  /* 0x0000ea00ff0c7b82 */ /* 0x000ea20000000a00 */
[----:B-1----:R-:W-:Y:S01]  /*4980*/  IMAD R17, R18, UR7, R7 ;  /* 0x0000000712117c24 */ /* 0x002fe2000f8e0207 */
[----:B------:R-:W1:Y:S03]  /*4990*/  LDCU UR7, c[0x0][0x3dc] ;  /* 0x00007b80ff0777ac */ /* 0x000e660008000800 */
[----:B0-----:R-:W-:-:S05]  /*49a0*/  IMAD.WIDE R14, R17, 0x4, R14 ;  /* 0x00000004110e7825 */ /* 0x001fca00078e020e */
[----:B------:R-:W3:Y:S01]  /*49b0*/  LDG.E.CONSTANT R20, desc[UR4][R14.64] ;  /* 0x000000040e147981 */ /* 0x000ee2000c1e9900 */
[----:B--2---:R-:W-:-:S05]  /*49c0*/  IMAD.WIDE R12, R17, 0x4, R12 ;  /* 0x00000004110c7825 */ /* 0x004fca00078e020c */
[----:B------:R-:W3:Y:S01]  /*49d0*/  LDG.E.CONSTANT R19, desc[UR4][R12.64] ;  /* 0x000000040c137981 */ /* 0x000ee2000c1e9900 */
[----:B-1----:R-:W-:-:S04]  /*49e0*/  ISETP.GE.AND P2, PT, R3, UR7, PT ;  /* 0x0000000703007c0c */ /* 0x002fc8000bf46270 */
[----:B---3--:R-:W-:-:S13]  /*49f0*/  ISETP.GE.OR P2, PT, R20, R19, P2 ;  /* 0x000000131400720c */ /* 0x008fda0001746670 */
[----:B------:R-:W-:Y:S05]  /*4a00*/  @P2 BRA `(.L_x_347) ;  /* 0x0000000800182947 */ /* 0x000fea0003800000 */
.L_x_375:
        /* <DEDUP_REMOVED lines=29> */
.L_x_351:
[----:B------:R-:W-:Y:S01]  /*4be0*/  FMUL.FTZ R15, R12, R13 ;  /* 0x0000000d0c0f7220 */ /* 0x000fe20000410000 */
[----:B------:R-:W-:-:S03]  /*4bf0*/  FMUL.FTZ R13, R13, 0.5 ;  /* 0x3f0000000d0d7820 */ /* 0x000fc60000410000 */
[----:B------:R-:W-:-:S04]  /*4c00*/  FFMA R12, -R15, R15, R12 ;  /* 0x0000000f0f0c7223 */ /* 0x000fc8000000010c */
[----:B------:R-:W-:-:S07]  /*4c10*/  FFMA R15, R12, R13, R15 ;  /* 0x0000000d0c0f7223 */ /* 0x000fce000000000f */
.L_x_352:
[----:B------:R-:W-:Y:S05]  /*4c20*/  BSYNC.RECONVERGENT B2 ;  /* 0x0000000000027941 */ /* 0x000fea0003800200 */
.L_x_350:
        /* <DEDUP_REMOVED lines=9> */
.L_x_355:
        /* <DEDUP_REMOVED lines=8> */
.L_x_354:
[----:B------:R-:W-:Y:S05]  /*4d40*/  BSYNC.RECONVERGENT B2 ;  /* 0x0000000000027941 */ /* 0x000fea0003800200 */
.L_x_353:
        /* <DEDUP_REMOVED lines=16> */
.L_x_361:
[----:B------:R-:W-:Y:S05]  /*4e50*/  BSYNC.RECONVERGENT B4 ;  /* 0x0000000000047941 */ /* 0x000fea0003800200 */
.L_x_360:
        /* <DEDUP_REMOVED lines=8> */
.L_x_363:
[----:B------:R-:W-:Y:S05]  /*4ee0*/  BSYNC.RECONVERGENT B4 ;  /* 0x0000000000047941 */ /* 0x000fea0003800200 */
.L_x_362:
[----:B0-----:R-:W-:Y:S01]  /*4ef0*/  VIADD R13, R3, 0xfffffffe ;  /* 0xfffffffe030d7836 */ /* 0x001fe20000000000 */
[----:B------:R-:W-:Y:S06]  /*4f00*/  @!P2 BRA `(.L_x_359) ;  /* 0x00000000001ca947 */ /* 0x000fec0003800000 */
[----:B------:R-:W-:Y:S01]  /*4f10*/  ISETP.GE.AND P2, PT, R13, R16, PT ;  /* 0x000000100d00720c */ /* 0x000fe20003f46270 */
[----:B------:R-:W-:-:S12]  /*4f20*/  BSSY.RECONVERGENT B4, `(.L_x_364) ;  /* 0x0000004000047945 */ /* 0x000fd80003800200 */
[----:B------:R-:W-:Y:S05]  /*4f30*/  @P2 BRA `(.L_x_365) ;  /* 0x0000000000082947 */ /* 0x000fea0003800000 */
[----:B------:R-:W2:Y:S04]  /*4f40*/  LDL R13, [R24+-0xc] ;  /* 0xfffff400180d7983 */ /* 0x000ea80000100800 */
[----:B--2---:R0:W-:Y:S02]  /*4f50*/  STL [R24+-0x8], R13 ;  /* 0xfffff80d18007387 */ /* 0x0041e40000100800 */
.L_x_365:
[----:B------:R-:W-:Y:S05]  /*4f60*/  BSYNC.RECONVERGENT B4 ;  /* 0x0000000000047941 */ /* 0x000fea0003800200 */
.L_x_364:
[----:B0-----:R-:W-:-:S07]  /*4f70*/  VIADD R13, R3, 0xfffffffd ;  /* 0xfffffffd030d7836 */ /* 0x001fce0000000000 */
.L_x_359:
[----:B------:R-:W-:Y:S05]  /*4f80*/  BSYNC.RECONVERGENT B3 ;  /* 0x0000000000037941 */ /* 0x000fea0003800200 */
.L_x_358:
[----:B------:R-:W0:Y:S01]  /*4f90*/  LDC R21, c[0x0][0x3dc] ;  /* 0x0000f700ff157b82 */ /* 0x000e220000000800 */
[----:B------:R-:W-:-:S04]  /*4fa0*/  IADD3 R14, PT, PT, -R3, R12, RZ ;  /* 0x0000000c030e7210 */ /* 0x000fc80007ffe1ff */
[----:B------:R-:W-:-:S13]  /*4fb0*/  ISETP.GT.U32.AND P2, PT, R14, -0x4, PT ;  /* 0xfffffffc0e00780c */ /* 0x000fda0003f44070 */
[----:B------:R-:W-:Y:S05]  /*4fc0*/  @P2 BRA `(.L_x_357) ;  /* 0x0000000000782947 */ /* 0x000fea0003800000 */
.L_x_374:
        /* <DEDUP_REMOVED lines=11> */
.L_x_367:
[----:B------:R-:W-:Y:S05]  /*5080*/  BSYNC.RECONVERGENT B3 ;  /* 0x0000000000037941 */ /* 0x000fea0003800200 */
.L_x_366:
[----:B------:R-:W-:Y:S04]  /*5090*/  BSSY.RECONVERGENT B3, `(.L_x_368) ;  /* 0x0000004000037945 */ /* 0x000fe80003800200 */
[----:B------:R-:W-:Y:S05]  /*50a0*/  @P3 BRA `(.L_x_369) ;  /* 0x0000000000083947 */ /* 0x000fea0003800000 */
[----:B0-----:R-:W2:Y:S04]  /*50b0*/  LDL R17, [R14+-0x8] ;  /* 0xfffff8000e117983 */ /* 0x001ea80000100800 */
[----:B--2---:R1:W-:Y:S02]  /*50c0*/  STL [R14+-0x4], R17 ;  /* 0xfffffc110e007387 */ /* 0x0043e40000100800 */
.L_x_369:
[----:B------:R-:W-:Y:S05]  /*50d0*/  BSYNC.RECONVERGENT B3 ;  /* 0x0000000000037941 */ /* 0x000fea0003800200 */
.L_x_368:
[----:B------:R-:W-:Y:S04]  /*50e0*/  BSSY.RECONVERGENT B3, `(.L_x_370) ;  /* 0x0000004000037945 */ /* 0x000fe80003800200 */
[----:B------:R-:W-:Y:S05]  /*50f0*/  @P4 BRA `(.L_x_371) ;  /* 0x0000000000084947 */ /* 0x000fea0003800000 */
[----:B01----:R-:W2:Y:S04]  /*5100*/  LDL R17, [R14+-0xc] ;  /* 0xfffff4000e117983 */ /* 0x003ea80000100800 */
[----:B--2---:R2:W-:Y:S02]  /*5110*/  STL [R14+-0x8], R17 ;  /* 0xfffff8110e007387 */ /* 0x0045e40000100800 */
.L_x_371:
[----:B------:R-:W-:Y:S05]  /*5120*/  BSYNC.RECONVERGENT B3 ;  /* 0x0000000000037941 */ /* 0x000fea0003800200 */
.L_x_370:
[----:B------:R-:W-:Y:S04]  /*5130*/  BSSY.RECONVERGENT B3, `(.L_x_372) ;  /* 0x0000004000037945 */ /* 0x000fe80003800200 */
[----:B------:R-:W-:Y:S05]  /*5140*/  @P5 BRA `(.L_x_373) ;  /* 0x0000000000085947 */ /* 0x000fea0003800000 */
[----:B012---:R-:W2:Y:S04]  /*5150*/  LDL R17, [R14+-0x10] ;  /* 0xfffff0000e117983 */ /* 0x007ea80000100800 */
[----:B--2---:R3:W-:Y:S02]  /*5160*/  STL [R14+-0xc], R17 ;  /* 0xfffff4110e007387 */ /* 0x0047e40000100800 */
.L_x_373:
[----:B------:R-:W-:Y:S05]  /*5170*/  BSYNC.RECONVERGENT B3 ;  /* 0x0000000000037941 */ /* 0x000fea0003800200 */
.L_x_372:
[----:B------:R-:W-:-:S05]  /*5180*/  VIADD R13, R13, 0xfffffffc ;  /* 0xfffffffc0d0d7836 */ /* 0x000fca0000000000 */
[----:B------:R-:W-:-:S13]  /*5190*/  ISETP.GT.AND P2, PT, R13, R12, PT ;  /* 0x0000000c0d00720c */ /* 0x000fda0003f44270 */
[----:B------:R-:W-:Y:S05]  /*51a0*/  @P2 BRA `(.L_x_374) ;  /* 0xfffffffc00882947 */ /* 0x000fea000383ffff */
.L_x_357:
[----:B------:R-:W-:Y:S05]  /*51b0*/  BSYNC.RECONVERGENT B2 ;  /* 0x0000000000027941 */ /* 0x000fea0003800200 */
.L_x_356:
[----:B------:R-:W4:Y:S02]  /*51c0*/  LDCU UR7, c[0x0][0x3dc] ;  /* 0x00007b80ff0777ac */ /* 0x000f240008000800 */
[----:B----4-:R-:W-:-:S13]  /*51d0*/  ISETP.GE.AND P2, PT, R12, UR7, PT ;  /* 0x000000070c007c0c */ /* 0x010fda000bf46270 */
[----:B------:R-:W-:Y:S01]  /*51e0*/  @!P2 LEA R12, R12, R22, 0x2 ;  /* 0x000000160c0ca211 */ /* 0x000fe200078e10ff */
[----:B------:R-:W-:-:S04]  /*51f0*/  @!P2 VIADD R3, R3, 0x1 ;  /* 0x000000010303a836 */ /* 0x000fc80000000000 */
[----:B------:R4:W-:Y:S03]  /*5200*/  @!P2 STL [R12], R15 ;  /* 0x0000000f0c00a387 */ /* 0x0009e60000100800 */
.L_x_349:
[----:B------:R-:W-:Y:S05]  /*5210*/  BSYNC.RECONVERGENT B0 ;  /* 0x0000000000007941 */ /* 0x000fea0003800200 */
.L_x_348:
[----:B------:R-:W5:Y:S01]  /*5220*/  LDCU UR7, c[0x0][0x3dc] ;  /* 0x00007b80ff0777ac */ /* 0x000f620008000800 */
[----:B------:R-:W-:-:S05]  /*5230*/  VIADD R20, R20, 0x1 ;  /* 0x0000000114147836 */ /* 0x000fca0000000000 */
[----:B------:R-:W-:Y:S02]  /*5240*/  ISETP.GE.AND P2, PT, R20, R19, PT ;  /* 0x000000131400720c */ /* 0x000fe40003f46270 */
[----:B-----5:R-:W-:-:S13]  /*5250*/  ISETP.LT.AND P3, PT, R3, UR7, PT ;  /* 0x0000000703007c0c */ /* 0x020fda000bf61270 */
[----:B------:R-:W-:Y:S05]  /*5260*/  @!P2 BRA P3, `(.L_x_375) ;  /* 0xfffffff400e8a947 */ /* 0x000fea000183ffff */
.L_x_347:
[----:B------:R-:W-:Y:S05]  /*5270*/  BSYNC.RECONVERGENT B1 ;  /* 0x0000000000017941 */ /* 0x000fea0003800200 */
.L_x_346:
[----:B------:R-:W5:Y:S01]  /*5280*/  LDCU UR7, c[0x0][0x3b8] ;  /* 0x00007700ff0777ac */ /* 0x000f620008000800 */
[----:B----4-:R-:W-:Y:S01]  /*5290*/  VIMNMX R12, PT, PT, R7, R8, PT ;  /* 0x00000008070c7248 */ /* 0x010fe20003fe0100 */
[----:B------:R-:W-:Y:S01]  /*52a0*/  BSSY.RECONVERGENT B1, `(.L_x_376) ;  /* 0x0000096000017945 */ /* 0x000fe20003800200 */
[----:B-----5:R-:W-:-:S04]  /*52b0*/  ISETP.GE.AND P2, PT, R11, UR7, PT ;  /* 0x000000070b007c0c */ /* 0x020fc8000bf46270 */
[----:B------:R-:W-:-:S04]  /*52c0*/  ISETP.GT.AND P2, PT, R12, -0x2, !P2 ;  /* 0xfffffffe0c00780c */ /* 0x000fc80005744270 */
        /* <DEDUP_REMOVED lines=13> */
.L_x_405:
        /* <DEDUP_REMOVED lines=29> */
.L_x_381:
[----:B------:R-:W-:Y:S01]  /*5570*/  FMUL.FTZ R15, R12, R21 ;  /* 0x000000150c0f7220 */ /* 0x000fe20000410000 */
[----:B------:R-:W-:-:S03]  /*5580*/  FMUL.FTZ R13, R21, 0.5 ;  /* 0x3f000000150d7820 */ /* 0x000fc60000410000 */
[----:B------:R-:W-:-:S04]  /*5590*/  FFMA R12, -R15, R15, R12 ;  /* 0x0000000f0f0c7223 */ /* 0x000fc8000000010c */
[----:B------:R-:W-:-:S07]  /*55a0*/  FFMA R15, R12, R13, R15 ;  /* 0x0000000d0c0f7223 */ /* 0x000fce000000000f */
.L_x_382:
[----:B------:R-:W-:Y:S05]  /*55b0*/  BSYNC.RECONVERGENT B2 ;  /* 0x0000000000027941 */ /* 0x000fea0003800200 */
.L_x_380:
        /* <DEDUP_REMOVED lines=9> */
.L_x_385:
        /* <DEDUP_REMOVED lines=8> */
.L_x_384:
[----:B------:R-:W-:Y:S05]  /*56d0*/  BSYNC.RECONVERGENT B2 ;  /* 0x0000000000027941 */ /* 0x000fea0003800200 */
.L_x_383:
        /* <DEDUP_REMOVED lines=16> */
.L_x_391:
[----:B------:R-:W-:Y:S05]  /*57e0*/  BSYNC.RECONVERGENT B4 ;  /* 0x0000000000047941 */ /* 0x000fea0003800200 */
.L_x_390:
        /* <DEDUP_REMOVED lines=8> */
.L_x_393:
[----:B------:R-:W-:Y:S05]  /*5870*/  BSYNC.RECONVERGENT B4 ;  /* 0x0000000000047941 */ /* 0x000fea0003800200 */
.L_x_392:
[----:B0-----:R-:W-:Y:S01]  /*5880*/  VIADD R13, R3, 0xfffffffe ;  /* 0xfffffffe030d7836 */ /* 0x001fe20000000000 */
[----:B------:R-:W-:Y:S06]  /*5890*/  @!P1 BRA `(.L_x_389) ;  /* 0x00000000001c9947 */ /* 0x000fec0003800000 */
[----:B------:R-:W-:Y:S01]  /*58a0*/  ISETP.GE.AND P1, PT, R13, R16, PT ;  /* 0x000000100d00720c */ /* 0x000fe20003f26270 */
[----:B------:R-:W-:-:S12]  /*58b0*/  BSSY.RECONVERGENT B4, `(.L_x_394) ;  /* 0x0000004000047945 */ /* 0x000fd80003800200 */
[----:B------:R-:W-:Y:S05]  /*58c0*/  @P1 BRA `(.L_x_395) ;  /* 0x0000000000081947 */ /* 0x000fea0003800000 */
[----:B------:R-:W2:Y:S04]  /*58d0*/  LDL R13, [R20+-0xc] ;  /* 0xfffff400140d7983 */ /* 0x000ea80000100800 */
[----:B--2---:R0:W-:Y:S02]  /*58e0*/  STL [R20+-0x8], R13 ;  /* 0xfffff80d14007387 */ /* 0x0041e40000100800 */
.L_x_395:
[----:B------:R-:W-:Y:S05]  /*58f0*/  BSYNC.RECONVERGENT B4 ;  /* 0x0000000000047941 */ /* 0x000fea0003800200 */
.L_x_394:
[----:B0-----:R-:W-:-:S07]  /*5900*/  VIADD R13, R3, 0xfffffffd ;  /* 0xfffffffd030d7836 */ /* 0x001fce0000000000 */
.L_x_389:
[----:B------:R-:W-:Y:S05]  /*5910*/  BSYNC.RECONVERGENT B3 ;  /* 0x0000000000037941 */ /* 0x000fea0003800200 */
.L_x_388:
[----:B------:R-:W0:Y:S01]  /*5920*/  LDC R20, c[0x0][0x3dc] ;  /* 0x0000f700ff147b82 */ /* 0x000e220000000800 */
[----:B------:R-:W-:-:S04]  /*5930*/  IADD3 R14, PT, PT, -R3, R12, RZ ;  /* 0x0000000c030e7210 */ /* 0x000fc80007ffe1ff */
[----:B------:R-:W-:-:S13]  /*5940*/  ISETP.GT.U32.AND P1, PT, R14, -0x4, PT ;  /* 0xfffffffc0e00780c */ /* 0x000fda0003f24070 */
[----:B------:R-:W-:Y:S05]  /*5950*/  @P1 BRA `(.L_x_387) ;  /* 0x0000000000781947 */ /* 0x000fea0003800000 */
.L_x_404:
        /* <DEDUP_REMOVED lines=11> */
.L_x_397:
[----:B------:R-:W-:Y:S05]  /*5a10*/  BSYNC.RECONVERGENT B3 ;  /* 0x0000000000037941 */ /* 0x000fea0003800200 */
.L_x_396:
[----:B------:R-:W-:Y:S04]  /*5a20*/  BSSY.RECONVERGENT B3, `(.L_x_398) ;  /* 0x0000004000037945 */ /* 0x000fe80003800200 */
[----:B------:R-:W-:Y:S05]  /*5a30*/  @P2 BRA `(.L_x_399) ;  /* 0x0000000000082947 */ /* 0x000fea0003800000 */
[----:B0-----:R-:W2:Y:S04]  /*5a40*/  LDL R17, [R14+-0x8] ;  /* 0xfffff8000e117983 */ /* 0x001ea80000100800 */
[----:B--2---:R1:W-:Y:S02]  /*5a50*/  STL [R14+-0x4], R17 ;  /* 0xfffffc110e007387 */ /* 0x0043e40000100800 */
.L_x_399:
[----:B------:R-:W-:Y:S05]  /*5a60*/  BSYNC.RECONVERGENT B3 ;  /* 0x0000000000037941 */ /* 0x000fea0003800200 */
.L_x_398:
[----:B------:R-:W-:Y:S04]  /*5a70*/  BSSY.RECONVERGENT B3, `(.L_x_400) ;  /* 0x0000004000037945 */ /* 0x000fe80003800200 */
[----:B------:R-:W-:Y:S05]  /*5a80*/  @P3 BRA `(.L_x_401) ;  /* 0x0000000000083947 */ /* 0x000fea0003800000 */
[----:B01----:R-:W2:Y:S04]  /*5a90*/  LDL R17, [R14+-0xc] ;  /* 0xfffff4000e117983 */ /* 0x003ea80000100800 */
[----:B--2---:R2:W-:Y:S02]  /*5aa0*/  STL [R14+-0x8], R17 ;  /* 0xfffff8110e007387 */ /* 0x0045e40000100800 */
.L_x_401:
[----:B------:R-:W-:Y:S05]  /*5ab0*/  BSYNC.RECONVERGENT B3 ;  /* 0x0000000000037941 */ /* 0x000fea0003800200 */
.L_x_400:
[----:B------:R-:W-:Y:S04]  /*5ac0*/  BSSY.RECONVERGENT B3, `(.L_x_402) ;  /* 0x0000004000037945 */ /* 0x000fe80003800200 */
[----:B------:R-:W-:Y:S05]  /*5ad0*/  @P4 BRA `(.L_x_403) ;  /* 0x0000000000084947 */ /* 0x000fea0003800000 */
[----:B012---:R-:W2:Y:S04]  /*5ae0*/  LDL R17, [R14+-0x10] ;  /* 0xfffff0000e117983 */ /* 0x007ea80000100800 */
[----:B--2---:R3:W-:Y:S02]  /*5af0*/  STL [R14+-0xc], R17 ;  /* 0xfffff4110e007387 */ /* 0x0047e40000100800 */
.L_x_403:
[----:B------:R-:W-:Y:S05]  /*5b00*/  BSYNC.RECONVERGENT B3 ;  /* 0x0000000000037941 */ /* 0x000fea0003800200 */
.L_x_402:
[----:B------:R-:W-:-:S05]  /*5b10*/  VIADD R13, R13, 0xfffffffc ;  /* 0xfffffffc0d0d7836 */ /* 0x000fca0000000000 */
[----:B------:R-:W-:-:S13]  /*5b20*/  ISETP.GT.AND P1, PT, R13, R12, PT ;  /* 0x0000000c0d00720c */ /* 0x000fda0003f24270 */
[----:B------:R-:W-:Y:S05]  /*5b30*/  @P1 BRA `(.L_x_404) ;  /* 0xfffffffc00881947 */ /* 0x000fea000383ffff */
.L_x_387:
[----:B------:R-:W-:Y:S05]  /*5b40*/  BSYNC.RECONVERGENT B2 ;  /* 0x0000000000027941 */ /* 0x000fea0003800200 */
.L_x_386:
[----:B------:R-:W4:Y:S02]  /*5b50*/  LDCU UR8, c[0x0][0x3dc] ;  /* 0x00007b80ff0877ac */ /* 0x000f240008000800 */
[----:B----4-:R-:W-:-:S13]  /*5b60*/  ISETP.GE.AND P1, PT, R12, UR8, PT ;  /* 0x000000080c007c0c */ /* 0x010fda000bf26270 */
[----:B------:R-:W-:Y:S01]  /*5b70*/  @!P1 LEA R12, R12, R22, 0x2 ;  /* 0x000000160c0c9211 */ /* 0x000fe200078e10ff */
[----:B------:R-:W-:-:S04]  /*5b80*/  @!P1 VIADD R3, R3, 0x1 ;  /* 0x0000000103039836 */ /* 0x000fc80000000000 */
[----:B------:R4:W-:Y:S03]  /*5b90*/  @!P1 STL [R12], R15 ;  /* 0x0000000f0c009387 */ /* 0x0009e60000100800 */
.L_x_379:
[----:B------:R-:W-:Y:S05]  /*5ba0*/  BSYNC.RECONVERGENT B0 ;  /* 0x0000000000007941 */ /* 0x000fea0003800200 */
.L_x_378:
[----:B------:R-:W5:Y:S01]  /*5bb0*/  LDCU UR8, c[0x0][0x3dc] ;  /* 0x00007b80ff0877ac */ /* 0x000f620008000800 */
[----:B------:R-:W-:-:S05]  /*5bc0*/  VIADD R19, R19, 0x1 ;  /* 0x0000000113137836 */ /* 0x000fca0000000000 */
[----:B------:R-:W-:Y:S02]  /*5bd0*/  ISETP.GE.AND P1, PT, R19, R18, PT ;  /* 0x000000121300720c */ /* 0x000fe40003f26270 */
[----:B-----5:R-:W-:-:S13]  /*5be0*/  ISETP.LT.AND P2, PT, R3, UR8, PT ;  /* 0x0000000803007c0c */ /* 0x020fda000bf41270 */
[----:B------:R-:W-:Y:S05]  /*5bf0*/  @!P1 BRA P2, `(.L_x_405) ;  /* 0xfffffff400e89947 */ /* 0x000fea000103ffff */
.L_x_377:
[----:B------:R-:W-:Y:S05]  /*5c00*/  BSYNC.RECONVERGENT B1 ;  /* 0x0000000000017941 */ /* 0x000fea0003800200 */
.L_x_376:
[----:B------:R-:W-:Y:S05]  /*5c10*/  BRA.U UP0, `(.L_x_406) ;  /* 0xffffffa900447547 */ /* 0x000fea000b83ffff */
[----:B------:R-:W-:Y:S01]  /*5c20*/  ISETP.GE.AND P0, PT, R3, 0x1, PT ;  /* 0x000000010300780c */ /* 0x000fe20003f06270 */
[----:B------:R-:W-:-:S12]  /*5c30*/  BSSY.RECONVERGENT B0, `(.L_x_407) ;  /* 0x0000006000007945 */ /* 0x000fd80003800200 */
[----:B------:R-:W-:Y:S05]  /*5c40*/  @!P0 BRA `(.L_x_408) ;  /* 0x0000000000108947 */ /* 0x000fea0003800000 */
[----:B------:R-:W0:Y:S02]  /*5c50*/  LDCU UR6, c[0x0][0x3dc] ;  /* 0x00007b80ff0677ac */ /* 0x000e240008000800 */
[----:B0-----:R-:W-:-:S05]  /*5c60*/  VIMNMX R5, PT, PT, R3, UR6, PT ;  /* 0x0000000603057c48 */ /* 0x001fca000bfe0100 */
[----:B------:R-:W-:-:S05]  /*5c70*/  IMAD R5, R5, 0x4, R22 ;  /* 0x0000000405057824 */ /* 0x000fca00078e0216 */
[----:B------:R0:W5:Y:S02]  /*5c80*/  LDL R2, [R5+-0x4] ;  /* 0xfffffc0005027983 */ /* 0x0001640000100800 */
.L_x_408:
[----:B------:R-:W-:Y:S05]  /*5c90*/  BSYNC.RECONVERGENT B0 ;  /* 0x0000000000007941 */ /* 0x000fea0003800200 */
.L_x_407:
[----:B------:R-:W-:Y:S01]  /*5ca0*/  BSSY.RECONVERGENT B0, `(.L_x_409) ;  /* 0x000006d000007945 */ /* 0x000fe20003800200 */
[----:B0-----:R-:W-:-:S03]  /*5cb0*/  IMAD.MOV.U32 R20, RZ, RZ, RZ ;  /* 0x000000ffff147224 */ /* 0x001fc600078e00ff */
[----:B------:R-:W-:Y:S05]  /*5cc0*/  @!P0 BRA `(.L_x_410) ;  /* 0x0000000400a88947 */ /* 0x000fea0003800000 */
[C---:B------:R-:W-:Y:S01]  /*5cd0*/  ISETP.GE.U32.AND P0, PT, R3.reuse, 0x10, PT ;  /* 0x000000100300780c */ /* 0x040fe20003f06070 */
[----:B------:R-:W-:Y:S01]  /*5ce0*/  BSSY.RECONVERGENT B1, `(.L_x_411) ;  /* 0x0000031000017945 */ /* 0x000fe20003800200 */
[----:B------:R-:W-:Y:S02]  /*5cf0*/  LOP3.LUT R24, R3, 0xf, RZ, 0xc0, !PT ;  /* 0x0000000f03187812 */ /* 0x000fe400078ec0ff */
[----:B------:R-:W-:Y:S02]  /*5d00*/  CS2R R20, SRZ ;  /* 0x0000000000147805 */ /* 0x000fe4000001ff00 */
[----:B------:R-:W-:-:S07]  /*5d10*/  ISETP.NE.AND P1, PT, R24, RZ, PT ;  /* 0x000000ff1800720c */ /* 0x000fce0003f25270 */
[----:B------:R-:W-:Y:S06]  /*5d20*/  @!P0 BRA `(.L_x_412) ;  /* 0x0000000000b08947 */ /* 0x000fec0003800000 */
[----:B------:R-:W-:Y:S01]  /*5d30*/  LOP3.LUT R21, R3, 0x7ffffff0, RZ, 0xc0, !PT ;  /* 0x7ffffff003157812 */ /* 0x000fe200078ec0ff */
[----:B------:R-:W-:Y:S01]  /*5d40*/  IMAD.MOV.U32 R20, RZ, RZ, RZ ;  /* 0x000000ffff147224 */ /* 0x000fe200078e00ff */
[----:B------:R-:W-:-:S03]  /*5d50*/  IADD3 R23, PT, PT, R1, 0x20, RZ ;  /* 0x0000002001177810 */ /* 0x000fc60007ffe0ff */
[----:B------:R-:W-:-:S07]  /*5d60*/  IMAD.MOV R26, RZ, RZ, -R21 ;  /* 0x000000ffff1a7224 */ /* 0x000fce00078e0a15 */
.L_x_413:
[----:B------:R-:W2:Y:S04]  /*5d70*/  LDL.128 R4, [R23+-0x20] ;  /* 0xffffe00017047983 */ /* 0x000ea80000100c00 */
[----:B------:R-:W2:Y:S04]  /*5d80*/  LDL.128 R8, [R23+-0x10] ;  /* 0xfffff00017087983 */ /* 0x000ea80000100c00 */
[----:B-1234-:R-:W2:Y:S04]  /*5d90*/  LDL.128 R12, [R23] ;  /* 0x00000000170c7983 */ /* 0x01eea80000100c00 */
[----:B------:R0:W3:Y:S01]  /*5da0*/  LDL.128 R16, [R23+0x10] ;  /* 0x0000100017107983 */ /* 0x0000e20000100c00 */
[----:B------:R-:W-:-:S05]  /*5db0*/  VIADD R26, R26, 0x10 ;  /* 0x000000101a1a7836 */ /* 0x000fca0000000000 */
[----:B------:R-:W-:Y:S01]  /*5dc0*/  ISETP.NE.AND P0, PT, R26, RZ, PT ;  /* 0x000000ff1a00720c */ /* 0x000fe20003f05270 */
[----:B0-----:R-:W-:Y:S01]  /*5dd0*/  VIADD R23, R23, 0x40 ;  /* 0x0000004017177836 */ /* 0x001fe20000000000 */
[-C--:B-----5:R-:W-:Y:S02]  /*5de0*/  FMNMX R25, R4, R2.reuse, !PT ;  /* 0x0000000204197209 */ /* 0x0a0fe40007800000 */
[-C--:B------:R-:W-:Y:S02]  /*5df0*/  FMNMX R4, R5, R2.reuse, !PT ;  /* 0x0000000205047209 */ /* 0x080fe40007800000 */
[-C--:B------:R-:W-:Y:S01]  /*5e00*/  FMNMX R5, R6, R2.reuse, !PT ;  /* 0x0000000206057209 */ /* 0x080fe20007800000 */
[----:B------:R-:W-:Y:S01]  /*5e10*/  FADD R25, R25, R20 ;  /* 0x0000001419197221 */ /* 0x000fe20000000000 */
[-C--:B------:R-:W-:Y:S02]  /*5e20*/  FMNMX R7, R7, R2.reuse, !PT ;  /* 0x0000000207077209 */ /* 0x080fe40007800000 */
[-C--:B------:R-:W-:Y:S01]  /*5e30*/  FMNMX R9, R9, R2.reuse, !PT ;  /* 0x0000000209097209 */ /* 0x080fe20007800000 */
[----:B------:R-:W-:Y:S01]  /*5e40*/  FADD R4, R25, R4 ;  /* 0x0000000419047221 */ /* 0x000fe20000000000 */
[----:B------:R-:W-:-:S02]  /*5e50*/  FMNMX R11, R11, R2, !PT ;  /* 0x000000020b0b7209 */ /* 0x000fc40007800000 */
[-C--:B--2---:R-:W-:Y:S01]  /*5e60*/  FMNMX R13, R13, R2.reuse, !PT ;  /* 0x000000020d0d7209 */ /* 0x084fe20007800000 */
[----:B------:R-:W-:Y:S01]  /*5e70*/  FADD R4, R4, R5 ;  /* 0x0000000504047221 */ /* 0x000fe20000000000 */
[-C--:B------:R-:W-:Y:S02]  /*5e80*/  FMNMX R5, R8, R2.reuse, !PT ;  /* 0x0000000208057209 */ /* 0x080fe40007800000 */
[-C--:B------:R-:W-:Y:S01]  /*5e90*/  FMNMX R15, R15, R2.reuse, !PT ;  /* 0x000000020f0f7209 */ /* 0x080fe20007800000 */
[----:B------:R-:W-:Y:S01]  /*5ea0*/  FADD R4, R4, R7 ;  /* 0x0000000704047221 */ /* 0x000fe20000000000 */
[-C--:B---3--:R-:W-:Y:S02]  /*5eb0*/  FMNMX R17, R17, R2.reuse, !PT ;  /* 0x0000000211117209 */ /* 0x088fe40007800000 */
[-C--:B------:R-:W-:Y:S01]  /*5ec0*/  FMNMX R19, R19, R2.reuse, !PT ;  /* 0x0000000213137209 */ /* 0x080fe20007800000 */
[----:B------:R-:W-:Y:S01]  /*5ed0*/  FADD R4, R4, R5 ;  /* 0x0000000504047221 */ /* 0x000fe20000000000 */
[----:B------:R-:W-:-:S03]  /*5ee0*/  FMNMX R5, R10, R2, !PT ;  /* 0x000000020a057209 */ /* 0x000fc60007800000 */
[----:B------:R-:W-:-:S04]  /*5ef0*/  FADD R4, R4, R9 ;  /* 0x0000000904047221 */ /* 0x000fc80000000000 */
        /* <DEDUP_REMOVED lines=12> */
[----:B------:R-:W-:-:S04]  /*5fc0*/  FADD R4, R4, R5 ;  /* 0x0000000504047221 */ /* 0x000fc80000000000 */
[----:B------:R-:W-:Y:S01]  /*5fd0*/  FADD R20, R4, R19 ;  /* 0x0000001304147221 */ /* 0x000fe20000000000 */
[----:B------:R-:W-:Y:S06]  /*5fe0*/  @P0 BRA `(.L_x_413) ;  /* 0xfffffffc00600947 */ /* 0x000fec000383ffff */
.L_x_412:
[----:B------:R-:W-:Y:S05]  /*5ff0*/  BSYNC.RECONVERGENT B1 ;  /* 0x0000000000017941 */ /* 0x000fea0003800200 */
.L_x_411:
[----:B------:R-:W-:Y:S05]  /*6000*/  @!P1 BRA `(.L_x_410) ;  /* 0x0000000000d89947 */ /* 0x000fea0003800000 */
[----:B------:R-:W-:Y:S01]  /*6010*/  ISETP.GE.U32.AND P0, PT, R24, 0x8, PT ;  /* 0x000000081800780c */ /* 0x000fe20003f06070 */
[----:B------:R-:W-:Y:S01]  /*6020*/  BSSY.RECONVERGENT B1, `(.L_x_414) ;  /* 0x0000018000017945 */ /* 0x000fe20003800200 */
[----:B-123--:R-:W-:-:S04]  /*6030*/  LOP3.LUT R14, R3, 0x7, RZ, 0xc0, !PT ;  /* 0x00000007030e7812 */ /* 0x00efc800078ec0ff */
[----:B------:R-:W-:-:S07]  /*6040*/  ISETP.NE.AND P1, PT, R14, RZ, PT ;  /* 0x000000ff0e00720c */ /* 0x000fce0003f25270 */
[----:B------:R-:W-:Y:S06]  /*6050*/  @!P0 BRA `(.L_x_415) ;  /* 0x0000000000508947 */ /* 0x000fec0003800000 */
[----:B----4-:R-:W-:-:S05]  /*6060*/  LEA R12, R21, R22, 0x2 ;  /* 0x00000016150c7211 */ /* 0x010fca00078e10ff */
[----:B------:R-:W2:Y:S04]  /*6070*/  LDL.128 R4, [R12] ;  /* 0x000000000c047983 */ /* 0x000ea80000100c00 */
[----:B------:R-:W3:Y:S01]  /*6080*/  LDL.128 R8, [R12+0x10] ;  /* 0x000010000c087983 */ /* 0x000ee20000100c00 */
[----:B------:R-:W-:Y:S01]  /*6090*/  VIADD R21, R21, 0x8 ;  /* 0x0000000815157836 */ /* 0x000fe20000000000 */
[----:B--2--5:R-:W-:Y:S02]  /*60a0*/  FMNMX R13, R4, R2, !PT ;  /* 0x00000002040d7209 */ /* 0x024fe40007800000 */
[C---:B------:R-:W-:Y:S02]  /*60b0*/  FMNMX R4, R2.reuse, R5, !PT ;  /* 0x0000000502047209 */ /* 0x040fe40007800000 */
[----:B------:R-:W-:Y:S01]  /*60c0*/  FMNMX R5, R2, R6, !PT ;  /* 0x0000000602057209 */ /* 0x000fe20007800000 */
[----:B------:R-:W-:Y:S01]  /*60d0*/  FADD R13, R20, R13 ;  /* 0x0000000d140d7221 */ /* 0x000fe20000000000 */
[----:B------:R-:W-:-:S02]  /*60e0*/  FMNMX R7, R2, R7, !PT ;  /* 0x0000000702077209 */ /* 0x000fc40007800000 */
[C---:B---3--:R-:W-:Y:S01]  /*60f0*/  FMNMX R9, R2.reuse, R9, !PT ;  /* 0x0000000902097209 */ /* 0x048fe20007800000 */
[----:B------:R-:W-:Y:S01]  /*6100*/  FADD R4, R13, R4 ;  /* 0x000000040d047221 */ /* 0x000fe20000000000 */
[----:B------:R-:W-:-:S03]  /*6110*/  FMNMX R11, R2, R11, !PT ;  /* 0x0000000b020b7209 */ /* 0x000fc60007800000 */
[----:B------:R-:W-:Y:S01]  /*6120*/  FADD R4, R4, R5 ;  /* 0x0000000504047221 */ /* 0x000fe20000000000 */
[----:B------:R-:W-:-:S03]  /*6130*/  FMNMX R5, R8, R2, !PT ;  /* 0x0000000208057209 */ /* 0x000fc60007800000 */
[----:B------:R-:W-:-:S04]  /*6140*/  FADD R4, R4, R7 ;  /* 0x0000000704047221 */ /* 0x000fc80000000000 */
[----:B------:R-:W-:Y:S01]  /*6150*/  FADD R4, R4, R5 ;  /* 0x0000000504047221 */ /* 0x000fe20000000000 */
[----:B------:R-:W-:-:S03]  /*6160*/  FMNMX R5, R2, R10, !PT ;  /* 0x0000000a02057209 */ /* 0x000fc60007800000 */
[----:B------:R-:W-:-:S04]  /*6170*/  FADD R4, R4, R9 ;  /* 0x0000000904047221 */ /* 0x000fc80000000000 */
[----:B------:R-:W-:-:S04]  /*6180*/  FADD R4, R4, R5 ;  /* 0x0000000504047221 */ /* 0x000fc80000000000 */
[----:B------:R-:W-:-:S07]  /*6190*/  FADD R20, R4, R11 ;  /* 0x0000000b04147221 */ /* 0x000fce0000000000 */
.L_x_415:
[----:B------:R-:W-:Y:S05]  /*61a0*/  BSYNC.RECONVERGENT B1 ;  /* 0x0000000000017941 */ /* 0x000fea0003800200 */
.L_x_414:
[----:B------:R-:W-:Y:S05]  /*61b0*/  @!P1 BRA `(.L_x_410) ;  /* 0x00000000006c9947 */ /* 0x000fea0003800000 */
[----:B------:R-:W-:Y:S01]  /*61c0*/  ISETP.GE.U32.AND P0, PT, R14, 0x4, PT ;  /* 0x000000040e00780c */ /* 0x000fe20003f06070 */
[----:B------:R-:W-:Y:S01]  /*61d0*/  BSSY.RECONVERGENT B1, `(.L_x_416) ;  /* 0x000000f000017945 */ /* 0x000fe20003800200 */
[----:B------:R-:W-:-:S04]  /*61e0*/  LOP3.LUT R8, R3, 0x3, RZ, 0xc0, !PT ;  /* 0x0000000303087812 */ /* 0x000fc800078ec0ff */
[----:B------:R-:W-:-:S07]  /*61f0*/  ISETP.NE.AND P1, PT, R8, RZ, PT ;  /* 0x000000ff0800720c */ /* 0x000fce0003f25270 */
[----:B------:R-:W-:Y:S06]  /*6200*/  @!P0 BRA `(.L_x_417) ;  /* 0x00000000002c8947 */ /* 0x000fec0003800000 */
[----:B------:R-:W-:-:S06]  /*6210*/  IMAD R4, R21, 0x4, R22 ;  /* 0x0000000415047824 */ /* 0x000fcc00078e0216 */
[----:B------:R-:W2:Y:S01]  /*6220*/  LDL.128 R4, [R4] ;  /* 0x0000000004047983 */ /* 0x000ea20000100c00 */
[----:B------:R-:W-:Y:S01]  /*6230*/  VIADD R21, R21, 0x4 ;  /* 0x0000000415157836 */ /* 0x000fe20000000000 */
[----:B--2--5:R-:W-:Y:S02]  /*6240*/  FMNMX R9, R4, R2, !PT ;  /* 0x0000000204097209 */ /* 0x024fe40007800000 */
[C---:B------:R-:W-:Y:S02]  /*6250*/  FMNMX R10, R2.reuse, R5, !PT ;  /* 0x00000005020a7209 */ /* 0x040fe40007800000 */
[----:B------:R-:W-:Y:S01]  /*6260*/  FMNMX R6, R2, R6, !PT ;  /* 0x0000000602067209 */ /* 0x000fe20007800000 */
[----:B------:R-:W-:Y:S01]  /*6270*/  FADD R9, R20, R9 ;  /* 0x0000000914097221 */ /* 0x000fe20000000000 */
[----:B------:R-:W-:-:S03]  /*6280*/  FMNMX R7, R2, R7, !PT ;  /* 0x0000000702077209 */ /* 0x000fc60007800000 */
[----:B------:R-:W-:-:S04]  /*6290*/  FADD R9, R9, R10 ;  /* 0x0000000a09097221 */ /* 0x000fc80000000000 */
[----:B------:R-:W-:-:S04]  /*62a0*/  FADD R6, R9, R6 ;  /* 0x0000000609067221 */ /* 0x000fc80000000000 */
[----:B------:R-:W-:-:S07]  /*62b0*/  FADD R20, R6, R7 ;  /* 0x0000000706147221 */ /* 0x000fce0000000000 */
.L_x_417:
[----:B------:R-:W-:Y:S05]  /*62c0*/  BSYNC.RECONVERGENT B1 ;  /* 0x0000000000017941 */ /* 0x000fea0003800200 */
.L_x_416:
[----:B------:R-:W-:Y:S05]  /*62d0*/  @!P1 BRA `(.L_x_410) ;  /* 0x0000000000249947 */ /* 0x000fea0003800000 */
[----:B------:R-:W-:Y:S02]  /*62e0*/  IMAD R21, R21, 0x4, R22 ;  /* 0x0000000415157824 */ /* 0x000fe400078e0216 */
[----:B------:R-:W-:-:S07]  /*62f0*/  IMAD.MOV R4, RZ, RZ, -R8 ;  /* 0x000000ffff047224 */ /* 0x000fce00078e0a08 */
.L_x_418:
[----:B------:R0:W2:Y:S01]  /*6300*/  LDL R5, [R21] ;  /* 0x0000000015057983 */ /* 0x0000a20000100800 */
[----:B------:R-:W-:-:S04]  /*6310*/  IADD3 R4, PT, PT, R4, 0x1, RZ ;  /* 0x0000000104047810 */ /* 0x000fc80007ffe0ff */
[----:B------:R-:W-:Y:S01]  /*6320*/  ISETP.NE.AND P0, PT, R4, RZ, PT ;  /* 0x000000ff0400720c */ /* 0x000fe20003f05270 */
[----:B0-----:R-:W-:Y:S01]  /*6330*/  VIADD R21, R21, 0x4 ;  /* 0x0000000415157836 */ /* 0x001fe20000000000 */
[----:B--2--5:R-:W-:-:S05]  /*6340*/  FMNMX R5, R5, R2, !PT ;  /* 0x0000000205057209 */ /* 0x024fca0007800000 */
[----:B------:R-:W-:-:S06]  /*6350*/  FADD R20, R5, R20 ;  /* 0x0000001405147221 */ /* 0x000fcc0000000000 */
[----:B------:R-:W-:Y:S05]  /*6360*/  @P0 BRA `(.L_x_418) ;  /* 0xfffffffc00e40947 */ /* 0x000fea000383ffff */
.L_x_410:
[----:B------:R-:W-:Y:S05]  /*6370*/  BSYNC.RECONVERGENT B0 ;  /* 0x0000000000007941 */ /* 0x000fea0003800200 */
.L_x_409:
[----:B------:R-:W-:Y:S01]  /*6380*/  FSETP.GT.AND P0, PT, R20, RZ, PT ;  /* 0x000000ff1400720b */ /* 0x000fe20003f04000 */
[----:B------:R-:W-:Y:S01]  /*6390*/  BSSY.RECONVERGENT B0, `(.L_x_419) ;  /* 0x0000011000007945 */ /* 0x000fe20003800200 */
[----:B------:R-:W-:-:S11]  /*63a0*/  IMAD.MOV.U32 R5, RZ, RZ, RZ ;  /* 0x000000ffff057224 */ /* 0x000fd600078e00ff */
[----:B------:R-:W-:Y:S05]  /*63b0*/  @!P0 BRA `(.L_x_420) ;  /* 0x0000000000388947 */ /* 0x000fea0003800000 */
[----:B------:R-:W0:Y:S01]  /*63c0*/  MUFU.RCP R5, R20 ;  /* 0x0000001400057308 */ /* 0x000e220000001000 */
[----:B------:R-:W-:Y:S01]  /*63d0*/  I2FP.F32.S32 R3, R3 ;  /* 0x0000000300037245 */ /* 0x000fe20000201400 */
[----:B------:R-:W-:Y:S06]  /*63e0*/  BSSY.RECONVERGENT B1, `(.L_x_420) ;  /* 0x000000b000017945 */ /* 0x000fec0003800200 */
[----:B------:R-:W1:Y:S01]  /*63f0*/  FCHK P0, R3, R20 ;  /* 0x0000001403007302 */ /* 0x000e620000000000 */
[----:B0----5:R-:W-:-:S04]  /*6400*/  FFMA R2, R5, -R20, 1 ;  /* 0x3f80000005027423 */ /* 0x021fc80000000814 */
[----:B------:R-:W-:-:S04]  /*6410*/  FFMA R2, R5, R2, R5 ;  /* 0x0000000205027223 */ /* 0x000fc80000000005 */
[----:B------:R-:W-:-:S04]  /*6420*/  FFMA R5, R3, R2, RZ ;  /* 0x0000000203057223 */ /* 0x000fc800000000ff */
[----:B------:R-:W-:-:S04]  /*6430*/  FFMA R4, R5, -R20, R3 ;  /* 0x8000001405047223 */ /* 0x000fc80000000003 */
[----:B------:R-:W-:Y:S01]  /*6440*/  FFMA R5, R2, R4, R5 ;  /* 0x0000000402057223 */ /* 0x000fe20000000005 */
[----:B-1----:R-:W-:Y:S06]  /*6450*/  @!P0 BRA `(.L_x_421) ;  /* 0x00000000000c8947 */ /* 0x002fec0003800000 */
[----:B------:R-:W-:-:S07]  /*6460*/  MOV R10, 0x6480 ;  /* 0x00006480000a7802 */ /* 0x000fce0000000f00 */
[----:B--234-:R-:W-:Y:S05]  /*6470*/  CALL.REL.NOINC `($__internal_7_$__cuda_sm3x_div_rn_noftz_f32_slowpath) ;  /* 0x0000000400987944 */ /* 0x01cfea0003c00000 */
[----:B------:R-:W-:-:S07]  /*6480*/  IMAD.MOV.U32 R5, RZ, RZ, R3 ;  /* 0x000000ffff057224 */ /* 0x000fce00078e0003 */
.L_x_421:
[----:B------:R-:W-:Y:S05]  /*6490*/  BSYNC.RECONVERGENT B1 ;  /* 0x0000000000017941 */ /* 0x000fea0003800200 */
.L_x_420:
[----:B------:R-:W-:Y:S05]  /*64a0*/  BSYNC.RECONVERGENT B0 ;  /* 0x0000000000007941 */ /* 0x000fea0003800200 */
.L_x_419:
[----:B-----5:R-:W0:Y:S01]  /*64b0*/  LDC.64 R2, c[0x0][0x3d0] ;  /* 0x0000f400ff027b82 */ /* 0x020e220000000a00 */
[C---:B------:R-:W-:Y:S01]  /*64c0*/  VIADD R4, R5.reuse, 0x1800000 ;  /* 0x0180000005047836 */ /* 0x040fe20000000000 */
[----:B------:R-:W-:Y:S01]  /*64d0*/  BSSY.RECONVERGENT B0, `(.L_x_422) ;  /* 0x0000010000007945 */ /* 0x000fe20003800200 */
[----:B------:R-:W-:-:S03]  /*64e0*/  FSETP.GT.AND P3, PT, R5, RZ, PT ;  /* 0x000000ff0500720b */ /* 0x000fc60003f64000 */
[----:B------:R-:W-:-:S04]  /*64f0*/  LOP3.LUT R4, R4, 0x7f800000, RZ, 0xc0, !PT ;  /* 0x7f80000004047812 */ /* 0x000fc800078ec0ff */
[----:B------:R-:W-:Y:S01]  /*6500*/  ISETP.GT.U32.AND P0, PT, R4, 0x1ffffff, PT ;  /* 0x01ffffff0400780c */ /* 0x000fe20003f04070 */
[----:B0-----:R-:W-:-:S05]  /*6510*/  IMAD.WIDE R2, R0, 0x4, R2 ;  /* 0x0000000400027825 */ /* 0x001fca00078e0202 */
[----:B------:R0:W-:Y:S07]  /*6520*/  STG.E desc[UR4][R2.64], R5 ;  /* 0x0000000502007986 */ /* 0x0001ee000c101904 */
[----:B------:R-:W-:Y:S05]  /*6530*/  @P0 BRA `(.L_x_423) ;  /* 0x0000000000140947 */ /* 0x000fea0003800000 */
[----:B0-----:R-:W-:Y:S02]  /*6540*/  MOV R3, R5 ;  /* 0x0000000500037202 */ /* 0x001fe40000000f00 */
[----:B------:R-:W-:-:S07]  /*6550*/  MOV R4, 0x6570 ;  /* 0x0000657000047802 */ /* 0x000fce0000000f00 */
[----:B-1234-:R-:W-:Y:S05]  /*6560*/  CALL.REL.NOINC `($__internal_5_$__cuda_sm20_rcp_rn_f32_slowpath) ;  /* 0x0000000000307944 */ /* 0x01efea0003c00000 */
[----:B------:R-:W-:Y:S01]  /*6570*/  IMAD.MOV.U32 R4, RZ, RZ, R2 ;  /* 0x000000ffff047224 */ /* 0x000fe200078e0002 */
[----:B------:R-:W-:Y:S06]  /*6580*/  BRA `(.L_x_424) ;  /* 0x0000000000107947 */ /* 0x000fec0003800000 */
.L_x_423:
[----:B------:R-:W0:Y:S02]  /*6590*/  MUFU.RCP R4, R5 ;  /* 0x0000000500047308 */ /* 0x000e240000001000 */
[----:B0-----:R-:W-:-:S04]  /*65a0*/  FFMA R2, R4, R5, -1 ;  /* 0xbf80000004027423 */ /* 0x001fc80000000005 */
[----:B------:R-:W-:-:S04]  /*65b0*/  FADD.FTZ R3, -R2, -RZ ;  /* 0x800000ff02037221 */ /* 0x000fc80000010100 */
[----:B------:R-:W-:-:S07]  /*65c0*/  FFMA R4, R4, R3, R4 ;  /* 0x0000000304047223 */ /* 0x000fce0000000004 */
.L_x_424:
[----:B------:R-:W-:Y:S05]  /*65d0*/  BSYNC.RECONVERGENT B0 ;  /* 0x0000000000007941 */ /* 0x000fea0003800200 */
.L_x_422:
[----:B------:R-:W0:Y:S01]  /*65e0*/  LDC.64 R2, c[0x0][0x3c8] ;  /* 0x0000f200ff027b82 */ /* 0x000e220000000a00 */
[----:B------:R-:W-:Y:S01]  /*65f0*/  FSEL R5, R4, 10, P3 ;  /* 0x4120000004057808 */ /* 0x000fe20001800000 */
[----:B0-----:R-:W-:-:S05]  /*6600*/  IMAD.WIDE R2, R0, 0x4, R2 ;  /* 0x0000000400027825 */ /* 0x001fca00078e0202 */
[----:B------:R-:W-:Y:S01]  /*6610*/  STG.E desc[UR4][R2.64], R5 ;  /* 0x0000000502007986 */ /* 0x000fe2000c101904 */
[----:B------:R-:W-:Y:S05]  /*6620*/  EXIT ;  /* 0x000000000000794d */ /* 0x000fea0003800000 */
        .weak           $__internal_5_$__cuda_sm20_rcp_rn_f32_slowpath
        .type           $__internal_5_$__cuda_sm20_rcp_rn_f32_slowpath,@function
        .size           $__internal_5_$__cuda_sm20_rcp_rn_f32_slowpath,($__internal_6_$__cuda_sm20_sqrt_rn_f32_slowpath - $__internal_5_$__cuda_sm20_rcp_rn_f32_slowpath)
$__internal_5_$__cuda_sm20_rcp_rn_f32_slowpath:
[----:B------:R-:W-:Y:S01]  /*6630*/  IMAD.SHL.U32 R2, R3, 0x2, RZ ;  /* 0x0000000203027824 */ /* 0x000fe200078e00ff */
[----:B------:R-:W-:Y:S04]  /*6640*/  BSSY.RECONVERGENT B1, `(.L_x_425) ;  /* 0x0000030000017945 */ /* 0x000fe80003800200 */
[----:B------:R-:W-:-:S04]  /*6650*/  SHF.R.U32.HI R9, RZ, 0x18, R2 ;  /* 0x00000018ff097819 */ /* 0x000fc80000011602 */
[----:B------:R-:W-:-:S13]  /*6660*/  ISETP.NE.U32.AND P0, PT, R9, RZ, PT ;  /* 0x000000ff0900720c */ /* 0x000fda0003f05070 */
[----:B------:R-:W-:Y:S05]  /*6670*/  @P0 BRA `(.L_x_426) ;  /* 0x0000000000280947 */ /* 0x000fea0003800000 */
[----:B------:R-:W-:-:S05]  /*6680*/  IMAD.SHL.U32 R2, R3, 0x2, RZ ;  /* 0x0000000203027824 */ /* 0x000fca00078e00ff */
[----:B------:R-:W-:-:S13]  /*6690*/  ISETP.NE.AND P0, PT, R2, RZ, PT ;  /* 0x000000ff0200720c */ /* 0x000fda0003f05270 */
[----:B------:R-:W-:Y:S01]  /*66a0*/  @P0 FFMA R6, R3, 1.84467440737095516160e+19, RZ ;  /* 0x5f80000003060823 */ /* 0x000fe200000000ff */
[----:B------:R-:W-:Y:S08]  /*66b0*/  @!P0 MUFU.RCP R5, R3 ;  /* 0x0000000300058308 */ /* 0x000ff00000001000 */
[----:B------:R-:W0:Y:S02]  /*66c0*/  @P0 MUFU.RCP R7, R6 ;  /* 0x0000000600070308 */ /* 0x000e240000001000 */
[----:B0-----:R-:W-:-:S04]  /*66d0*/  @P0 FFMA R2, R6, R7, -1 ;  /* 0xbf80000006020423 */ /* 0x001fc80000000007 */
[----:B------:R-:W-:-:S04]  /*66e0*/  @P0 FADD.FTZ R2, -R2, -RZ ;  /* 0x800000ff02020221 */ /* 0x000fc80000010100 */
[----:B------:R-:W-:-:S04]  /*66f0*/  @P0 FFMA R2, R7, R2, R7 ;  /* 0x0000000207020223 */ /* 0x000fc80000000007 */
[----:B------:R-:W-:Y:S01]  /*6700*/  @P0 FFMA R5, R2, 1.84467440737095516160e+19, RZ ;  /* 0x5f80000002050823 */ /* 0x000fe200000000ff */
[----:B------:R-:W-:Y:S06]  /*6710*/  BRA `(.L_x_427) ;  /* 0x0000000000887947 */ /* 0x000fec0003800000 */
.L_x_426:
[----:B------:R-:W-:-:S05]  /*6720*/  VIADD R11, R9, 0xffffff03 ;  /* 0xffffff03090b7836 */ /* 0x000fca0000000000 */
[----:B------:R-:W-:-:S13]  /*6730*/  ISETP.GT.U32.AND P0, PT, R11, 0x1, PT ;  /* 0x000000010b00780c */ /* 0x000fda0003f04070 */
[----:B------:R-:W-:Y:S05]  /*6740*/  @P0 BRA `(.L_x_428) ;  /* 0x0000000000780947 */ /* 0x000fea0003800000 */
[----:B------:R-:W-:Y:S01]  /*6750*/  LOP3.LUT R2, R3, 0x7fffff, RZ, 0xc0, !PT ;  /* 0x007fffff03027812 */ /* 0x000fe200078ec0ff */
[----:B------:R-:W-:-:S03]  /*6760*/  HFMA2 R8, -RZ, RZ, 0, 1.78813934326171875e-07 ;  /* 0x00000003ff087431 */ /* 0x000fc600000001ff */
[----:B------:R-:W-:-:S04]  /*6770*/  LOP3.LUT R2, R2, 0x3f800000, RZ, 0xfc, !PT ;  /* 0x3f80000002027812 */ /* 0x000fc800078efcff */
[----:B------:R-:W0:Y:S01]  /*6780*/  MUFU.RCP R5, R2 ;  /* 0x0000000200057308 */ /* 0x000e220000001000 */
[----:B------:R-:W-:Y:S01]  /*6790*/  SHF.L.U32 R8, R8, R11, RZ ;  /* 0x0000000b08087219 */ /* 0x000fe200000006ff */
[----:B0-----:R-:W-:-:S04]  /*67a0*/  FFMA R6, R2, R5, -1 ;  /* 0xbf80000002067423 */ /* 0x001fc80000000005 */
[----:B------:R-:W-:-:S04]  /*67b0*/  FADD.FTZ R6, -R6, -RZ ;  /* 0x800000ff06067221 */ /* 0x000fc80000010100 */
[CCC-:B------:R-:W-:Y:S01]  /*67c0*/  FFMA.RM R7, R5.reuse, R6.reuse, R5.reuse ;  /* 0x0000000605077223 */ /* 0x1c0fe20000004005 */
[----:B------:R-:W-:-:S04]  /*67d0*/  FFMA.RP R6, R5, R6, R5 ;  /* 0x0000000605067223 */ /* 0x000fc80000008005 */
[C---:B------:R-:W-:Y:S02]  /*67e0*/  LOP3.LUT R5, R7.reuse, 0x7fffff, RZ, 0xc0, !PT ;  /* 0x007fffff07057812 */ /* 0x040fe400078ec0ff */
[----:B------:R-:W-:Y:S02]  /*67f0*/  FSETP.NEU.FTZ.AND P0, PT, R7, R6, PT ;  /* 0x000000060700720b */ /* 0x000fe40003f1d000 */
[----:B------:R-:W-:Y:S02]  /*6800*/  LOP3.LUT R5, R5, 0x800000, RZ, 0xfc, !PT ;  /* 0x0080000005057812 */ /* 0x000fe400078efcff */
[----:B------:R-:W-:Y:S02]  /*6810*/  SEL R6, RZ, 0xffffffff, !P0 ;  /* 0xffffffffff067807 */ /* 0x000fe40004000000 */
[----:B------:R-:W-:-:S03]  /*6820*/  LOP3.LUT R8, R8, R5, RZ, 0xc0, !PT ;  /* 0x0000000508087212 */ /* 0x000fc600078ec0ff */
[----:B------:R-:W-:Y:S01]  /*6830*/  IMAD.MOV R6, RZ, RZ, -R6 ;  /* 0x000000ffff067224 */ /* 0x000fe200078e0a06 */
[----:B------:R-:W-:-:S04]  /*6840*/  SHF.R.U32.HI R8, RZ, R11, R8 ;  /* 0x0000000bff087219 */ /* 0x000fc80000011608 */
[----:B------:R-:W-:Y:S02]  /*6850*/  LOP3.LUT P1, RZ, R6, R11, R5, 0xf8, !PT ;  /* 0x0000000b06ff7212 */ /* 0x000fe4000782f805 */
[C---:B------:R-:W-:Y:S02]  /*6860*/  LOP3.LUT P0, RZ, R8.reuse, 0x1, RZ, 0xc0, !PT ;  /* 0x0000000108ff7812 */ /* 0x040fe4000780c0ff */
[----:B------:R-:W-:-:S04]  /*6870*/  LOP3.LUT P2, RZ, R8, 0x2, RZ, 0xc0, !PT ;  /* 0x0000000208ff7812 */ /* 0x000fc8000784c0ff */
[----:B------:R-:W-:Y:S02]  /*6880*/  PLOP3.LUT P0, PT, P0, P1, P2, 0xe0, 0x0 ;  /* 0x000000000000781c */ /* 0x000fe40000703c20 */
[----:B------:R-:W-:Y:S02]  /*6890*/  LOP3.LUT P1, RZ, R3, 0x7fffff, RZ, 0xc0, !PT ;  /* 0x007fffff03ff7812 */ /* 0x000fe4000782c0ff */
[----:B------:R-:W-:-:S05]  /*68a0*/  SEL R2, RZ, 0x1, !P0 ;  /* 0x00000001ff027807 */ /* 0x000fca0004000000 */
[----:B------:R-:W-:-:S05]  /*68b0*/  IMAD.MOV R2, RZ, RZ, -R2 ;  /* 0x000000ffff027224 */ /* 0x000fca00078e0a02 */
[----:B------:R-:W-:Y:S01]  /*68c0*/  ISETP.GE.AND P0, PT, R2, RZ, PT ;  /* 0x000000ff0200720c */ /* 0x000fe20003f06270 */
[----:B------:R-:W-:-:S05]  /*68d0*/  VIADD R2, R9, 0xffffff04 ;  /* 0xffffff0409027836 */ /* 0x000fca0000000000 */
[----:B------:R-:W-:-:S07]  /*68e0*/  SHF.R.U32.HI R2, RZ, R2, R5 ;  /* 0x00000002ff027219 */ /* 0x000fce0000011605 */
[----:B------:R-:W-:-:S05]  /*68f0*/  @!P0 VIADD R2, R2, 0x1 ;  /* 0x0000000102028836 */ /* 0x000fca0000000000 */
[----:B------:R-:W-:-:S04]  /*6900*/  @!P1 SHF.L.U32 R2, R2, 0x1, RZ ;  /* 0x0000000102029819 */ /* 0x000fc800000006ff */
[----:B------:R-:W-:Y:S01]  /*6910*/  LOP3.LUT R5, R2, 0x80000000, R3, 0xf8, !PT ;  /* 0x8000000002057812 */ /* 0x000fe200078ef803 */
[----:B------:R-:W-:Y:S06]  /*6920*/  BRA `(.L_x_427) ;  /* 0x0000000000047947 */ /* 0x000fec0003800000 */
.L_x_428:
[----:B------:R0:W1:Y:S02]  /*6930*/  MUFU.RCP R5, R3 ;  /* 0x0000000300057308 */ /* 0x0000640000001000 */
.L_x_427:
[----:B------:R-:W-:Y:S05]  /*6940*/  BSYNC.RECONVERGENT B1 ;  /* 0x0000000000017941 */ /* 0x000fea0003800200 */
.L_x_425:
[----:B-1----:R-:W-:Y:S02]  /*6950*/  IMAD.MOV.U32 R2, RZ, RZ, R5 ;  /* 0x000000ffff027224 */ /* 0x002fe400078e0005 */
[----:B------:R-:W-:-:S04]  /*6960*/  IMAD.MOV.U32 R5, RZ, RZ, 0x0 ;  /* 0x00000000ff057424 */ /* 0x000fc800078e00ff */
[----:B0-----:R-:W-:Y:S05]  /*6970*/  RET.REL.NODEC R4 `(compute_lof_kernel) ;  /* 0xffffff9404a07950 */ /* 0x001fea0003c3ffff */
        .weak           $__internal_6_$__cuda_sm20_sqrt_rn_f32_slowpath
        .type           $__internal_6_$__cuda_sm20_sqrt_rn_f32_slowpath,@function
        .size           $__internal_6_$__cuda_sm20_sqrt_rn_f32_slowpath,($__internal_7_$__cuda_sm3x_div_rn_noftz_f32_slowpath - $__internal_6_$__cuda_sm20_sqrt_rn_f32_slowpath)
$__internal_6_$__cuda_sm20_sqrt_rn_f32_slowpath:
[----:B------:R-:W-:-:S13]  /*6980*/  LOP3.LUT P3, RZ, R12, 0x7fffffff, RZ, 0xc0, !PT ;  /* 0x7fffffff0cff7812 */ /* 0x000fda000786c0ff */
[----:B------:R-:W-:Y:S01]  /*6990*/  @!P3 IMAD.MOV.U32 R15, RZ, RZ, R12 ;  /* 0x000000ffff0fb224 */ /* 0x000fe200078e000c */
[----:B------:R-:W-:Y:S06]  /*69a0*/  @!P3 BRA `(.L_x_429) ;  /* 0x000000000040b947 */ /* 0x000fec0003800000 */
[----:B------:R-:W-:-:S13]  /*69b0*/  FSETP.GEU.FTZ.AND P3, PT, R12, RZ, PT ;  /* 0x000000ff0c00720b */ /* 0x000fda0003f7e000 */
[----:B------:R-:W-:Y:S01]  /*69c0*/  @!P3 IMAD.MOV.U32 R15, RZ, RZ, 0x7fffffff ;  /* 0x7fffffffff0fb424 */ /* 0x000fe200078e00ff */
        /* <DEDUP_REMOVED lines=14> */
.L_x_429:
[----:B------:R-:W-:Y:S02]  /*6ab0*/  IMAD.MOV.U32 R12, RZ, RZ, R14 ;  /* 0x000000ffff0c7224 */ /* 0x000fe400078e000e */
[----:B------:R-:W-:-:S04]  /*6ac0*/  IMAD.MOV.U32 R13, RZ, RZ, 0x0 ;  /* 0x00000000ff0d7424 */ /* 0x000fc800078e00ff */
[----:B------:R-:W-:Y:S05]  /*6ad0*/  RET.REL.NODEC R12 `(compute_lof_kernel) ;  /* 0xffffff940c487950 */ /* 0x000fea0003c3ffff */
        .weak           $__internal_7_$__cuda_sm3x_div_rn_noftz_f32_slowpath
        .type           $__internal_7_$__cuda_sm3x_div_rn_noftz_f32_slowpath,@function
        .size           $__internal_7_$__cuda_sm3x_div_rn_noftz_f32_slowpath,(.L_x_516 - $__internal_7_$__cuda_sm3x_div_rn_noftz_f32_slowpath)
$__internal_7_$__cuda_sm3x_div_rn_noftz_f32_slowpath:
[----:B------:R-:W-:Y:S01]  /*6ae0*/  SHF.R.U32.HI R11, RZ, 0x17, R20 ;  /* 0x00000017ff0b7819 */ /* 0x000fe20000011614 */
[----:B------:R-:W-:Y:S01]  /*6af0*/  BSSY.RECONVERGENT B2, `(.L_x_430) ;  /* 0x0000062000027945 */ /* 0x000fe20003800200 */
[----:B------:R-:W-:Y:S02]  /*6b00*/  SHF.R.U32.HI R9, RZ, 0x17, R3 ;  /* 0x00000017ff097819 */ /* 0x000fe40000011603 */
[----:B------:R-:W-:Y:S02]  /*6b10*/  LOP3.LUT R11, R11, 0xff, RZ, 0xc0, !PT ;  /* 0x000000ff0b0b7812 */ /* 0x000fe400078ec0ff */
[----:B------:R-:W-:-:S03]  /*6b20*/  LOP3.LUT R12, R9, 0xff, RZ, 0xc0, !PT ;  /* 0x000000ff090c7812 */ /* 0x000fc600078ec0ff */
[----:B------:R-:W-:Y:S01]  /*6b30*/  VIADD R14, R11, 0xffffffff ;  /* 0xffffffff0b0e7836 */ /* 0x000fe20000000000 */
[----:B------:R-:W-:-:S04]  /*6b40*/  IADD3 R13, PT, PT, R12, -0x1, RZ ;  /* 0xffffffff0c0d7810 */ /* 0x000fc80007ffe0ff */
        /* <DEDUP_REMOVED lines=25> */
[----:B------:R-:W-:-:S03]  /*6ce0*/  @!P1 FFMA R20, R20, 1.84467440737095516160e+19, RZ ;  /* 0x5f80000014149823 */ /* 0x000fc600000000ff */
[----:B------:R-:W-:-:S07]  /*6cf0*/  @!P1 IADD3 R9, PT, PT, R9, 0x40, RZ ;  /* 0x0000004009099810 */ /* 0x000fce0007ffe0ff */
.L_x_431:
[----:B------:R-:W-:Y:S01]  /*6d00*/  LEA R13, R11, 0xc0800000, 0x17 ;  /* 0xc08000000b0d7811 */ /* 0x000fe200078eb8ff */
[----:B------:R-:W-:Y:S01]  /*6d10*/  VIADD R12, R12, 0xffffff81 ;  /* 0xffffff810c0c7836 */ /* 0x000fe20000000000 */
[----:B------:R-:W-:Y:S03]  /*6d20*/  BSSY.RECONVERGENT B3, `(.L_x_436) ;  /* 0x0000035000037945 */ /* 0x000fe60003800200 */
[----:B------:R-:W-:Y:S02]  /*6d30*/  IMAD.IADD R13, R20, 0x1, -R13 ;  /* 0x00000001140d7824 */ /* 0x000fe400078e0a0d */
[C---:B------:R-:W-:Y:S01]  /*6d40*/  IMAD R3, R12.reuse, -0x800000, R3 ;  /* 0xff8000000c037824 */ /* 0x040fe200078e0203 */
[----:B------:R-:W-:Y:S01]  /*6d50*/  IADD3 R12, PT, PT, R12, 0x7f, -R11 ;  /* 0x0000007f0c0c7810 */ /* 0x000fe20007ffe80b */
[----:B------:R-:W0:Y:S01]  /*6d60*/  MUFU.RCP R14, R13 ;  /* 0x0000000d000e7308 */ /* 0x000e220000001000 */
[----:B------:R-:W-:-:S03]  /*6d70*/  FADD.FTZ R16, -R13, -RZ ;  /* 0x800000ff0d107221 */ /* 0x000fc60000010100 */
[----:B------:R-:W-:Y:S02]  /*6d80*/  IMAD.IADD R12, R12, 0x1, R9 ;  /* 0x000000010c0c7824 */ /* 0x000fe400078e0209 */
        /* <DEDUP_REMOVED lines=8> */
[----:B------:R-:W-:-:S04]  /*6e10*/  LOP3.LUT R11, R11, 0xff, RZ, 0xc0, !PT ;  /* 0x000000ff0b0b7812 */ /* 0x000fc800078ec0ff */
[----:B------:R-:W-:-:S05]  /*6e20*/  IADD3 R13, PT, PT, R11, R12, RZ ;  /* 0x0000000c0b0d7210 */ /* 0x000fca0007ffe0ff */
        /* <DEDUP_REMOVED lines=11> */
[-CC-:B------:R-:W-:Y:S01]  /*6ee0*/  FFMA.RM R12, R17, R15.reuse, R14.reuse ;  /* 0x0000000f110c7223 */ /* 0x180fe2000000400e */
        /* <DEDUP_REMOVED lines=16> */
[----:B------:R-:W-:-:S04]  /*6ff0*/  LOP3.LUT R9, R9, R12, RZ, 0xc0, !PT ;  /* 0x0000000c09097212 */ /* 0x000fc800078ec0ff */
[----:B------:R-:W-:-:S04]  /*7000*/  IADD3 R14, PT, PT, R14, R9, RZ ;  /* 0x000000090e0e7210 */ /* 0x000fc80007ffe0ff */
[----:B------:R-:W-:Y:S01]  /*7010*/  LOP3.LUT R3, R14, R3, RZ, 0xfc, !PT ;  /* 0x000000030e037212 */ /* 0x000fe200078efcff */
[----:B------:R-:W-:Y:S06]  /*7020*/  BRA `(.L_x_439) ;  /* 0x0000000000107947 */ /* 0x000fec0003800000 */
.L_x_438:
[----:B------:R-:W-:-:S04]  /*7030*/  LOP3.LUT R3, R3, 0x80000000, RZ, 0xc0, !PT ;  /* 0x8000000003037812 */ /* 0x000fc800078ec0ff */
[----:B------:R-:W-:Y:S01]  /*7040*/  LOP3.LUT R3, R3, 0x7f800000, RZ, 0xfc, !PT ;  /* 0x7f80000003037812 */ /* 0x000fe200078efcff */
[----:B------:R-:W-:Y:S06]  /*7050*/  BRA `(.L_x_439) ;  /* 0x0000000000047947 */ /* 0x000fec0003800000 */
.L_x_437:
[----:B------:R-:W-:-:S07]  /*7060*/  IMAD R3, R12, 0x800000, R3 ;  /* 0x008000000c037824 */ /* 0x000fce00078e0203 */
.L_x_439:
[----:B------:R-:W-:Y:S05]  /*7070*/  BSYNC.RECONVERGENT B3 ;  /* 0x0000000000037941 */ /* 0x000fea0003800200 */
.L_x_436:
[----:B------:R-:W-:Y:S05]  /*7080*/  BRA `(.L_x_440) ;  /* 0x0000000000207947 */ /* 0x000fea0003800000 */
.L_x_435:
[----:B------:R-:W-:-:S04]  /*7090*/  LOP3.LUT R3, R20, 0x80000000, R3, 0x48, !PT ;  /* 0x8000000014037812 */ /* 0x000fc800078e4803 */
[----:B------:R-:W-:Y:S01]  /*70a0*/  LOP3.LUT R3, R3, 0x7f800000, RZ, 0xfc, !PT ;  /* 0x7f80000003037812 */ /* 0x000fe200078efcff */
[----:B------:R-:W-:Y:S06]  /*70b0*/  BRA `(.L_x_440) ;  /* 0x0000000000147947 */ /* 0x000fec0003800000 */
.L_x_434:
[----:B------:R-:W-:Y:S01]  /*70c0*/  LOP3.LUT R3, R20, 0x80000000, R3, 0x48, !PT ;  /* 0x8000000014037812 */ /* 0x000fe200078e4803 */
[----:B------:R-:W-:Y:S06]  /*70d0*/  BRA `(.L_x_440) ;  /* 0x00000000000c7947 */ /* 0x000fec0003800000 */
.L_x_433:
[----:B------:R-:W0:Y:S01]  /*70e0*/  MUFU.RSQ R3, -QNAN ;  /* 0xffc0000000037908 */ /* 0x000e220000001400 */
[----:B------:R-:W-:Y:S05]  /*70f0*/  BRA `(.L_x_440) ;  /* 0x0000000000047947 */ /* 0x000fea0003800000 */
.L_x_432:
[----:B------:R-:W-:-:S07]  /*7100*/  FADD.FTZ R3, R3, R20 ;  /* 0x0000001403037221 */ /* 0x000fce0000010000 */
.L_x_440:
[----:B------:R-:W-:Y:S05]  /*7110*/  BSYNC.RECONVERGENT B2 ;  /* 0x0000000000027941 */ /* 0x000fea0003800200 */
.L_x_430:
[----:B------:R-:W-:-:S04]  /*7120*/  IMAD.MOV.U32 R11, RZ, RZ, 0x0 ;  /* 0x00000000ff0b7424 */ /* 0x000fc800078e00ff */
[----:B0-----:R-:W-:Y:S05]  /*7130*/  RET.REL.NODEC R10 `(compute_lof_kernel) ;  /* 0xffffff8c0ab07950 */ /* 0x001fea0003c3ffff */
.L_x_441:
        /* <DEDUP_REMOVED lines=12> */
.L_x_516:


//--------------------- .text.compute_inertia_kernel --------------------------
	.section	.text.compute_inertia_kernel,"ax",@progbits
	.align	128
        .global         compute_inertia_kernel
        .type           compute_inertia_kernel,@function
        .size           compute_inertia_kernel,(.L_x_526 - compute_inertia_kernel)
        .other          compute_inertia_kernel,@"STO_CUDA_ENTRY STV_DEFAULT"
compute_inertia_kernel:
.text.compute_inertia_kernel:
[----:B------:R-:W-:Y:S08]  /*0000*/  LDC R1, c[0x0][0x37c] ;  /* 0x0000df00ff017b82 */ /* 0x000ff00000000800 */
[----:B------:R-:W0:Y:S01]  /*0010*/  S2UR UR5, SR_CgaCtaId ;  /* 0x00000000000579c3 */ /* 0x000e220000008800 */
[----:B------:R-:W1:Y:S01]  /*0020*/  S2R R0, SR_TID.X ;  /* 0x0000000000007919 */ /* 0x000e620000002100 */
[----:B------:R-:W2:Y:S01]  /*0030*/  LDCU UR8, c[0x0][0x360] ;  /* 0x00006c00ff0877ac */ /* 0x000ea20008000800 */
[----:B------:R-:W-:Y:S01]  /*0040*/  BSSY.RECONVERGENT B0, `(.L_x_442) ;  /* 0x0000031000007945 */ /* 0x000fe20003800200 */
[----:B------:R-:W3:Y:S01]  /*0050*/  S2R R15, SR_CTAID.X ;  /* 0x00000000000f7919 */ /* 0x000ee20000002500 */
[----:B------:R-:W-:Y:S01]  /*0060*/  UMOV UR4, 0x400 ;  /* 0x0000040000047882 */ /* 0x000fe20000000000 */
[----:B------:R-:W4:Y:S01]  /*0070*/  LDCU.64 UR6, c[0x0][0x358] ;  /* 0x00006b00ff0677ac */ /* 0x000f220008000a00 */
[----:B--2---:R-:W-:Y:S01]  /*0080*/  MOV R16, UR8 ;  /* 0x0000000800107c02 */ /* 0x004fe20008000f00 */
[----:B0-----:R-:W-:Y:S01]  /*0090*/  ULEA UR4, UR5, UR4, 0x18 ;  /* 0x0000000405047291 */ /* 0x001fe2000f8ec0ff */
[----:B------:R-:W0:Y:S05]  /*00a0*/  LDCU UR5, c[0x0][0x3c0] ;  /* 0x00007800ff0577ac */ /* 0x000e2a0008000800 */
[----:B-1----:R-:W-:Y:S01]  /*00b0*/  LEA R14, R0, UR4, 0x2 ;  /* 0x00000004000e7c11 */ /* 0x002fe2000f8e10ff */
[----:B---3--:R-:W-:-:S04]  /*00c0*/  IMAD R18, R15, UR8, R0 ;  /* 0x000000080f127c24 */ /* 0x008fc8000f8e0200 */
[----:B------:R1:W-:Y:S01]  /*00d0*/  STS [R14], RZ ;  /* 0x000000ff0e007388 */ /* 0x0003e20000000800 */
[----:B0-----:R-:W-:-:S13]  /*00e0*/  ISETP.GE.AND P0, PT, R18, UR5, PT ;  /* 0x0000000512007c0c */ /* 0x001fda000bf06270 */
[----:B-1--4-:R-:W-:Y:S05]  /*00f0*/  @P0 BRA `(.L_x_443) ;  /* 0x0000000000940947 */ /* 0x012fea0003800000 */
[----:B------:R-:W0:Y:S01]  /*0100*/  LDCU UR4, c[0x0][0x370] ;  /* 0x00006e00ff0477ac */ /* 0x000e220008000800 */
[----:B------:R-:W-:Y:S01]  /*0110*/  HFMA2 R19, -RZ, RZ, 0, 0 ;  /* 0x00000000ff137431 */ /* 0x000fe200000001ff */
[----:B------:R-:W-:Y:S01]  /*0120*/  BSSY.RECONVERGENT B1, `(.L_x_444) ;  /* 0x0000021000017945 */ /* 0x000fe20003800200 */
[----:B0-----:R-:W-:-:S07]  /*0130*/  IMAD R17, R16, UR4, RZ ;  /* 0x0000000410117c24 */ /* 0x001fce000f8e02ff */
.L_x_445:
[----:B------:R-:W0:Y:S08]  /*0140*/  LDC.64 R20, c[0x0][0x3b0] ;  /* 0x0000ec00ff147b82 */ /* 0x000e300000000a00 */
[----:B------:R-:W1:Y:S08]  /*0150*/  LDC.64 R6, c[0x0][0x388] ;  /* 0x0000e200ff067b82 */ /* 0x000e700000000a00 */
[----:B------:R-:W2:Y:S01]  /*0160*/  LDC.64 R12, c[0x0][0x3a0] ;  /* 0x0000e800ff0c7b82 */ /* 0x000ea20000000a00 */
[----:B0-----:R-:W-:-:S07]  /*0170*/  IMAD.WIDE R20, R18, 0x4, R20 ;  /* 0x0000000412147825 */ /* 0x001fce00078e0214 */
[----:B------:R-:W0:Y:S01]  /*0180*/  LDC.64 R10, c[0x0][0x380] ;  /* 0x0000e000ff0a7b82 */ /* 0x000e220000000a00 */
[----:B------:R-:W2:Y:S01]  /*0190*/  LDG.E.CONSTANT R21, desc[UR6][R20.64] ;  /* 0x0000000614157981 */ /* 0x000ea2000c1e9900 */
[----:B-1----:R-:W-:-:S06]  /*01a0*/  IMAD.WIDE R6, R18, 0x4, R6 ;  /* 0x0000000412067825 */ /* 0x002fcc00078e0206 */
[----:B------:R-:W1:Y:S01]  /*01b0*/  LDC.64 R8, c[0x0][0x398] ;  /* 0x0000e600ff087b82 */ /* 0x000e620000000a00 */
[----:B------:R-:W3:Y:S07]  /*01c0*/  LDG.E.CONSTANT R6, desc[UR6][R6.64] ;  /* 0x0000000606067981 */ /* 0x000eee000c1e9900 */
[----:B------:R-:W4:Y:S08]  /*01d0*/  LDC.64 R2, c[0x0][0x390] ;  /* 0x0000e400ff027b82 */ /* 0x000f300000000a00 */
[----:B------:R-:W5:Y:S01]  /*01e0*/  LDC.64 R4, c[0x0][0x3a8] ;  /* 0x0000ea00ff047b82 */ /* 0x000f620000000a00 */
[----:B0-----:R-:W-:-:S06]  /*01f0*/  IMAD.WIDE R10, R18, 0x4, R10 ;  /* 0x00000004120a7825 */ /* 0x001fcc00078e020a */
[----:B------:R-:W3:Y:S01]  /*0200*/  LDG.E.CONSTANT R10, desc[UR6][R10.64] ;  /* 0x000000060a0a7981 */ /* 0x000ee2000c1e9900 */
[----:B----4-:R-:W-:-:S06]  /*0210*/  IMAD.WIDE R2, R18, 0x4, R2 ;  /* 0x0000000412027825 */ /* 0x010fcc00078e0202 */
[----:B------:R-:W4:Y:S01]  /*0220*/  LDG.E.CONSTANT R2, desc[UR6][R2.64] ;  /* 0x0000000602027981 */ /* 0x000f22000c1e9900 */
[----:B--2---:R-:W-:-:S04]  /*0230*/  IMAD.WIDE R12, R21, 0x4, R12 ;  /* 0x00000004150c7825 */ /* 0x004fc800078e020c */
[C---:B-1----:R-:W-:Y:S02]  /*0240*/  IMAD.WIDE R8, R21.reuse, 0x4, R8 ;  /* 0x0000000415087825 */ /* 0x042fe400078e0208 */
[----:B------:R-:W3:Y:S02]  /*0250*/  LDG.E.CONSTANT R13, desc[UR6][R12.64] ;  /* 0x000000060c0d7981 */ /* 0x000ee4000c1e9900 */
[----:B-----5:R-:W-:Y:S02]  /*0260*/  IMAD.WIDE R4, R21, 0x4, R4 ;  /* 0x0000000415047825 */ /* 0x020fe400078e0204 */
[----:B------:R-:W2:Y:S04]  /*0270*/  LDG.E.CONSTANT R9, desc[UR6][R8.64] ;  /* 0x0000000608097981 */ /* 0x000ea8000c1e9900 */
[----:B------:R-:W4:Y:S01]  /*0280*/  LDG.E.CONSTANT R5, desc[UR6][R4.64] ;  /* 0x0000000604057981 */ /* 0x000f22000c1e9900 */
[----:B------:R-:W-:-:S04]  /*0290*/  IADD3 R18, PT, PT, R17, R18, RZ ;  /* 0x0000001211127210 */ /* 0x000fc80007ffe0ff */
[----:B------:R-:W-:Y:S01]  /*02a0*/  ISETP.GE.AND P0, PT, R18, UR5, PT ;  /* 0x0000000512007c0c */ /* 0x000fe2000bf06270 */
[----:B---3--:R-:W-:Y:S01]  /*02b0*/  FADD R21, R6, -R13 ;  /* 0x8000000d06157221 */ /* 0x008fe20000000000 */
[----:B--2---:R-:W-:-:S03]  /*02c0*/  FADD R20, R10, -R9 ;  /* 0x800000090a147221 */ /* 0x004fc60000000000 */
[----:B------:R-:W-:Y:S01]  /*02d0*/  FMUL R21, R21, R21 ;  /* 0x0000001515157220 */ /* 0x000fe20000400000 */
[----:B----4-:R-:W-:-:S03]  /*02e0*/  FADD R6, R2, -R5 ;  /* 0x8000000502067221 */ /* 0x010fc60000000000 */
[----:B------:R-:W-:-:S04]  /*02f0*/  FFMA R21, R20, R20, R21 ;  /* 0x0000001414157223 */ /* 0x000fc80000000015 */
[----:B------:R-:W-:-:S04]  /*0300*/  FFMA R6, R6, R6, R21 ;  /* 0x0000000606067223 */ /* 0x000fc80000000015 */
[----:B------:R-:W-:Y:S01]  /*0310*/  FADD R19, R6, R19 ;  /* 0x0000001306137221 */ /* 0x000fe20000000000 */
[----:B------:R-:W-:Y:S06]  /*0320*/  @!P0 BRA `(.L_x_445) ;  /* 0xfffffffc00848947 */ /* 0x000fec000383ffff */
[----:B------:R-:W-:Y:S05]  /*0330*/  BSYNC.RECONVERGENT B1 ;  /* 0x0000000000017941 */ /* 0x000fea0003800200 */
.L_x_444:
[----:B------:R0:W-:Y:S02]  /*0340*/  STS [R14], R19 ;  /* 0x000000130e007388 */ /* 0x0001e40000000800 */
.L_x_443:
[----:B------:R-:W-:Y:S05]  /*0350*/  BSYNC.RECONVERGENT B0 ;  /* 0x0000000000007941 */ /* 0x000fea0003800200 */
.L_x_442:
[----:B------:R-:W-:Y:S01]  /*0360*/  BAR.SYNC.DEFER_BLOCKING 0x0 ;  /* 0x0000000000007b1d */ /* 0x000fe20000010000 */
[----:B------:R-:W-:Y:S02]  /*0370*/  ISETP.GE.U32.AND P1, PT, R16, 0x2, PT ;  /* 0x000000021000780c */ /* 0x000fe40003f26070 */
[----:B------:R-:W-:-:S11]  /*0380*/  ISETP.NE.AND P0, PT, R0, RZ, PT ;  /* 0x000000ff0000720c */ /* 0x000fd60003f05270 */
[----:B------:R-:W-:Y:S05]  /*0390*/  @!P1 BRA `(.L_x_446) ;  /* 0x00000000002c9947 */ /* 0x000fea0003800000 */
.L_x_447:
[----:B------:R-:W-:-:S04]  /*03a0*/  SHF.R.U32.HI R5, RZ, 0x1, R16 ;  /* 0x00000001ff057819 */ /* 0x000fc80000011610 */
[----:B------:R-:W-:-:S13]  /*03b0*/  ISETP.GE.U32.AND P1, PT, R0, R5, PT ;  /* 0x000000050000720c */ /* 0x000fda0003f26070 */
[----:B------:R-:W-:Y:S01]  /*03c0*/  @!P1 LEA R2, R5, R14, 0x2 ;  /* 0x0000000e05029211 */ /* 0x000fe200078e10ff */
[----:B------:R-:W-:Y:S05]  /*03d0*/  @!P1 LDS R3, [R14] ;  /* 0x000000000e039984 */ /* 0x000fea0000000800 */
[----:B------:R-:W1:Y:S02]  /*03e0*/  @!P1 LDS R2, [R2] ;  /* 0x0000000002029984 */ /* 0x000e640000000800 */
[----:B-1----:R-:W-:-:S05]  /*03f0*/  @!P1 FADD R3, R2, R3 ;  /* 0x0000000302039221 */ /* 0x002fca0000000000 */
[----:B------:R1:W-:Y:S01]  /*0400*/  @!P1 STS [R14], R3 ;  /* 0x000000030e009388 */ /* 0x0003e20000000800 */
[----:B------:R-:W-:Y:S01]  /*0410*/  BAR.SYNC.DEFER_BLOCKING 0x0 ;  /* 0x0000000000007b1d */ /* 0x000fe20000010000 */
[----:B------:R-:W-:Y:S02]  /*0420*/  ISETP.GT.U32.AND P1, PT, R16, 0x3, PT ;  /* 0x000000031000780c */ /* 0x000fe40003f24070 */
[----:B------:R-:W-:-:S11]  /*0430*/  MOV R16, R5 ;  /* 0x0000000500107202 */ /* 0x000fd60000000f00 */
[----:B-1----:R-:W-:Y:S05]  /*0440*/  @P1 BRA `(.L_x_447) ;  /* 0xfffffffc00d41947 */ /* 0x002fea000383ffff */
.L_x_446:
[----:B------:R-:W-:Y:S05]  /*0450*/  @P0 EXIT ;  /* 0x000000000000094d */ /* 0x000fea0003800000 */
[----:B------:R-:W1:Y:S01]  /*0460*/  S2UR UR5, SR_CgaCtaId ;  /* 0x00000000000579c3 */ /* 0x000e620000008800 */
[----:B------:R-:W-:-:S07]  /*0470*/  UMOV UR4, 0x400 ;  /* 0x0000040000047882 */ /* 0x000fce0000000000 */
[----:B------:R-:W2:Y:S01]  /*0480*/  LDC.64 R2, c[0x0][0x3b8] ;  /* 0x0000ee00ff027b82 */ /* 0x000ea20000000a00 */
[----:B-1----:R-:W-:Y:S01]  /*0490*/  ULEA UR4, UR5, UR4, 0x18 ;  /* 0x0000000405047291 */ /* 0x002fe2000f8ec0ff */
[----:B--2---:R-:W-:-:S08]  /*04a0*/  IMAD.WIDE.U32 R2, R15, 0x4, R2 ;  /* 0x000000040f027825 */ /* 0x004fd000078e0002 */
[----:B------:R-:W1:Y:S04]  /*04b0*/  LDS R5, [UR4] ;  /* 0x00000004ff057984 */ /* 0x000e680008000800 */
[----:B-1----:R-:W-:Y:S01]  /*04c0*/  STG.E desc[UR6][R2.64], R5 ;  /* 0x0000000502007986 */ /* 0x002fe2000c101906 */
[----:B------:R-:W-:Y:S05]  /*04d0*/  EXIT ;  /* 0x000000000000794d */ /* 0x000fea0003800000 */
.L_x_448:
        /* <DEDUP_REMOVED lines=10> */
.L_x_526:


//--------------------- .text.update_centroids_kernel --------------------------
	.section	.text.update_centroids_kernel,"ax",@progbits
	.align	128
        .global         update_centroids_kernel
        .type           update_centroids_kernel,@function
        .size           update_centroids_kernel,(.L_x_517 - update_centroids_kernel)
        .other          update_centroids_kernel,@"STO_CUDA_ENTRY STV_DEFAULT"
update_centroids_kernel:
.text.update_centroids_kernel:
[----:B------:R-:W-:Y:S01]  /*0000*/  LDC R1, c[0x0][0x37c] ;  /* 0x0000df00ff017b82 */ /* 0x000fe20000000800 */
[----:B------:R-:W0:Y:S01]  /*0010*/  S2R R0, SR_CTAID.X ;  /* 0x0000000000007919 */ /* 0x000e220000002500 */
[----:B------:R-:W0:Y:S02]  /*0020*/  LDCU UR4, c[0x0][0x3c4] ;  /* 0x00007880ff0477ac */ /* 0x000e240008000800 */
[----:B0-----:R-:W-:-:S13]  /*0030*/  ISETP.GE.AND P0, PT, R0, UR4, PT ;  /* 0x0000000400007c0c */ /* 0x001fda000bf06270 */
[----:B------:R-:W-:Y:S05]  /*0040*/  @P0 EXIT ;  /* 0x000000000000094d */ /* 0x000fea0003800000 */
[----:B------:R-:W0:Y:S01]  /*0050*/  S2R R5, SR_CgaCtaId ;  /* 0x0000000000057919 */ /* 0x000e220000008800 */
[----:B------:R-:W1:Y:S01]  /*0060*/  LDCU UR4, c[0x0][0x360] ;  /* 0x00006c00ff0477ac */ /* 0x000e620008000800 */
[----:B------:R-:W-:Y:S01]  /*0070*/  MOV R4, 0x400 ;  /* 0x0000040000047802 */ /* 0x000fe20000000f00 */
[----:B------:R-:W-:Y:S01]  /*0080*/  BSSY.RECONVERGENT B0, `(.L_x_449) ;  /* 0x00000b7000007945 */ /* 0x000fe20003800200 */
[----:B------:R-:W2:Y:S01]  /*0090*/  S2R R2, SR_TID.X ;  /* 0x0000000000027919 */ /* 0x000ea20000002100 */
[----:B------:R-:W3:Y:S01]  /*00a0*/  LDCU.64 UR6, c[0x0][0x358] ;  /* 0x00006b00ff0677ac */ /* 0x000ee20008000a00 */
[----:B------:R-:W4:Y:S01]  /*00b0*/  LDCU UR5, c[0x0][0x3c0] ;  /* 0x00007800ff0577ac */ /* 0x000f220008000800 */
[----:B------:R-:W0:Y:S01]  /*00c0*/  LDCU.64 UR8, c[0x0][0x398] ;  /* 0x00007300ff0877ac */ /* 0x000e220008000a00 */
[----:B------:R-:W0:Y:S01]  /*00d0*/  LDCU.64 UR10, c[0x0][0x390] ;  /* 0x00007200ff0a77ac */ /* 0x000e220008000a00 */
[----:B-1----:R-:W-:Y:S01]  /*00e0*/  IMAD.U32 R3, RZ, RZ, UR4 ;  /* 0x00000004ff037e24 */ /* 0x002fe2000f8e00ff */
[----:B------:R-:W1:Y:S03]  /*00f0*/  LDCU UR4, c[0x0][0x3c0] ;  /* 0x00007800ff0477ac */ /* 0x000e660008000800 */
[----:B------:R-:W-:Y:S01]  /*0100*/  IMAD.MOV.U32 R9, RZ, RZ, R3 ;  /* 0x000000ffff097224 */ /* 0x000fe200078e0003 */
[----:B------:R-:W-:Y:S01]  /*0110*/  MOV R11, R3 ;  /* 0x00000003000b7202 */ /* 0x000fe20000000f00 */
[----:B------:R-:W3:Y:S01]  /*0120*/  LDCU.128 UR12, c[0x0][0x380] ;  /* 0x00007000ff0c77ac */ /* 0x000ee20008000c00 */
[----:B0-----:R-:W-:-:S05]  /*0130*/  LEA R6, R5, R4, 0x18 ;  /* 0x0000000405067211 */ /* 0x001fca00078ec0ff */
[C---:B------:R-:W-:Y:S01]  /*0140*/  IMAD R4, R3.reuse, 0x4, R6 ;  /* 0x0000000403047824 */ /* 0x040fe200078e0206 */
[C---:B--2---:R-:W-:Y:S02]  /*0150*/  LEA R6, R2.reuse, R6, 0x2 ;  /* 0x0000000602067211 */ /* 0x044fe400078e10ff */
[C---:B-1----:R-:W-:Y:S01]  /*0160*/  ISETP.GE.AND P0, PT, R2.reuse, UR4, PT ;  /* 0x0000000402007c0c */ /* 0x042fe2000bf06270 */
[----:B------:R-:W-:Y:S02]  /*0170*/  IMAD R8, R2, 0x4, R4 ;  /* 0x0000000402087824 */ /* 0x000fe400078e0204 */
[C---:B------:R-:W-:Y:S01]  /*0180*/  IMAD R5, R3.reuse, 0x8, R6 ;  /* 0x0000000803057824 */ /* 0x040fe200078e0206 */
[----:B------:R0:W-:Y:S01]  /*0190*/  STS [R6], RZ ;  /* 0x000000ff06007388 */ /* 0x0001e20000000800 */
[C---:B------:R-:W-:Y:S01]  /*01a0*/  IMAD R10, R3.reuse, 0x4, R4 ;  /* 0x00000004030a7824 */ /* 0x040fe200078e0204 */
[C---:B------:R-:W-:Y:S02]  /*01b0*/  LEA R7, R3.reuse, R8, 0x3 ;  /* 0x0000000803077211 */ /* 0x040fe400078e18ff */
[----:B------:R0:W-:Y:S01]  /*01c0*/  STS [R8], RZ ;  /* 0x000000ff08007388 */ /* 0x0001e20000000800 */
[----:B------:R-:W-:-:S03]  /*01d0*/  IMAD R18, R3, 0x4, R10 ;  /* 0x0000000403127824 */ /* 0x000fc600078e020a */
[----:B------:R0:W-:Y:S04]  /*01e0*/  STS [R5], RZ ;  /* 0x000000ff05007388 */ /* 0x0001e80000000800 */
[----:B------:R0:W-:Y:S01]  /*01f0*/  STS [R7], RZ ;  /* 0x000000ff07007388 */ /* 0x0001e20000000800 */
[----:B---34-:R-:W-:Y:S05]  /*0200*/  @P0 BRA `(.L_x_450) ;  /* 0x0000000800780947 */ /* 0x018fea0003800000 */
[----:B------:R-:W1:Y:S01]  /*0210*/  I2F.U32.RP R16, R3 ;  /* 0x0000000300107306 */ /* 0x000e620000209000 */
[C-C-:B------:R-:W-:Y:S01]  /*0220*/  IMAD.IADD R14, R3.reuse, 0x1, R2.reuse ;  /* 0x00000001030e7824 */ /* 0x140fe200078e0202 */
[----:B------:R-:W-:Y:S01]  /*0230*/  IADD3 R17, PT, PT, RZ, -R3, RZ ;  /* 0x80000003ff117210 */ /* 0x000fe20007ffe0ff */
[----:B------:R-:W-:Y:S01]  /*0240*/  BSSY.RECONVERGENT B1, `(.L_x_451) ;  /* 0x0000041000017945 */ /* 0x000fe20003800200 */
[----:B------:R-:W-:Y:S01]  /*0250*/  ISETP.NE.U32.AND P2, PT, R3, RZ, PT ;  /* 0x000000ff0300720c */ /* 0x000fe20003f45070 */
[----:B------:R-:W-:Y:S01]  /*0260*/  HFMA2 R19, -RZ, RZ, 0, 0 ;  /* 0x00000000ff137431 */ /* 0x000fe200000001ff */
[C---:B------:R-:W-:Y:S02]  /*0270*/  ISETP.GE.U32.AND P0, PT, R14.reuse, UR4, PT ;  /* 0x000000040e007c0c */ /* 0x040fe4000bf06070 */
[----:B------:R-:W-:Y:S02]  /*0280*/  CS2R R20, SRZ ;  /* 0x0000000000147805 */ /* 0x000fe4000001ff00 */
[----:B------:R-:W-:Y:S01]  /*0290*/  VIMNMX.U32 R15, PT, PT, R14, UR4, !PT ;  /* 0x000000040e0f7c48 */ /* 0x000fe2000ffe0000 */
[----:B------:R-:W-:Y:S01]  /*02a0*/  IMAD.MOV.U32 R22, RZ, RZ, RZ ;  /* 0x000000ffff167224 */ /* 0x000fe200078e00ff */
[----:B------:R-:W-:Y:S01]  /*02b0*/  SEL R26, RZ, 0x1, P0 ;  /* 0x00000001ff1a7807 */ /* 0x000fe20000000000 */
[----:B------:R-:W-:-:S03]  /*02c0*/  IMAD.MOV.U32 R23, RZ, RZ, R2 ;  /* 0x000000ffff177224 */ /* 0x000fc600078e0002 */
[----:B------:R-:W-:Y:S01]  /*02d0*/  IADD3 R14, PT, PT, R15, -R14, -R26 ;  /* 0x8000000e0f0e7210 */ /* 0x000fe20007ffe81a */
[----:B-1----:R-:W1:Y:S02]  /*02e0*/  MUFU.RCP R16, R16 ;  /* 0x0000001000107308 */ /* 0x002e640000001000 */
[----:B-1----:R-:W-:-:S06]  /*02f0*/  VIADD R12, R16, 0xffffffe ;  /* 0x0ffffffe100c7836 */ /* 0x002fcc0000000000 */
[----:B------:R1:W2:Y:S02]  /*0300*/  F2I.FTZ.U32.TRUNC.NTZ R13, R12 ;  /* 0x0000000c000d7305 */ /* 0x0002a4000021f000 */
[----:B-1----:R-:W-:Y:S02]  /*0310*/  IMAD.MOV.U32 R12, RZ, RZ, RZ ;  /* 0x000000ffff0c7224 */ /* 0x002fe400078e00ff */
[----:B--2---:R-:W-:-:S04]  /*0320*/  IMAD R17, R17, R13, RZ ;  /* 0x0000000d11117224 */ /* 0x004fc800078e02ff */
[----:B------:R-:W-:-:S06]  /*0330*/  IMAD.HI.U32 R13, R13, R17, R12 ;  /* 0x000000110d0d7227 */ /* 0x000fcc00078e000c */
[----:B------:R-:W-:-:S05]  /*0340*/  IMAD.HI.U32 R13, R13, R14, RZ ;  /* 0x0000000e0d0d7227 */ /* 0x000fca00078e00ff */
[----:B------:R-:W-:-:S05]  /*0350*/  IADD3 R12, PT, PT, -R13, RZ, RZ ;  /* 0x000000ff0d0c7210 */ /* 0x000fca0007ffe1ff */
[----:B------:R-:W-:-:S05]  /*0360*/  IMAD R14, R3, R12, R14 ;  /* 0x0000000c030e7224 */ /* 0x000fca00078e020e */
[----:B------:R-:W-:-:S13]  /*0370*/  ISETP.GE.U32.AND P0, PT, R14, R3, PT ;  /* 0x000000030e00720c */ /* 0x000fda0003f06070 */
[----:B------:R-:W-:Y:S02]  /*0380*/  @P0 IMAD.IADD R14, R14, 0x1, -R3 ;  /* 0x000000010e0e0824 */ /* 0x000fe400078e0a03 */
[----:B------:R-:W-:-:S03]  /*0390*/  @P0 VIADD R13, R13, 0x1 ;  /* 0x000000010d0d0836 */ /* 0x000fc60000000000 */
[----:B------:R-:W-:-:S13]  /*03a0*/  ISETP.GE.U32.AND P1, PT, R14, R3, PT ;  /* 0x000000030e00720c */ /* 0x000fda0003f26070 */
[----:B------:R-:W-:Y:S02]  /*03b0*/  @P1 IADD3 R13, PT, PT, R13, 0x1, RZ ;  /* 0x000000010d0d1810 */ /* 0x000fe40007ffe0ff */
[----:B------:R-:W-:-:S05]  /*03c0*/  @!P2 LOP3.LUT R13, RZ, R3, RZ, 0x33, !PT ;  /* 0x00000003ff0da212 */ /* 0x000fca00078e33ff */
[----:B------:R-:W-:-:S05]  /*03d0*/  IMAD.IADD R26, R26, 0x1, R13 ;  /* 0x000000011a1a7824 */ /* 0x000fca00078e020d */
[----:B------:R-:W-:-:S04]  /*03e0*/  LOP3.LUT R12, R26, 0x3, RZ, 0xc0, !PT ;  /* 0x000000031a0c7812 */ /* 0x000fc800078ec0ff */
[----:B------:R-:W-:-:S13]  /*03f0*/  ISETP.NE.AND P0, PT, R12, 0x3, PT ;  /* 0x000000030c00780c */ /* 0x000fda0003f05270 */
[----:B------:R-:W-:Y:S05]  /*0400*/  @!P0 BRA `(.L_x_452) ;  /* 0x0000000000908947 */ /* 0x000fea0003800000 */
[----:B------:R-:W-:Y:S01]  /*0410*/  VIADD R12, R26, 0x1 ;  /* 0x000000011a0c7836 */ /* 0x000fe20000000000 */
[----:B------:R-:W-:Y:S01]  /*0420*/  MOV R20, RZ ;  /* 0x000000ff00147202 */ /* 0x000fe20000000f00 */
[----:B------:R-:W-:Y:S02]  /*0430*/  IMAD.MOV.U32 R22, RZ, RZ, RZ ;  /* 0x000000ffff167224 */ /* 0x000fe400078e00ff */
[----:B------:R-:W-:Y:S01]  /*0440*/  IMAD.MOV.U32 R23, RZ, RZ, R2 ;  /* 0x000000ffff177224 */ /* 0x000fe200078e0002 */
[----:B------:R-:W-:Y:S01]  /*0450*/  LOP3.LUT R12, R12, 0x3, RZ, 0xc0, !PT ;  /* 0x000000030c0c7812 */ /* 0x000fe200078ec0ff */
[----:B------:R-:W-:-:S03]  /*0460*/  IMAD.WIDE.U32 R16, R2, 0x4, RZ ;  /* 0x0000000402107825 */ /* 0x000fc600078e00ff */
[----:B------:R-:W-:-:S07]  /*0470*/  IADD3 R27, PT, PT, -R12, RZ, RZ ;  /* 0x000000ff0c1b7210 */ /* 0x000fce0007ffe1ff */
.L_x_455:
[----:B------:R-:W-:-:S04]  /*0480*/  IADD3 R12, P0, PT, R16, UR8, RZ ;  /* 0x00000008100c7c10 */ /* 0x000fc8000ff1e0ff */
[----:B------:R-:W-:-:S06]  /*0490*/  IADD3.X R13, PT, PT, R17, UR9, RZ, P0, !PT ;  /* 0x00000009110d7c10 */ /* 0x000fcc00087fe4ff */
[----:B------:R-:W2:Y:S01]  /*04a0*/  LDG.E.CONSTANT R13, desc[UR6][R12.64] ;  /* 0x000000060c0d7981 */ /* 0x000ea2000c1e9900 */
[----:B------:R-:W-:Y:S01]  /*04b0*/  VIADD R27, R27, 0x1 ;  /* 0x000000011b1b7836 */ /* 0x000fe20000000000 */
[----:B------:R-:W-:Y:S01]  /*04c0*/  BSSY.RECONVERGENT B2, `(.L_x_453) ;  /* 0x0000016000027945 */ /* 0x000fe20003800200 */
[----:B------:R-:W-:-:S03]  /*04d0*/  IMAD.IADD R23, R3, 0x1, R23 ;  /* 0x0000000103177824 */ /* 0x000fc600078e0217 */
[----:B------:R-:W-:Y:S02]  /*04e0*/  ISETP.NE.AND P0, PT, R27, RZ, PT ;  /* 0x000000ff1b00720c */ /* 0x000fe40003f05270 */
[----:B--2---:R-:W-:-:S13]  /*04f0*/  ISETP.NE.AND P1, PT, R13, R0, PT ;  /* 0x000000000d00720c */ /* 0x004fda0003f25270 */
[----:B-1----:R-:W-:Y:S05]  /*0500*/  @P1 BRA `(.L_x_454) ;  /* 0x0000000000441947 */ /* 0x002fea0003800000 */
[C---:B------:R-:W-:Y:S02]  /*0510*/  IADD3 R24, P1, PT, R16.reuse, UR12, RZ ;  /* 0x0000000c10187c10 */ /* 0x040fe4000ff3e0ff */
[C---:B------:R-:W-:Y:S02]  /*0520*/  IADD3 R12, P2, PT, R16.reuse, UR10, RZ ;  /* 0x0000000a100c7c10 */ /* 0x040fe4000ff5e0ff */
[C---:B------:R-:W-:Y:S02]  /*0530*/  IADD3.X R25, PT, PT, R17.reuse, UR13, RZ, P1, !PT ;  /* 0x0000000d11197c10 */ /* 0x040fe40008ffe4ff */
[----:B------:R-:W-:Y:S02]  /*0540*/  IADD3 R14, P1, PT, R16, UR14, RZ ;  /* 0x0000000e100e7c10 */ /* 0x000fe4000ff3e0ff */
[C---:B------:R-:W-:Y:S01]  /*0550*/  IADD3.X R13, PT, PT, R17.reuse, UR11, RZ, P2, !PT ;  /* 0x0000000b110d7c10 */ /* 0x040fe200097fe4ff */
[----:B------:R-:W2:Y:S01]  /*0560*/  LDG.E.CONSTANT R24, desc[UR6][R24.64] ;  /* 0x0000000618187981 */ /* 0x000ea2000c1e9900 */
[----:B------:R-:W-:-:S04]  /*0570*/  IADD3.X R15, PT, PT, R17, UR15, RZ, P1, !PT ;  /* 0x0000000f110f7c10 */ /* 0x000fc80008ffe4ff */
[----:B------:R-:W3:Y:S04]  /*0580*/  LDG.E.CONSTANT R13, desc[UR6][R12.64] ;  /* 0x000000060c0d7981 */ /* 0x000ee8000c1e9900 */
[----:B------:R-:W4:Y:S01]  /*0590*/  LDG.E.CONSTANT R14, desc[UR6][R14.64] ;  /* 0x000000060e0e7981 */ /* 0x000f22000c1e9900 */
[----:B------:R-:W-:Y:S01]  /*05a0*/  IADD3 R22, PT, PT, R22, 0x1, RZ ;  /* 0x0000000116167810 */ /* 0x000fe20007ffe0ff */
[----:B--2---:R-:W-:Y:S01]  /*05b0*/  FADD R21, R21, R24 ;  /* 0x0000001815157221 */ /* 0x004fe20000000000 */
[----:B---3--:R-:W-:Y:S01]  /*05c0*/  FADD R20, R20, R13 ;  /* 0x0000000d14147221 */ /* 0x008fe20000000000 */
[----:B----4-:R-:W-:-:S03]  /*05d0*/  FADD R19, R19, R14 ;  /* 0x0000000e13137221 */ /* 0x010fc60000000000 */
[----:B------:R1:W-:Y:S04]  /*05e0*/  STS [R6], R21 ;  /* 0x0000001506007388 */ /* 0x0003e80000000800 */
[----:B------:R1:W-:Y:S04]  /*05f0*/  STS [R8], R19 ;  /* 0x0000001308007388 */ /* 0x0003e80000000800 */
[----:B------:R1:W-:Y:S04]  /*0600*/  STS [R5], R20 ;  /* 0x0000001405007388 */ /* 0x0003e80000000800 */
[----:B------:R1:W-:Y:S02]  /*0610*/  STS [R7], R22 ;  /* 0x0000001607007388 */ /* 0x0003e40000000800 */
.L_x_454:
[----:B------:R-:W-:Y:S05]  /*0620*/  BSYNC.RECONVERGENT B2 ;  /* 0x0000000000027941 */ /* 0x000fea0003800200 */
.L_x_453:
[----:B------:R-:W-:Y:S01]  /*0630*/  IMAD.WIDE.U32 R16, R3, 0x4, R16 ;  /* 0x0000000403107825 */ /* 0x000fe200078e0010 */
[----:B------:R-:W-:Y:S06]  /*0640*/  @P0 BRA `(.L_x_455) ;  /* 0xfffffffc008c0947 */ /* 0x000fec000383ffff */
.L_x_452:
[----:B------:R-:W-:Y:S05]  /*0650*/  BSYNC.RECONVERGENT B1 ;  /* 0x0000000000017941 */ /* 0x000fea0003800200 */
.L_x_451:
[----:B------:R-:W2:Y:S01]  /*0660*/  LDC.64 R12, c[0x0][0x398] ;  /* 0x0000e600ff0c7b82 */ /* 0x000ea20000000a00 */
[----:B------:R-:W-:-:S13]  /*0670*/  ISETP.GE.U32.AND P0, PT, R26, 0x3, PT ;  /* 0x000000031a00780c */ /* 0x000fda0003f06070 */
[----:B------:R-:W-:Y:S05]  /*0680*/  @!P0 BRA `(.L_x_450) ;  /* 0x0000000400588947 */ /* 0x000fea0003800000 */
.L_x_456:
[----:B--2---:R-:W-:Y:S01]  /*0690*/  IMAD.WIDE.U32 R26, R23, 0x4, R12 ;  /* 0x00000004171a7825 */ /* 0x004fe200078e000c */
[----:B------:R-:W2:Y:S05]  /*06a0*/  LDC.64 R14, c[0x0][0x380] ;  /* 0x0000e000ff0e7b82 */ /* 0x000eaa0000000a00 */
[----:B---3--:R-:W3:Y:S01]  /*06b0*/  LDG.E.CONSTANT R27, desc[UR6][R26.64] ;  /* 0x000000061a1b7981 */ /* 0x008ee2000c1e9900 */
[----:B------:R-:W-:-:S04]  /*06c0*/  IMAD.IADD R25, R3, 0x1, R23 ;  /* 0x0000000103197824 */ /* 0x000fc800078e0217 */
[----:B------:R-:W-:-:S06]  /*06d0*/  IMAD.WIDE.U32 R16, R25, 0x4, R12 ;  /* 0x0000000419107825 */ /* 0x000fcc00078e000c */
[----:B------:R-:W4:Y:S01]  /*06e0*/  LDG.E.CONSTANT R17, desc[UR6][R16.64] ;  /* 0x0000000610117981 */ /* 0x000f22000c1e9900 */
[-C--:B---3--:R-:W-:Y:S02]  /*06f0*/  ISETP.NE.AND P0, PT, R27, R0.reuse, PT ;  /* 0x000000001b00720c */ /* 0x088fe40003f05270 */
[----:B------:R-:W3:Y:S11]  /*0700*/  LDC.64 R26, c[0x0][0x380] ;  /* 0x0000e000ff1a7b82 */ /* 0x000ef60000000a00 */
[----:B--2---:R-:W-:Y:S01]  /*0710*/  @!P0 IMAD.WIDE.U32 R14, R23, 0x4, R14 ;  /* 0x00000004170e8825 */ /* 0x004fe200078e000e */
[----:B----4-:R-:W-:Y:S01]  /*0720*/  ISETP.NE.AND P1, PT, R17, R0, PT ;  /* 0x000000001100720c */ /* 0x010fe20003f25270 */
[----:B------:R-:W2:Y:S03]  /*0730*/  @!P0 LDC.64 R28, c[0x0][0x390] ;  /* 0x0000e400ff1c8b82 */ /* 0x000ea60000000a00 */
[----:B------:R4:W1:Y:S05]  /*0740*/  @!P0 LDG.E.CONSTANT R24, desc[UR6][R14.64] ;  /* 0x000000060e188981 */ /* 0x00086a000c1e9900 */
[----:B------:R-:W5:Y:S08]  /*0750*/  LDC.64 R16, c[0x0][0x388] ;  /* 0x0000e200ff107b82 */ /* 0x000f700000000a00 */
[----:B----4-:R-:W4:Y:S02]  /*0760*/  LDC.64 R14, c[0x0][0x388] ;  /* 0x0000e200ff0e7b82 */ /* 0x010f240000000a00 */
[----:B----4-:R-:W-:-:S04]  /*0770*/  @!P0 IMAD.WIDE.U32 R14, R23, 0x4, R14 ;  /* 0x00000004170e8825 */ /* 0x010fc800078e000e */
[----:B--2---:R-:W-:-:S04]  /*0780*/  @!P0 IMAD.WIDE.U32 R28, R23, 0x4, R28 ;  /* 0x00000004171c8825 */ /* 0x004fc800078e001c */
[C---:B---3--:R-:W-:Y:S01]  /*0790*/  @!P1 IMAD.WIDE.U32 R26, R25.reuse, 0x4, R26 ;  /* 0x00000004191a9825 */ /* 0x048fe200078e001a */
[----:B------:R-:W2:Y:S03]  /*07a0*/  @!P0 LDG.E.CONSTANT R23, desc[UR6][R28.64] ;  /* 0x000000061c178981 */ /* 0x000ea6000c1e9900 */
[----:B-----5:R-:W-:Y:S02]  /*07b0*/  @!P1 IMAD.WIDE.U32 R16, R25, 0x4, R16 ;  /* 0x0000000419109825 */ /* 0x020fe400078e0010 */
[----:B------:R-:W3:Y:S04]  /*07c0*/  @!P1 LDG.E.CONSTANT R26, desc[UR6][R26.64] ;  /* 0x000000061a1a9981 */ /* 0x000ee8000c1e9900 */
[----:B------:R-:W4:Y:S01]  /*07d0*/  @!P1 LDG.E.CONSTANT R16, desc[UR6][R16.64] ;  /* 0x0000000610109981 */ /* 0x000f22000c1e9900 */
[----:B-1----:R-:W-:-:S03]  /*07e0*/  @!P0 FADD R21, R21, R24 ;  /* 0x0000001815158221 */ /* 0x002fc60000000000 */
[----:B------:R1:W5:Y:S02]  /*07f0*/  @!P0 LDG.E.CONSTANT R24, desc[UR6][R14.64] ;  /* 0x000000060e188981 */ /* 0x000364000c1e9900 */
[----:B-1----:R-:W1:Y:S02]  /*0800*/  @!P1 LDC.64 R14, c[0x0][0x390] ;  /* 0x0000e400ff0e9b82 */ /* 0x002e640000000a00 */
[----:B-1----:R-:W-:-:S04]  /*0810*/  @!P1 IMAD.WIDE.U32 R14, R25, 0x4, R14 ;  /* 0x00000004190e9825 */ /* 0x002fc800078e000e */
[----:B------:R-:W-:Y:S01]  /*0820*/  IMAD.IADD R25, R3, 0x1, R25 ;  /* 0x0000000103197824 */ /* 0x000fe200078e0219 */
[----:B------:R1:W4:Y:S03]  /*0830*/  @!P1 LDG.E.CONSTANT R27, desc[UR6][R14.64] ;  /* 0x000000060e1b9981 */ /* 0x000326000c1e9900 */
[----:B------:R-:W-:-:S06]  /*0840*/  IMAD.WIDE.U32 R28, R25, 0x4, R12 ;  /* 0x00000004191c7825 */ /* 0x000fcc00078e000c */
[----:B------:R-:W4:Y:S01]  /*0850*/  LDG.E.CONSTANT R29, desc[UR6][R28.64] ;  /* 0x000000061c1d7981 */ /* 0x000f22000c1e9900 */
[----:B--2---:R-:W-:Y:S01]  /*0860*/  @!P0 FADD R20, R20, R23 ;  /* 0x0000001714148221 */ /* 0x004fe20000000000 */
[----:B------:R-:W-:Y:S01]  /*0870*/  IADD3 R23, PT, PT, R3, R25, RZ ;  /* 0x0000001903177210 */ /* 0x000fe20007ffe0ff */
[----:B-1----:R-:W1:Y:S01]  /*0880*/  LDC.64 R14, c[0x0][0x380] ;  /* 0x0000e000ff0e7b82 */ /* 0x002e620000000a00 */
[----:B------:R3:W-:Y:S02]  /*0890*/  @!P0 STS [R6], R21 ;  /* 0x0000001506008388 */ /* 0x0007e40000000800 */
[----:B---3--:R-:W-:Y:S01]  /*08a0*/  @!P1 FADD R21, R21, R26 ;  /* 0x0000001a15159221 */ /* 0x008fe20000000000 */
[----:B-----5:R-:W-:-:S05]  /*08b0*/  @!P0 FADD R19, R19, R24 ;  /* 0x0000001813138221 */ /* 0x020fca0000000000 */
[----:B------:R-:W-:Y:S04]  /*08c0*/  @!P0 STS [R8], R19 ;  /* 0x0000001308008388 */ /* 0x000fe80000000800 */
[----:B------:R2:W-:Y:S01]  /*08d0*/  @!P0 STS [R5], R20 ;  /* 0x0000001405008388 */ /* 0x0005e20000000800 */
[----:B----4-:R-:W-:Y:S02]  /*08e0*/  ISETP.NE.AND P2, PT, R29, R0, PT ;  /* 0x000000001d00720c */ /* 0x010fe40003f45270 */
[----:B------:R-:W3:Y:S01]  /*08f0*/  LDC.64 R28, c[0x0][0x388] ;  /* 0x0000e200ff1c7b82 */ /* 0x000ee20000000a00 */
[----:B--2---:R-:W-:-:S10]  /*0900*/  @!P1 FADD R20, R20, R27 ;  /* 0x0000001b14149221 */ /* 0x004fd40000000000 */
[----:B---3--:R-:W-:-:S04]  /*0910*/  @!P2 IMAD.WIDE.U32 R26, R25, 0x4, R28 ;  /* 0x00000004191aa825 */ /* 0x008fc800078e001c */
[----:B------:R-:W-:-:S04]  /*0920*/  IMAD.WIDE.U32 R28, R23, 0x4, R12 ;  /* 0x00000004171c7825 */ /* 0x000fc800078e000c */
[----:B------:R-:W-:Y:S01]  /*0930*/  @!P1 FADD R19, R19, R16 ;  /* 0x0000001013139221 */ /* 0x000fe20000000000 */
[----:B------:R-:W2:Y:S01]  /*0940*/  @!P2 LDG.E.CONSTANT R26, desc[UR6][R26.64] ;  /* 0x000000061a1aa981 */ /* 0x000ea2000c1e9900 */
[----:B------:R-:W3:Y:S03]  /*0950*/  @!P2 LDC.64 R16, c[0x0][0x390] ;  /* 0x0000e400ff10ab82 */ /* 0x000ee60000000a00 */
[----:B------:R-:W4:Y:S01]  /*0960*/  LDG.E.CONSTANT R29, desc[UR6][R28.64] ;  /* 0x000000061c1d7981 */ /* 0x000f22000c1e9900 */
[----:B-1----:R-:W-:-:S05]  /*0970*/  @!P2 IMAD.WIDE.U32 R14, R25, 0x4, R14 ;  /* 0x00000004190ea825 */ /* 0x002fca00078e000e */
[----:B------:R1:W5:Y:S02]  /*0980*/  @!P2 LDG.E.CONSTANT R24, desc[UR6][R14.64] ;  /* 0x000000060e18a981 */ /* 0x000364000c1e9900 */
[----:B-1----:R-:W1:Y:S01]  /*0990*/  LDC.64 R14, c[0x0][0x388] ;  /* 0x0000e200ff0e7b82 */ /* 0x002e620000000a00 */
[----:B---3--:R-:W-:-:S05]  /*09a0*/  @!P2 IMAD.WIDE.U32 R16, R25, 0x4, R16 ;  /* 0x000000041910a825 */ /* 0x008fca00078e0010 */
[----:B------:R3:W2:Y:S02]  /*09b0*/  @!P2 LDG.E.CONSTANT R25, desc[UR6][R16.64] ;  /* 0x000000061019a981 */ /* 0x0006a4000c1e9900 */
[----:B---3--:R-:W3:Y:S01]  /*09c0*/  LDC.64 R16, c[0x0][0x380] ;  /* 0x0000e000ff107b82 */ /* 0x008ee20000000a00 */
[----:B----4-:R-:W-:-:S13]  /*09d0*/  ISETP.NE.AND P3, PT, R29, R0, PT ;  /* 0x000000001d00720c */ /* 0x010fda0003f65270 */
[----:B------:R-:W4:Y:S01]  /*09e0*/  @!P3 LDC.64 R28, c[0x0][0x390] ;  /* 0x0000e400ff1cbb82 */ /* 0x000f220000000a00 */
[----:B---3--:R-:W-:-:S04]  /*09f0*/  @!P3 IMAD.WIDE.U32 R16, R23, 0x4, R16 ;  /* 0x000000041710b825 */ /* 0x008fc800078e0010 */
[C---:B-1----:R-:W-:Y:S02]  /*0a00*/  @!P3 IMAD.WIDE.U32 R14, R23.reuse, 0x4, R14 ;  /* 0x00000004170eb825 */ /* 0x042fe400078e000e */
[----:B------:R-:W3:Y:S04]  /*0a10*/  @!P3 LDG.E.CONSTANT R16, desc[UR6][R16.64] ;  /* 0x000000061010b981 */ /* 0x000ee8000c1e9900 */
[----:B------:R-:W3:Y:S01]  /*0a20*/  @!P3 LDG.E.CONSTANT R14, desc[UR6][R14.64] ;  /* 0x000000060e0eb981 */ /* 0x000ee2000c1e9900 */
[----:B----4-:R-:W-:-:S06]  /*0a30*/  @!P3 IMAD.WIDE.U32 R28, R23, 0x4, R28 ;  /* 0x00000004171cb825 */ /* 0x010fcc00078e001c */
[----:B------:R-:W4:Y:S01]  /*0a40*/  @!P3 LDG.E.CONSTANT R29, desc[UR6][R28.64] ;  /* 0x000000061c1db981 */ /* 0x000f22000c1e9900 */
[----:B------:R-:W-:-:S05]  /*0a50*/  @!P0 VIADD R22, R22, 0x1 ;  /* 0x0000000116168836 */ /* 0x000fca0000000000 */
[----:B------:R1:W-:Y:S04]  /*0a60*/  @!P0 STS [R7], R22 ;  /* 0x0000001607008388 */ /* 0x0003e80000000800 */
[----:B------:R5:W-:Y:S01]  /*0a70*/  @!P1 STS [R6], R21 ;  /* 0x0000001506009388 */ /* 0x000be20000000800 */
[----:B-1----:R-:W-:-:S03]  /*0a80*/  @!P1 VIADD R22, R22, 0x1 ;  /* 0x0000000116169836 */ /* 0x002fc60000000000 */
[----:B------:R2:W-:Y:S01]  /*0a90*/  @!P1 STS [R8], R19 ;  /* 0x0000001308009388 */ /* 0x0005e20000000800 */
[----:B-----5:R-:W-:-:S03]  /*0aa0*/  @!P2 FADD R21, R21, R24 ;  /* 0x000000181515a221 */ /* 0x020fc60000000000 */
[----:B------:R1:W-:Y:S04]  /*0ab0*/  @!P1 STS [R5], R20 ;  /* 0x0000001405009388 */ /* 0x0003e80000000800 */
[----:B------:R5:W-:Y:S01]  /*0ac0*/  @!P1 STS [R7], R22 ;  /* 0x0000001607009388 */ /* 0x000be20000000800 */
[----:B--2---:R-:W-:Y:S01]  /*0ad0*/  @!P2 FADD R19, R19, R26 ;  /* 0x0000001a1313a221 */ /* 0x004fe20000000000 */
[----:B-1----:R-:W-:Y:S02]  /*0ae0*/  @!P2 FADD R20, R20, R25 ;  /* 0x000000191414a221 */ /* 0x002fe40000000000 */
[----:B------:R-:W-:Y:S01]  /*0af0*/  @!P2 STS [R6], R21 ;  /* 0x000000150600a388 */ /* 0x000fe20000000800 */
[----:B-----5:R-:W-:-:S03]  /*0b00*/  @!P2 IADD3 R22, PT, PT, R22, 0x1, RZ ;  /* 0x000000011616a810 */ /* 0x020fc60007ffe0ff */
[----:B------:R-:W-:Y:S04]  /*0b10*/  @!P2 STS [R8], R19 ;  /* 0x000000130800a388 */ /* 0x000fe80000000800 */
[----:B------:R-:W-:Y:S04]  /*0b20*/  @!P2 STS [R5], R20 ;  /* 0x000000140500a388 */ /* 0x000fe80000000800 */
[----:B------:R1:W-:Y:S01]  /*0b30*/  @!P2 STS [R7], R22 ;  /* 0x000000160700a388 */ /* 0x0003e20000000800 */
[----:B------:R-:W-:Y:S02]  /*0b40*/  IMAD.IADD R23, R3, 0x1, R23 ;  /* 0x0000000103177824 */ /* 0x000fe400078e0217 */
[----:B-1----:R-:W-:-:S03]  /*0b50*/  @!P3 VIADD R22, R22, 0x1 ;  /* 0x000000011616b836 */ /* 0x002fc60000000000 */
[----:B------:R-:W-:Y:S01]  /*0b60*/  ISETP.GE.AND P0, PT, R23, UR5, PT ;  /* 0x0000000517007c0c */ /* 0x000fe2000bf06270 */
[----:B---3--:R-:W-:Y:S01]  /*0b70*/  @!P3 FADD R21, R21, R16 ;  /* 0x000000101515b221 */ /* 0x008fe20000000000 */
[----:B------:R-:W-:-:S04]  /*0b80*/  @!P3 FADD R19, R19, R14 ;  /* 0x0000000e1313b221 */ /* 0x000fc80000000000 */
[----:B------:R3:W-:Y:S04]  /*0b90*/  @!P3 STS [R6], R21 ;  /* 0x000000150600b388 */ /* 0x0007e80000000800 */
[----:B------:R3:W-:Y:S01]  /*0ba0*/  @!P3 STS [R8], R19 ;  /* 0x000000130800b388 */ /* 0x0007e20000000800 */
[----:B----4-:R-:W-:-:S05]  /*0bb0*/  @!P3 FADD R20, R20, R29 ;  /* 0x0000001d1414b221 */ /* 0x010fca0000000000 */
[----:B------:R3:W-:Y:S04]  /*0bc0*/  @!P3 STS [R5], R20 ;  /* 0x000000140500b388 */ /* 0x0007e80000000800 */
[----:B------:R3:W-:Y:S01]  /*0bd0*/  @!P3 STS [R7], R22 ;  /* 0x000000160700b388 */ /* 0x0007e20000000800 */
[----:B------:R-:W-:Y:S05]  /*0be0*/  @!P0 BRA `(.L_x_456) ;  /* 0xfffffff800a88947 */ /* 0x000fea000383ffff */
.L_x_450:
[----:B------:R-:W-:Y:S05]  /*0bf0*/  BSYNC.RECONVERGENT B0 ;  /* 0x0000000000007941 */ /* 0x000fea0003800200 */
.L_x_449:
[----:B------:R-:W-:Y:S01]  /*0c00*/  BAR.SYNC.DEFER_BLOCKING 0x0 ;  /* 0x0000000000007b1d */ /* 0x000fe20000010000 */
[----:B------:R-:W-:-:S13]  /*0c10*/  ISETP.GE.U32.AND P0, PT, R3, 0x2, PT ;  /* 0x000000020300780c */ /* 0x000fda0003f06070 */
[----:B------:R-:W-:Y:S05]  /*0c20*/  @!P0 BRA `(.L_x_457) ;  /* 0x0000000000748947 */ /* 0x000fea0003800000 */
.L_x_460:
[----:B-1-3--:R-:W-:Y:S01]  /*0c30*/  SHF.R.U32.HI R19, RZ, 0x1, R3 ;  /* 0x00000001ff137819 */ /* 0x00afe20000011603 */
[----:B------:R-:W-:Y:S03]  /*0c40*/  BSSY.RECONVERGENT B0, `(.L_x_458) ;  /* 0x0000017000007945 */ /* 0x000fe60003800200 */
[----:B------:R-:W-:-:S13]  /*0c50*/  ISETP.GE.U32.AND P0, PT, R2, R19, PT ;  /* 0x000000130200720c */ /* 0x000fda0003f06070 */
[----:B------:R-:W-:Y:S05]  /*0c60*/  @P0 BRA `(.L_x_459) ;  /* 0x0000000000500947 */ /* 0x000fea0003800000 */
[----:B--2---:R-:W-:Y:S01]  /*0c70*/  LEA R12, R19, R6, 0x2 ;  /* 0x00000006130c7211 */ /* 0x004fe200078e10ff */
[----:B------:R-:W-:Y:S04]  /*0c80*/  LDS R14, [R6] ;  /* 0x00000000060e7984 */ /* 0x000fe80000000800 */
[----:B------:R-:W1:Y:S02]  /*0c90*/  LDS R13, [R12] ;  /* 0x000000000c0d7984 */ /* 0x000e640000000800 */
[----:B-1----:R-:W-:Y:S01]  /*0ca0*/  FADD R13, R13, R14 ;  /* 0x0000000e0d0d7221 */ /* 0x002fe20000000000 */
[----:B------:R-:W-:-:S04]  /*0cb0*/  IMAD R14, R19, 0x4, R8 ;  /* 0x00000004130e7824 */ /* 0x000fc800078e0208 */
[----:B------:R-:W-:Y:S04]  /*0cc0*/  STS [R6], R13 ;  /* 0x0000000d06007388 */ /* 0x000fe80000000800 */
        /* <DEDUP_REMOVED lines=8> */
[----:B------:R-:W-:-:S04]  /*0d50*/  LEA R17, R9, R14, 0x3 ;  /* 0x0000000e09117211 */ /* 0x000fc800078e18ff */
[----:B------:R-:W-:Y:S04]  /*0d60*/  STS [R5], R12 ;  /* 0x0000000c05007388 */ /* 0x000fe80000000800 */
[----:B------:R-:W-:Y:S04]  /*0d70*/  LDS R17, [R17] ;  /* 0x0000000011117984 */ /* 0x000fe80000000800 */
[----:B------:R-:W1:Y:S02]  /*0d80*/  LDS R20, [R7] ;  /* 0x0000000007147984 */ /* 0x000e640000000800 */
[----:B-1----:R-:W-:-:S05]  /*0d90*/  IMAD.IADD R20, R17, 0x1, R20 ;  /* 0x0000000111147824 */ /* 0x002fca00078e0214 */
[----:B------:R1:W-:Y:S02]  /*0da0*/  STS [R7], R20 ;  /* 0x0000001407007388 */ /* 0x0003e40000000800 */
.L_x_459:
[----:B------:R-:W-:Y:S05]  /*0db0*/  BSYNC.RECONVERGENT B0 ;  /* 0x0000000000007941 */ /* 0x000fea0003800200 */
.L_x_458:
[----:B------:R-:W-:Y:S01]  /*0dc0*/  BAR.SYNC.DEFER_BLOCKING 0x0 ;  /* 0x0000000000007b1d */ /* 0x000fe20000010000 */
[----:B------:R-:W-:Y:S02]  /*0dd0*/  ISETP.GT.U32.AND P0, PT, R3, 0x3, PT ;  /* 0x000000030300780c */ /* 0x000fe40003f04070 */
[----:B------:R-:W-:-:S11]  /*0de0*/  MOV R3, R19 ;  /* 0x0000001300037202 */ /* 0x000fd60000000f00 */
[----:B------:R-:W-:Y:S05]  /*0df0*/  @P0 BRA `(.L_x_460) ;  /* 0xfffffffc008c0947 */ /* 0x000fea000383ffff */
.L_x_457:
[----:B------:R-:W-:-:S13]  /*0e00*/  ISETP.NE.AND P0, PT, R2, RZ, PT ;  /* 0x000000ff0200720c */ /* 0x000fda0003f05270 */
[----:B------:R-:W-:Y:S05]  /*0e10*/  @P0 EXIT ;  /* 0x000000000000094d */ /* 0x000fea0003800000 */
[----:B------:R-:W4:Y:S02]  /*0e20*/  LDS R18, [R18] ;  /* 0x0000000012127984 */ /* 0x000f240000000800 */
[----:B----4-:R-:W-:-:S13]  /*0e30*/  ISETP.GE.AND P0, PT, R18, 0x1, PT ;  /* 0x000000011200780c */ /* 0x010fda0003f06270 */
[----:B------:R-:W-:Y:S05]  /*0e40*/  @!P0 EXIT ;  /* 0x000000000000894d */ /* 0x000fea0003800000 */
[----:B------:R-:W4:Y:S01]  /*0e50*/  S2UR UR5, SR_CgaCtaId ;  /* 0x00000000000579c3 */ /* 0x000f220000008800 */
[----:B------:R-:W-:Y:S01]  /*0e60*/  UMOV UR4, 0x400 ;  /* 0x0000040000047882 */ /* 0x000fe20000000000 */
[----:B------:R-:W-:-:S04]  /*0e70*/  I2FP.F32.U32 R3, R18 ;  /* 0x0000001200037245 */ /* 0x000fc80000201000 */
[----:B01-3--:R-:W0:Y:S02]  /*0e80*/  MUFU.RCP R6, R3 ;  /* 0x0000000300067308 */ /* 0x00be240000001000 */
[----:B0-----:R-:W-:Y:S01]  /*0e90*/  FFMA R5, -R3, R6, 1 ;  /* 0x3f80000003057423 */ /* 0x001fe20000000106 */
[----:B----4-:R-:W-:-:S03]  /*0ea0*/  ULEA UR4, UR5, UR4, 0x18 ;  /* 0x0000000405047291 */ /* 0x010fc6000f8ec0ff */
[----:B------:R-:W-:-:S06]  /*0eb0*/  FFMA R5, R6, R5, R6 ;  /* 0x0000000506057223 */ /* 0x000fcc0000000006 */
[----:B------:R-:W0:Y:S02]  /*0ec0*/  LDS R2, [UR4] ;  /* 0x00000004ff027984 */ /* 0x000e240008000800 */
[----:B0-----:R-:W0:Y:S01]  /*0ed0*/  FCHK P0, R2, R3 ;  /* 0x0000000302007302 */ /* 0x001e220000000000 */
[----:B------:R-:W-:-:S04]  /*0ee0*/  FFMA R6, R2, R5, RZ ;  /* 0x0000000502067223 */ /* 0x000fc800000000ff */
[----:B------:R-:W-:-:S04]  /*0ef0*/  FFMA R7, -R3, R6, R2 ;  /* 0x0000000603077223 */ /* 0x000fc80000000102 */
[----:B------:R-:W-:Y:S01]  /*0f00*/  FFMA R5, R5, R7, R6 ;  /* 0x0000000705057223 */ /* 0x000fe20000000006 */
[----:B0-----:R-:W-:Y:S06]  /*0f10*/  @!P0 BRA `(.L_x_461) ;  /* 0x00000000000c8947 */ /* 0x001fec0003800000 */
[----:B------:R-:W-:-:S07]  /*0f20*/  MOV R6, 0xf40 ;  /* 0x00000f4000067802 */ /* 0x000fce0000000f00 */
[----:B--2---:R-:W-:Y:S05]  /*0f30*/  CALL.REL.NOINC `($__internal_8_$__cuda_sm3x_div_rn_noftz_f32_slowpath) ;  /* 0x0000000000a07944 */ /* 0x004fea0003c00000 */
[----:B------:R-:W-:-:S07]  /*0f40*/  IMAD.MOV.U32 R5, RZ, RZ, R2 ;  /* 0x000000ffff057224 */ /* 0x000fce00078e0002 */
.L_x_461:
[----:B------:R-:W0:Y:S01]  /*0f50*/  LDS R4, [R4] ;  /* 0x0000000004047984 */ /* 0x000e220000000800 */
[----:B------:R-:W1:Y:S01]  /*0f60*/  LDC.64 R6, c[0x0][0x3a0] ;  /* 0x0000e800ff067b82 */ /* 0x000e620000000a00 */
[----:B------:R-:W3:Y:S02]  /*0f70*/  MUFU.RCP R2, R3 ;  /* 0x0000000300027308 */ /* 0x000ee40000001000 */
[----:B---3--:R-:W-:-:S04]  /*0f80*/  FFMA R9, -R3, R2, 1 ;  /* 0x3f80000003097423 */ /* 0x008fc80000000102 */
[----:B------:R-:W-:Y:S01]  /*0f90*/  FFMA R2, R2, R9, R2 ;  /* 0x0000000902027223 */ /* 0x000fe20000000002 */
[----:B-1----:R-:W-:-:S05]  /*0fa0*/  IMAD.WIDE.U32 R6, R0, 0x4, R6 ;  /* 0x0000000400067825 */ /* 0x002fca00078e0006 */
[----:B------:R1:W-:Y:S01]  /*0fb0*/  STG.E desc[UR6][R6.64], R5 ;  /* 0x0000000506007986 */ /* 0x0003e2000c101906 */
[----:B0-----:R-:W0:Y:S01]  /*0fc0*/  FCHK P0, R4, R3 ;  /* 0x0000000304007302 */ /* 0x001e220000000000 */
[----:B------:R-:W-:-:S04]  /*0fd0*/  FFMA R8, R2, R4, RZ ;  /* 0x0000000402087223 */ /* 0x000fc800000000ff */
[----:B------:R-:W-:-:S04]  /*0fe0*/  FFMA R9, -R3, R8, R4 ;  /* 0x0000000803097223 */ /* 0x000fc80000000104 */
[----:B------:R-:W-:Y:S01]  /*0ff0*/  FFMA R9, R2, R9, R8 ;  /* 0x0000000902097223 */ /* 0x000fe20000000008 */
[----:B01----:R-:W-:Y:S06]  /*1000*/  @!P0 BRA `(.L_x_462) ;  /* 0x0000000000108947 */ /* 0x003fec0003800000 */
[----:B------:R-:W-:Y:S02]  /*1010*/  MOV R2, R4 ;  /* 0x0000000400027202 */ /* 0x000fe40000000f00 */
[----:B------:R-:W-:-:S07]  /*1020*/  MOV R6, 0x1040 ;  /* 0x0000104000067802 */ /* 0x000fce0000000f00 */
[----:B--2---:R-:W-:Y:S05]  /*1030*/  CALL.REL.NOINC `($__internal_8_$__cuda_sm3x_div_rn_noftz_f32_slowpath) ;  /* 0x0000000000607944 */ /* 0x004fea0003c00000 */
[----:B------:R-:W-:-:S07]  /*1040*/  IMAD.MOV.U32 R9, RZ, RZ, R2 ;  /* 0x000000ffff097224 */ /* 0x000fce00078e0002 */
.L_x_462:
        /* <DEDUP_REMOVED lines=16> */
.L_x_463:
[----:B------:R-:W0:Y:S08]  /*1150*/  LDC.64 R2, c[0x0][0x3b0] ;  /* 0x0000ec00ff027b82 */ /* 0x000e300000000a00 */
[----:B------:R-:W1:Y:S01]  /*1160*/  LDC.64 R4, c[0x0][0x3b8] ;  /* 0x0000ee00ff047b82 */ /* 0x000e620000000a00 */
[----:B0-----:R-:W-:-:S05]  /*1170*/  IMAD.WIDE.U32 R2, R0, 0x4, R2 ;  /* 0x0000000400027825 */ /* 0x001fca00078e0002 */
[----:B------:R-:W-:Y:S01]  /*1180*/  STG.E desc[UR6][R2.64], R7 ;  /* 0x0000000702007986 */ /* 0x000fe2000c101906 */
[----:B-1----:R-:W-:-:S05]  /*1190*/  IMAD.WIDE.U32 R4, R0, 0x4, R4 ;  /* 0x0000000400047825 */ /* 0x002fca00078e0004 */
[----:B------:R-:W-:Y:S01]  /*11a0*/  STG.E desc[UR6][R4.64], R18 ;  /* 0x0000001204007986 */ /* 0x000fe2000c101906 */
[----:B------:R-:W-:Y:S05]  /*11b0*/  EXIT ;  /* 0x000000000000794d */ /* 0x000fea0003800000 */
        .weak           $__internal_8_$__cuda_sm3x_div_rn_noftz_f32_slowpath
        .type           $__internal_8_$__cuda_sm3x_div_rn_noftz_f32_slowpath,@function
        .size           $__internal_8_$__cuda_sm3x_div_rn_noftz_f32_slowpath,(.L_x_517 - $__internal_8_$__cuda_sm3x_div_rn_noftz_f32_slowpath)
$__internal_8_$__cuda_sm3x_div_rn_noftz_f32_slowpath:
[----:B------:R-:W-:Y:S02]  /*11c0*/  SHF.R.U32.HI R7, RZ, 0x17, R3 ;  /* 0x00000017ff077819 */ /* 0x000fe40000011603 */
[----:B------:R-:W-:Y:S02]  /*11d0*/  SHF.R.U32.HI R5, RZ, 0x17, R2 ;  /* 0x00000017ff057819 */ /* 0x000fe40000011602 */
[----:B------:R-:W-:Y:S02]  /*11e0*/  LOP3.LUT R14, R7, 0xff, RZ, 0xc0, !PT ;  /* 0x000000ff070e7812 */ /* 0x000fe400078ec0ff */
[----:B------:R-:W-:Y:S02]  /*11f0*/  LOP3.LUT R12, R5, 0xff, RZ, 0xc0, !PT ;  /* 0x000000ff050c7812 */ /* 0x000fe400078ec0ff */
[----:B------:R-:W-:Y:S02]  /*1200*/  IADD3 R9, PT, PT, R14, -0x1, RZ ;  /* 0xffffffff0e097810 */ /* 0x000fe40007ffe0ff */
[----:B------:R-:W-:Y:S01]  /*1210*/  MOV R7, R3 ;  /* 0x0000000300077202 */ /* 0x000fe20000000f00 */
[----:B------:R-:W-:Y:S01]  /*1220*/  VIADD R8, R12, 0xffffffff ;  /* 0xffffffff0c087836 */ /* 0x000fe20000000000 */
        /* <DEDUP_REMOVED lines=23> */
[----:B------:R-:W-:Y:S02]  /*13a0*/  @!P0 IMAD.MOV.U32 R5, RZ, RZ, -0x40 ;  /* 0xffffffc0ff058424 */ /* 0x000fe400078e00ff */
[----:B------:R-:W-:Y:S01]  /*13b0*/  @!P0 FFMA R2, R2, 1.84467440737095516160e+19, RZ ;  /* 0x5f80000002028823 */ /* 0x000fe200000000ff */
[----:B------:R-:W-:Y:S02]  /*13c0*/  @!P1 FFMA R7, R3, 1.84467440737095516160e+19, RZ ;  /* 0x5f80000003079823 */ /* 0x000fe400000000ff */
[----:B------:R-:W-:-:S07]  /*13d0*/  @!P1 IADD3 R5, PT, PT, R5, 0x40, RZ ;  /* 0x0000004005059810 */ /* 0x000fce0007ffe0ff */
.L_x_464:
[----:B------:R-:W-:-:S05]  /*13e0*/  LEA R8, R14, 0xc0800000, 0x17 ;  /* 0xc08000000e087811 */ /* 0x000fca00078eb8ff */
[----:B------:R-:W-:Y:S01]  /*13f0*/  IMAD.IADD R8, R7, 0x1, -R8 ;  /* 0x0000000107087824 */ /* 0x000fe200078e0a08 */
[----:B------:R-:W-:-:S03]  /*1400*/  IADD3 R7, PT, PT, R12, -0x7f, RZ ;  /* 0xffffff810c077810 */ /* 0x000fc60007ffe0ff */
        /* <DEDUP_REMOVED lines=31> */
[----:B------:R-:W-:Y:S01]  /*1600*/  IADD3 R12, PT, PT, R11, 0x20, RZ ;  /* 0x000000200b0c7810 */ /* 0x000fe20007ffe0ff */
[----:B------:R-:W-:Y:S01]  /*1610*/  IMAD.MOV R9, RZ, RZ, -R11 ;  /* 0x000000ffff097224 */ /* 0x000fe200078e0a0b */
[----:B------:R-:W-:-:S02]  /*1620*/  LOP3.LUT R7, R7, 0x800000, RZ, 0xfc, !PT ;  /* 0x0080000007077812 */ /* 0x000fc400078efcff */
        /* <DEDUP_REMOVED lines=9> */
[----:B------:R-:W-:-:S04]  /*16c0*/  LOP3.LUT R5, R5, R8, RZ, 0xc0, !PT ;  /* 0x0000000805057212 */ /* 0x000fc800078ec0ff */
[----:B------:R-:W-:-:S04]  /*16d0*/  IADD3 R5, PT, PT, R12, R5, RZ ;  /* 0x000000050c057210 */ /* 0x000fc80007ffe0ff */
[----:B------:R-:W-:Y:S01]  /*16e0*/  LOP3.LUT R2, R5, R2, RZ, 0xfc, !PT ;  /* 0x0000000205027212 */ /* 0x000fe200078efcff */
[----:B------:R-:W-:Y:S06]  /*16f0*/  BRA `(.L_x_471) ;  /* 0x0000000000347947 */ /* 0x000fec0003800000 */
.L_x_470:
[----:B------:R-:W-:-:S04]  /*1700*/  LOP3.LUT R2, R2, 0x80000000, RZ, 0xc0, !PT ;  /* 0x8000000002027812 */ /* 0x000fc800078ec0ff */
[----:B------:R-:W-:Y:S01]  /*1710*/  LOP3.LUT R2, R2, 0x7f800000, RZ, 0xfc, !PT ;  /* 0x7f80000002027812 */ /* 0x000fe200078efcff */
[----:B------:R-:W-:Y:S06]  /*1720*/  BRA `(.L_x_471) ;  /* 0x0000000000287947 */ /* 0x000fec0003800000 */
.L_x_469:
[----:B------:R-:W-:Y:S01]  /*1730*/  IMAD R2, R8, 0x800000, R2 ;  /* 0x0080000008027824 */ /* 0x000fe200078e0202 */
[----:B------:R-:W-:Y:S06]  /*1740*/  BRA `(.L_x_471) ;  /* 0x0000000000207947 */ /* 0x000fec0003800000 */
.L_x_468:
[----:B------:R-:W-:-:S04]  /*1750*/  LOP3.LUT R2, R7, 0x80000000, R2, 0x48, !PT ;  /* 0x8000000007027812 */ /* 0x000fc800078e4802 */
[----:B------:R-:W-:Y:S01]  /*1760*/  LOP3.LUT R2, R2, 0x7f800000, RZ, 0xfc, !PT ;  /* 0x7f80000002027812 */ /* 0x000fe200078efcff */
[----:B------:R-:W-:Y:S06]  /*1770*/  BRA `(.L_x_471) ;  /* 0x0000000000147947 */ /* 0x000fec0003800000 */
.L_x_467:
[----:B------:R-:W-:Y:S01]  /*1780*/  LOP3.LUT R2, R7, 0x80000000, R2, 0x48, !PT ;  /* 0x8000000007027812 */ /* 0x000fe200078e4802 */
[----:B------:R-:W-:Y:S06]  /*1790*/  BRA `(.L_x_471) ;  /* 0x00000000000c7947 */ /* 0x000fec0003800000 */
.L_x_466:
[----:B------:R-:W0:Y:S01]  /*17a0*/  MUFU.RSQ R2, -QNAN ;  /* 0xffc0000000027908 */ /* 0x000e220000001400 */
[----:B------:R-:W-:Y:S05]  /*17b0*/  BRA `(.L_x_471) ;  /* 0x0000000000047947 */ /* 0x000fea0003800000 */
.L_x_465:
[----:B------:R-:W-:-:S07]  /*17c0*/  FADD.FTZ R2, R2, R3 ;  /* 0x0000000302027221 */ /* 0x000fce0000010000 */
.L_x_471:
[----:B------:R-:W-:-:S04]  /*17d0*/  HFMA2 R7, -RZ, RZ, 0, 0 ;  /* 0x00000000ff077431 */ /* 0x000fc800000001ff */
[----:B0-----:R-:W-:Y:S05]  /*17e0*/  RET.REL.NODEC R6 `(update_centroids_kernel) ;  /* 0xffffffe806047950 */ /* 0x001fea0003c3ffff */
.L_x_472:
        /* <DEDUP_REMOVED lines=9> */
.L_x_517:


//--------------------- .text.assign_clusters_kernel --------------------------
	.section	.text.assign_clusters_kernel,"ax",@progbits
	.align	128
        .global         assign_clusters_kernel
        .type           assign_clusters_kernel,@function
        .size           assign_clusters_kernel,(.L_x_518 - assign_clusters_kernel)
        .other          assign_clusters_kernel,@"STO_CUDA_ENTRY STV_DEFAULT"
assign_clusters_kernel:
.text.assign_clusters_kernel:
        /* <DEDUP_REMOVED lines=8> */
[----:B------:R-:W0:Y:S01]  /*0080*/  LDCU UR5, c[0x0][0x3c4] ;  /* 0x00007880ff0577ac */ /* 0x000e220008000800 */
[----:B------:R-:W-:Y:S01]  /*0090*/  HFMA2 R12, -RZ, RZ, 0, 0 ;  /* 0x00000000ff0c7431 */ /* 0x000fe200000001ff */
[----:B------:R-:W-:Y:S01]  /*00a0*/  MOV R14, 0x7f7fffff ;  /* 0x7f7fffff000e7802 */ /* 0x000fe20000000f00 */
[----:B------:R-:W1:Y:S01]  /*00b0*/  LDCU.64 UR16, c[0x0][0x358] ;  /* 0x00006b00ff1077ac */ /* 0x000e620008000a00 */
[----:B0-----:R-:W-:-:S09]  /*00c0*/  UISETP.GE.AND UP0, UPT, UR5, 0x1, UPT ;  /* 0x000000010500788c */ /* 0x001fd2000bf06270 */
[----:B-1----:R-:W-:Y:S05]  /*00d0*/  BRA.U !UP0, `(.L_x_473) ;  /* 0x00000011084c7547 */ /* 0x002fea000b800000 */
[----:B------:R-:W0:Y:S08]  /*00e0*/  LDC.64 R2, c[0x0][0x380] ;  /* 0x0000e000ff027b82 */ /* 0x000e300000000a00 */
[----:B------:R-:W1:Y:S08]  /*00f0*/  LDC.64 R4, c[0x0][0x388] ;  /* 0x0000e200ff047b82 */ /* 0x000e700000000a00 */
[----:B------:R-:W2:Y:S01]  /*0100*/  LDC.64 R6, c[0x0][0x390] ;  /* 0x0000e400ff067b82 */ /* 0x000ea20000000a00 */
[----:B0-----:R-:W-:-:S05]  /*0110*/  IMAD.WIDE R2, R8, 0x4, R2 ;  /* 0x0000000408027825 */ /* 0x001fca00078e0202 */
[----:B------:R0:W5:Y:S01]  /*0120*/  LDG.E.CONSTANT R9, desc[UR16][R2.64] ;  /* 0x0000001002097981 */ /* 0x000162000c1e9900 */
[----:B-1----:R-:W-:-:S05]  /*0130*/  IMAD.WIDE R4, R8, 0x4, R4 ;  /* 0x0000000408047825 */ /* 0x002fca00078e0204 */
[----:B------:R0:W5:Y:S01]  /*0140*/  LDG.E.CONSTANT R10, desc[UR16][R4.64] ;  /* 0x00000010040a7981 */ /* 0x000162000c1e9900 */
[----:B--2---:R-:W-:-:S05]  /*0150*/  IMAD.WIDE R6, R8, 0x4, R6 ;  /* 0x0000000408067825 */ /* 0x004fca00078e0206 */
[----:B------:R0:W5:Y:S01]  /*0160*/  LDG.E.CONSTANT R11, desc[UR16][R6.64] ;  /* 0x00000010060b7981 */ /* 0x000162000c1e9900 */
[----:B------:R-:W-:Y:S01]  /*0170*/  UISETP.GE.U32.AND UP1, UPT, UR5, 0x10, UPT ;  /* 0x000000100500788c */ /* 0x000fe2000bf26070 */
[----:B------:R-:W-:Y:S01]  /*0180*/  MOV R14, 0x7f7fffff ;  /* 0x7f7fffff000e7802 */ /* 0x000fe20000000f00 */
[----:B------:R-:W-:Y:S01]  /*0190*/  ULOP3.LUT UR4, UR5, 0xf, URZ, 0xc0, !UPT ;  /* 0x0000000f05047892 */ /* 0x000fe2000f8ec0ff */
[----:B------:R-:W-:-:S03]  /*01a0*/  CS2R R12, SRZ ;  /* 0x00000000000c7805 */ /* 0x000fc6000001ff00 */
[----:B------:R-:W-:-:S03]  /*01b0*/  UISETP.NE.AND UP0, UPT, UR4, URZ, UPT ;  /* 0x000000ff0400728c */ /* 0x000fc6000bf05270 */
[----:B0-----:R-:W-:Y:S08]  /*01c0*/  BRA.U !UP1, `(.L_x_474) ;  /* 0x0000000d09707547 */ /* 0x001ff0000b800000 */
[----:B------:R-:W0:Y:S01]  /*01d0*/  LDCU.128 UR12, c[0x0][0x3a0] ;  /* 0x00007400ff0c77ac */ /* 0x000e220008000c00 */
[----:B------:R-:W-:Y:S01]  /*01e0*/  HFMA2 R0, -RZ, RZ, 0, 0 ;  /* 0x00000000ff007431 */ /* 0x000fe200000001ff */
[----:B------:R-:W-:Y:S01]  /*01f0*/  MOV R14, 0x7f7fffff ;  /* 0x7f7fffff000e7802 */ /* 0x000fe20000000f00 */
[----:B------:R-:W1:Y:S01]  /*0200*/  LDCU.64 UR10, c[0x0][0x398] ;  /* 0x00007300ff0a77ac */ /* 0x000e620008000a00 */
[----:B------:R-:W-:Y:S01]  /*0210*/  MOV R12, RZ ;  /* 0x000000ff000c7202 */ /* 0x000fe20000000f00 */
[----:B------:R-:W-:-:S06]  /*0220*/  ULOP3.LUT UR5, UR5, 0x7ffffff0, URZ, 0xc0, !UPT ;  /* 0x7ffffff005057892 */ /* 0x000fcc000f8ec0ff */
[----:B------:R-:W-:Y:S01]  /*0230*/  MOV R13, UR5 ;  /* 0x00000005000d7c02 */ /* 0x000fe20008000f00 */
[----:B0-----:R-:W-:Y:S02]  /*0240*/  UIADD3 UR8, UP2, UPT, UR12, 0x20, URZ ;  /* 0x000000200c087890 */ /* 0x001fe4000ff5e0ff */
[----:B------:R-:W-:Y:S02]  /*0250*/  UIADD3 UR6, UP3, UPT, UR14, 0x20, URZ ;  /* 0x000000200e067890 */ /* 0x000fe4000ff7e0ff */
[----:B-1----:R-:W-:Y:S02]  /*0260*/  UIADD3 UR10, UP1, UPT, UR10, 0x20, URZ ;  /* 0x000000200a0a7890 */ /* 0x002fe4000ff3e0ff */
[----:B------:R-:W-:Y:S01]  /*0270*/  UIADD3.X UR9, UPT, UPT, URZ, UR13, URZ, UP2, !UPT ;  /* 0x0000000dff097290 */ /* 0x000fe200097fe4ff */
[----:B------:R-:W-:Y:S01]  /*0280*/  MOV R2, UR8 ;  /* 0x0000000800027c02 */ /* 0x000fe20008000f00 */
[----:B------:R-:W-:Y:S01]  /*0290*/  UIADD3.X UR7, UPT, UPT, URZ, UR15, URZ, UP3, !UPT ;  /* 0x0000000fff077290 */ /* 0x000fe20009ffe4ff */
[----:B------:R-:W-:Y:S01]  /*02a0*/  MOV R4, UR6 ;  /* 0x0000000600047c02 */ /* 0x000fe20008000f00 */
[----:B------:R-:W-:Y:S01]  /*02b0*/  UIADD3.X UR11, UPT, UPT, URZ, UR11, URZ, UP1, !UPT ;  /* 0x0000000bff0b7290 */ /* 0x000fe20008ffe4ff */
[----:B------:R-:W-:-:S02]  /*02c0*/  MOV R6, UR10 ;  /* 0x0000000a00067c02 */ /* 0x000fc40008000f00 */
[----:B------:R-:W-:Y:S02]  /*02d0*/  MOV R3, UR9 ;  /* 0x0000000900037c02 */ /* 0x000fe40008000f00 */
[----:B------:R-:W-:Y:S02]  /*02e0*/  MOV R5, UR7 ;  /* 0x0000000700057c02 */ /* 0x000fe40008000f00 */
[----:B------:R-:W-:-:S07]  /*02f0*/  MOV R7, UR11 ;  /* 0x0000000b00077c02 */ /* 0x000fce0008000f00 */
.L_x_475:
[----:B------:R-:W2:Y:S04]  /*0300*/  LDG.E.CONSTANT R19, desc[UR16][R2.64+-0x20] ;  /* 0xffffe01002137981 */ /* 0x000ea8000c1e9900 */
[----:B------:R-:W3:Y:S04]  /*0310*/  LDG.E.CONSTANT R20, desc[UR16][R6.64+-0x20] ;  /* 0xffffe01006147981 */ /* 0x000ee8000c1e9900 */
[----:B------:R-:W4:Y:S04]  /*0320*/  LDG.E.CONSTANT R28, desc[UR16][R4.64+-0x20] ;  /* 0xffffe010041c7981 */ /* 0x000f28000c1e9900 */
[----:B------:R-:W4:Y:S04]  /*0330*/  LDG.E.CONSTANT R15, desc[UR16][R2.64+-0x1c] ;  /* 0xffffe410020f7981 */ /* 0x000f28000c1e9900 */
[----:B------:R-:W4:Y:S04]  /*0340*/  LDG.E.CONSTANT R18, desc[UR16][R6.64+-0x1c] ;  /* 0xffffe41006127981 */ /* 0x000f28000c1e9900 */
[----:B------:R-:W4:Y:S04]  /*0350*/  LDG.E.CONSTANT R16, desc[UR16][R4.64+-0x1c] ;  /* 0xffffe41004107981 */ /* 0x000f28000c1e9900 */
[----:B------:R-:W4:Y:S04]  /*0360*/  LDG.E.CONSTANT R17, desc[UR16][R2.64+-0x18] ;  /* 0xffffe81002117981 */ /* 0x000f28000c1e9900 */
[----:B------:R-:W4:Y:S04]  /*0370*/  LDG.E.CONSTANT R22, desc[UR16][R6.64+-0x18] ;  /* 0xffffe81006167981 */ /* 0x000f28000c1e9900 */
[----:B------:R-:W4:Y:S04]  /*0380*/  LDG.E.CONSTANT R21, desc[UR16][R2.64+-0x14] ;  /* 0xffffec1002157981 */ /* 0x000f28000c1e9900 */
[----:B------:R-:W4:Y:S04]  /*0390*/  LDG.E.CONSTANT R24, desc[UR16][R4.64+-0x18] ;  /* 0xffffe81004187981 */ /* 0x000f28000c1e9900 */
[----:B------:R-:W4:Y:S01]  /*03a0*/  LDG.E.CONSTANT R26, desc[UR16][R6.64+-0x14] ;  /* 0xffffec10061a7981 */ /* 0x000f22000c1e9900 */
[----:B--2--5:R-:W-:Y:S01]  /*03b0*/  FADD R19, R10, -R19 ;  /* 0x800000130a137221 */ /* 0x024fe20000000000 */
[----:B---3--:R-:W-:-:S03]  /*03c0*/  FADD R20, R9, -R20 ;  /* 0x8000001409147221 */ /* 0x008fc60000000000 */
[----:B------:R-:W-:Y:S01]  /*03d0*/  FMUL R19, R19, R19 ;  /* 0x0000001313137220 */ /* 0x000fe20000400000 */
[----:B----4-:R-:W-:-:S03]  /*03e0*/  FADD R28, R11, -R28 ;  /* 0x8000001c0b1c7221 */ /* 0x010fc60000000000 */
[----:B------:R-:W-:Y:S02]  /*03f0*/  FFMA R19, R20, R20, R19 ;  /* 0x0000001414137223 */ /* 0x000fe40000000013 */
[----:B------:R-:W2:Y:S02]  /*0400*/  LDG.E.CONSTANT R20, desc[UR16][R4.64+-0x14] ;  /* 0xffffec1004147981 */ /* 0x000ea4000c1e9900 */
[----:B------:R-:W-:Y:S01]  /*0410*/  FFMA R23, R28, R28, R19 ;  /* 0x0000001c1c177223 */ /* 0x000fe20000000013 */
[----:B------:R-:W-:Y:S01]  /*0420*/  FADD R25, R10, -R15 ;  /* 0x8000000f0a197221 */ /* 0x000fe20000000000 */
[----:B------:R-:W3:Y:S01]  /*0430*/  LDG.E.CONSTANT R19, desc[UR16][R2.64+-0x10] ;  /* 0xfffff01002137981 */ /* 0x000ee2000c1e9900 */
[----:B------:R-:W-:-:S03]  /*0440*/  FADD R15, R9, -R18 ;  /* 0x80000012090f7221 */ /* 0x000fc60000000000 */
[----:B------:R-:W4:Y:S01]  /*0450*/  LDG.E.CONSTANT R18, desc[UR16][R6.64+-0x10] ;  /* 0xfffff01006127981 */ /* 0x000f22000c1e9900 */
[----:B------:R-:W-:Y:S01]  /*0460*/  FSETP.GEU.AND P3, PT, R23, R14, PT ;  /* 0x0000000e1700720b */ /* 0x000fe20003f6e000 */
[----:B------:R-:W-:-:S03]  /*0470*/  FMUL R28, R25, R25 ;  /* 0x00000019191c7220 */ /* 0x000fc60000400000 */
[----:B------:R-:W-:Y:S01]  /*0480*/  FSEL R23, R23, R14, !P3 ;  /* 0x0000000e17177208 */ /* 0x000fe20005800000 */
[----:B------:R-:W-:Y:S01]  /*0490*/  FADD R14, R11, -R16 ;  /* 0x800000100b0e7221 */ /* 0x000fe20000000000 */
[----:B------:R-:W-:Y:S01]  /*04a0*/  FFMA R15, R15, R15, R28 ;  /* 0x0000000f0f0f7223 */ /* 0x000fe2000000001c */
[----:B------:R-:W4:Y:S01]  /*04b0*/  LDG.E.CONSTANT R16, desc[UR16][R4.64+-0x10] ;  /* 0xfffff01004107981 */ /* 0x000f22000c1e9900 */
[----:B------:R-:W-:Y:S02]  /*04c0*/  FADD R17, R10, -R17 ;  /* 0x800000110a117221 */ /* 0x000fe40000000000 */
[----:B------:R-:W-:Y:S02]  /*04d0*/  FFMA R28, R14, R14, R15 ;  /* 0x0000000e0e1c7223 */ /* 0x000fe4000000000f */
[----:B------:R-:W4:Y:S01]  /*04e0*/  LDG.E.CONSTANT R15, desc[UR16][R2.64+-0xc] ;  /* 0xfffff410020f7981 */ /* 0x000f22000c1e9900 */
[----:B------:R-:W-:Y:S01]  /*04f0*/  FADD R22, R9, -R22 ;  /* 0x8000001609167221 */ /* 0x000fe20000000000 */
[----:B------:R-:W-:Y:S01]  /*0500*/  FMUL R17, R17, R17 ;  /* 0x0000001111117220 */ /* 0x000fe20000400000 */
[-C--:B------:R-:W-:Y:S01]  /*0510*/  FSETP.GEU.AND P4, PT, R28, R23.reuse, PT ;  /* 0x000000171c00720b */ /* 0x080fe20003f8e000 */
[----:B------:R-:W4:Y:S01]  /*0520*/  LDG.E.CONSTANT R14, desc[UR16][R6.64+-0xc] ;  /* 0xfffff410060e7981 */ /* 0x000f22000c1e9900 */
[----:B------:R-:W-:Y:S01]  /*0530*/  FADD R25, R10, -R21 ;  /* 0x800000150a197221 */ /* 0x000fe20000000000 */
[----:B------:R-:W-:Y:S01]  /*0540*/  FFMA R17, R22, R22, R17 ;  /* 0x0000001616117223 */ /* 0x000fe20000000011 */
[----:B------:R-:W-:Y:S01]  /*0550*/  FSEL R23, R28, R23, !P4 ;  /* 0x000000171c177208 */ /* 0x000fe20006000000 */
[----:B------:R-:W4:Y:S01]  /*0560*/  LDG.E.CONSTANT R22, desc[UR16][R4.64+-0xc] ;  /* 0xfffff41004167981 */ /* 0x000f22000c1e9900 */
[----:B------:R-:W-:Y:S01]  /*0570*/  FADD R24, R11, -R24 ;  /* 0x800000180b187221 */ /* 0x000fe20000000000 */
[----:B------:R-:W-:Y:S01]  /*0580*/  FADD R21, R9, -R26 ;  /* 0x8000001a09157221 */ /* 0x000fe20000000000 */
[----:B------:R-:W-:-:S02]  /*0590*/  FMUL R28, R25, R25 ;  /* 0x00000019191c7220 */ /* 0x000fc40000400000 */
[----:B------:R-:W-:Y:S02]  /*05a0*/  FFMA R26, R24, R24, R17 ;  /* 0x00000018181a7223 */ /* 0x000fe40000000011 */
[----:B------:R-:W-:Y:S01]  /*05b0*/  FFMA R17, R21, R21, R28 ;  /* 0x0000001515117223 */ /* 0x000fe2000000001c */
[----:B------:R-:W4:Y:S04]  /*05c0*/  LDG.E.CONSTANT R24, desc[UR16][R6.64+-0x8] ;  /* 0xfffff81006187981 */ /* 0x000f28000c1e9900 */
[----:B------:R-:W4:Y:S01]  /*05d0*/  LDG.E.CONSTANT R21, desc[UR16][R2.64+-0x8] ;  /* 0xfffff81002157981 */ /* 0x000f22000c1e9900 */
[----:B------:R-:W-:-:S03]  /*05e0*/  FSETP.GEU.AND P5, PT, R26, R23, PT ;  /* 0x000000171a00720b */ /* 0x000fc60003fae000 */
[----:B------:R-:W4:Y:S01]  /*05f0*/  LDG.E.CONSTANT R28, desc[UR16][R6.64+-0x4] ;  /* 0xfffffc10061c7981 */ /* 0x000f22000c1e9900 */
[----:B------:R-:W-:-:S03]  /*0600*/  FSEL R23, R26, R23, !P5 ;  /* 0x000000171a177208 */ /* 0x000fc60006800000 */
[----:B------:R-:W4:Y:S01]  /*0610*/  LDG.E.CONSTANT R26, desc[UR16][R4.64+-0x8] ;  /* 0xfffff810041a7981 */ /* 0x000f22000c1e9900 */
[----:B--2---:R-:W-:-:S04]  /*0620*/  FADD R20, R11, -R20 ;  /* 0x800000140b147221 */ /* 0x004fc80000000000 */
[----:B------:R-:W-:Y:S01]  /*0630*/  FFMA R20, R20, R20, R17 ;  /* 0x0000001414147223 */ /* 0x000fe20000000011 */
[----:B---3--:R-:W-:Y:S01]  /*0640*/  FADD R19, R10, -R19 ;  /* 0x800000130a137221 */ /* 0x008fe20000000000 */
[----:B------:R-:W2:Y:S01]  /*0650*/  LDG.E.CONSTANT R17, desc[UR16][R2.64+-0x4] ;  /* 0xfffffc1002117981 */ /* 0x000ea2000c1e9900 */
[----:B----4-:R-:W-:Y:S02]  /*0660*/  FADD R18, R9, -R18 ;  /* 0x8000001209127221 */ /* 0x010fe40000000000 */
[----:B------:R-:W-:-:S04]  /*0670*/  FMUL R19, R19, R19 ;  /* 0x0000001313137220 */ /* 0x000fc80000400000 */
[----:B------:R-:W-:Y:S02]  /*0680*/  FFMA R19, R18, R18, R19 ;  /* 0x0000001212137223 */ /* 0x000fe40000000013 */
[----:B------:R-:W3:Y:S01]  /*0690*/  LDG.E.CONSTANT R18, desc[UR16][R4.64+-0x4] ;  /* 0xfffffc1004127981 */ /* 0x000ee2000c1e9900 */
[----:B------:R-:W-:-:S04]  /*06a0*/  FADD R16, R11, -R16 ;  /* 0x800000100b107221 */ /* 0x000fc80000000000 */
[----:B------:R-:W-:Y:S02]  /*06b0*/  FFMA R25, R16, R16, R19 ;  /* 0x0000001010197223 */ /* 0x000fe40000000013 */
[----:B------:R-:W4:Y:S01]  /*06c0*/  LDG.E.CONSTANT R19, desc[UR16][R2.64] ;  /* 0x0000001002137981 */ /* 0x000f22000c1e9900 */
[----:B------:R-:W-:-:S03]  /*06d0*/  FSETP.GEU.AND P6, PT, R20, R23, PT ;  /* 0x000000171400720b */ /* 0x000fc60003fce000 */
[----:B------:R-:W4:Y:S01]  /*06e0*/  LDG.E.CONSTANT R16, desc[UR16][R6.64] ;  /* 0x0000001006107981 */ /* 0x000f22000c1e9900 */
[----:B------:R-:W-:-:S03]  /*06f0*/  FSEL R23, R20, R23, !P6 ;  /* 0x0000001714177208 */ /* 0x000fc60007000000 */
[----:B------:R-:W4:Y:S01]  /*0700*/  LDG.E.CONSTANT R20, desc[UR16][R4.64] ;  /* 0x0000001004147981 */ /* 0x000f22000c1e9900 */
[----:B------:R-:W-:Y:S01]  /*0710*/  FADD R15, R10, -R15 ;  /* 0x8000000f0a0f7221 */ /* 0x000fe20000000000 */
[----:B------:R-:W-:-:S03]  /*0720*/  FADD R14, R9, -R14 ;  /* 0x8000000e090e7221 */ /* 0x000fc60000000000 */
[----:B------:R-:W-:Y:S01]  /*0730*/  FMUL R15, R15, R15 ;  /* 0x0000000f0f0f7220 */ /* 0x000fe20000400000 */
[----:B------:R-:W-:Y:S01]  /*0740*/  FADD R22, R11, -R22 ;  /* 0x800000160b167221 */ /* 0x000fe20000000000 */
[-C--:B------:R-:W-:Y:S02]  /*0750*/  FSETP.GEU.AND P0, PT, R25, R23.reuse, PT ;  /* 0x000000171900720b */ /* 0x080fe40003f0e000 */
[----:B------:R-:W-:Y:S01]  /*0760*/  FFMA R15, R14, R14, R15 ;  /* 0x0000000e0e0f7223 */ /* 0x000fe2000000000f */
[----:B------:R-:W-:Y:S01]  /*0770*/  FADD R21, R10, -R21 ;  /* 0x800000150a157221 */ /* 0x000fe20000000000 */
[----:B------:R-:W-:Y:S02]  /*0780*/  FADD R24, R9, -R24 ;  /* 0x8000001809187221 */ /* 0x000fe40000000000 */
[----:B------:R-:W-:Y:S01]  /*0790*/  FFMA R15, R22, R22, R15 ;  /* 0x00000016160f7223 */ /* 0x000fe2000000000f */
[----:B------:R-:W-:Y:S01]  /*07a0*/  FSEL R22, R25, R23, !P0 ;  /* 0x0000001719167208 */ /* 0x000fe20004000000 */
[----:B------:R-:W-:Y:S01]  /*07b0*/  FMUL R21, R21, R21 ;  /* 0x0000001515157220 */ /* 0x000fe20000400000 */
[----:B------:R-:W4:Y:S02]  /*07c0*/  LDG.E.CONSTANT R14, desc[UR16][R6.64+0x4] ;  /* 0x00000410060e7981 */ /* 0x000f24000c1e9900 */
[----:B------:R-:W-:Y:S01]  /*07d0*/  FSETP.GEU.AND P1, PT, R15, R22, PT ;  /* 0x000000160f00720b */ /* 0x000fe20003f2e000 */
[----:B------:R-:W-:Y:S01]  /*07e0*/  FFMA R21, R24, R24, R21 ;  /* 0x0000001818157223 */ /* 0x000fe20000000015 */
[----:B------:R-:W-:Y:S01]  /*07f0*/  FADD R26, R11, -R26 ;  /* 0x8000001a0b1a7221 */ /* 0x000fe20000000000 */
[----:B------:R-:W-:Y:S01]  /*0800*/  FADD R28, R9, -R28 ;  /* 0x8000001c091c7221 */ /* 0x000fe20000000000 */
[----:B------:R-:W-:Y:S01]  /*0810*/  FSEL R22, R15, R22, !P1 ;  /* 0x000000160f167208 */ /* 0x000fe20004800000 */
[----:B------:R-:W4:Y:S04]  /*0820*/  LDG.E.CONSTANT R24, desc[UR16][R4.64+0x4] ;  /* 0x0000041004187981 */ /* 0x000f28000c1e9900 */
[----:B------:R-:W4:Y:S01]  /*0830*/  LDG.E.CONSTANT R15, desc[UR16][R2.64+0x4] ;  /* 0x00000410020f7981 */ /* 0x000f22000c1e9900 */
[----:B------:R-:W-:-:S03]  /*0840*/  FFMA R23, R26, R26, R21 ;  /* 0x0000001a1a177223 */ /* 0x000fc60000000015 */
[----:B------:R-:W4:Y:S02]  /*0850*/  LDG.E.CONSTANT R21, desc[UR16][R2.64+0x8] ;  /* 0x0000081002157981 */ /* 0x000f24000c1e9900 */
[CC--:B------:R-:W-:Y:S02]  /*0860*/  FSETP.GEU.AND P2, PT, R23.reuse, R22.reuse, PT ;  /* 0x000000161700720b */ /* 0x0c0fe40003f4e000 */
[----:B------:R-:W4:Y:S02]  /*0870*/  LDG.E.CONSTANT R26, desc[UR16][R6.64+0x8] ;  /* 0x00000810061a7981 */ /* 0x000f24000c1e9900 */
[----:B------:R-:W-:Y:S02]  /*0880*/  FSEL R23, R23, R22, !P2 ;  /* 0x0000001617177208 */ /* 0x000fe40005000000 */
[----:B------:R-:W4:Y:S01]  /*0890*/  LDG.E.CONSTANT R22, desc[UR16][R6.64+0xc] ;  /* 0x00000c1006167981 */ /* 0x000f22000c1e9900 */
[----:B------:R-:W-:Y:S01]  /*08a0*/  SEL R12, R0, R12, !P3 ;  /* 0x0000000c000c7207 */ /* 0x000fe20005800000 */
[----:B--2---:R-:W-:-:S04]  /*08b0*/  FADD R17, R10, -R17 ;  /* 0x800000110a117221 */ /* 0x004fc80000000000 */
[----:B------:R-:W-:-:S04]  /*08c0*/  FMUL R17, R17, R17 ;  /* 0x0000001111117220 */ /* 0x000fc80000400000 */
[----:B------:R-:W-:Y:S01]  /*08d0*/  FFMA R17, R28, R28, R17 ;  /* 0x0000001c1c117223 */ /* 0x000fe20000000011 */
[----:B---3--:R-:W-:-:S04]  /*08e0*/  FADD R18, R11, -R18 ;  /* 0x800000120b127221 */ /* 0x008fc80000000000 */
[----:B------:R-:W-:Y:S02]  /*08f0*/  FFMA R28, R18, R18, R17 ;  /* 0x00000012121c7223 */ /* 0x000fe40000000011 */
[----:B------:R-:W2:Y:S01]  /*0900*/  LDG.E.CONSTANT R17, desc[UR16][R2.64+0xc] ;  /* 0x00000c1002117981 */ /* 0x000ea2000c1e9900 */
[----:B----4-:R-:W-:-:S03]  /*0910*/  FADD R19, R10, -R19 ;  /* 0x800000130a137221 */ /* 0x010fc60000000000 */
[----:B------:R-:W3:Y:S01]  /*0920*/  LDG.E.CONSTANT R18, desc[UR16][R4.64+0x8] ;  /* 0x0000081004127981 */ /* 0x000ee2000c1e9900 */
[----:B------:R-:W-:Y:S01]  /*0930*/  FADD R16, R9, -R16 ;  /* 0x8000001009107221 */ /* 0x000fe20000000000 */
[----:B------:R-:W-:Y:S01]  /*0940*/  FMUL R19, R19, R19 ;  /* 0x0000001313137220 */ /* 0x000fe20000400000 */
[----:B------:R-:W-:-:S03]  /*0950*/  FSETP.GEU.AND P3, PT, R28, R23, PT ;  /* 0x000000171c00720b */ /* 0x000fc60003f6e000 */
[----:B------:R-:W-:Y:S01]  /*0960*/  FFMA R19, R16, R16, R19 ;  /* 0x0000001010137223 */ /* 0x000fe20000000013 */
[----:B------:R-:W-:Y:S02]  /*0970*/  FADD R16, R11, -R20 ;  /* 0x800000140b107221 */ /* 0x000fe40000000000 */
[----:B------:R-:W4:Y:S01]  /*0980*/  LDG.E.CONSTANT R20, desc[UR16][R4.64+0xc] ;  /* 0x00000c1004147981 */ /* 0x000f22000c1e9900 */
[----:B------:R-:W-:Y:S01]  /*0990*/  FSEL R23, R28, R23, !P3 ;  /* 0x000000171c177208 */ /* 0x000fe20005800000 */
[----:B------:R-:W-:Y:S02]  /*09a0*/  FFMA R28, R16, R16, R19 ;  /* 0x00000010101c7223 */ /* 0x000fe40000000013 */
[----:B------:R-:W4:Y:S04]  /*09b0*/  LDG.E.CONSTANT R19, desc[UR16][R2.64+0x10] ;  /* 0x0000101002137981 */ /* 0x000f28000c1e9900 */
[----:B------:R-:W4:Y:S01]  /*09c0*/  LDG.E.CONSTANT R16, desc[UR16][R6.64+0x10] ;  /* 0x0000101006107981 */ /* 0x000f22000c1e9900 */
[----:B------:R-:W-:Y:S01]  /*09d0*/  FADD R14, R9, -R14 ;  /* 0x8000000e090e7221 */ /* 0x000fe20000000000 */
[----:B------:R-:W-:Y:S01]  /*09e0*/  @!P4 IADD3 R12, PT, PT, R0, 0x1, RZ ;  /* 0x00000001000cc810 */ /* 0x000fe20007ffe0ff */
[----:B------:R-:W-:-:S04]  /*09f0*/  FADD R15, R10, -R15 ;  /* 0x8000000f0a0f7221 */ /* 0x000fc80000000000 */
[----:B------:R-:W-:Y:S01]  /*0a00*/  FMUL R15, R15, R15 ;  /* 0x0000000f0f0f7220 */ /* 0x000fe20000400000 */
[----:B------:R-:W-:Y:S01]  /*0a10*/  FADD R21, R10, -R21 ;  /* 0x800000150a157221 */ /* 0x000fe20000000000 */
[----:B------:R-:W-:Y:S01]  /*0a20*/  FADD R24, R11, -R24 ;  /* 0x800000180b187221 */ /* 0x000fe20000000000 */
[----:B------:R-:W-:Y:S01]  /*0a30*/  FSETP.GEU.AND P4, PT, R28, R23, PT ;  /* 0x000000171c00720b */ /* 0x000fe20003f8e000 */
[----:B------:R-:W-:Y:S01]  /*0a40*/  FFMA R15, R14, R14, R15 ;  /* 0x0000000e0e0f7223 */ /* 0x000fe2000000000f */
[----:B------:R-:W-:Y:S01]  /*0a50*/  FADD R26, R9, -R26 ;  /* 0x8000001a091a7221 */ /* 0x000fe20000000000 */
[----:B------:R-:W-:Y:S01]  /*0a60*/  FMUL R21, R21, R21 ;  /* 0x0000001515157220 */ /* 0x000fe20000400000 */
[----:B------:R-:W-:Y:S01]  /*0a70*/  FSEL R23, R28, R23, !P4 ;  /* 0x000000171c177208 */ /* 0x000fe20006000000 */
[----:B------:R-:W-:Y:S01]  /*0a80*/  FFMA R24, R24, R24, R15 ;  /* 0x0000001818187223 */ /* 0x000fe2000000000f */
[----:B------:R-:W4:Y:S01]  /*0a90*/  LDG.E.CONSTANT R14, desc[UR16][R4.64+0x10] ;  /* 0x00001010040e7981 */ /* 0x000f22000c1e9900 */
[----:B------:R-:W-:Y:S01]  /*0aa0*/  FFMA R21, R26, R26, R21 ;  /* 0x0000001a1a157223 */ /* 0x000fe20000000015 */
[----:B------:R-:W-:-:S02]  /*0ab0*/  @!P5 IADD3 R12, PT, PT, R0, 0x2, RZ ;  /* 0x00000002000cd810 */ /* 0x000fc40007ffe0ff */
[----:B------:R-:W4:Y:S01]  /*0ac0*/  LDG.E.CONSTANT R15, desc[UR16][R2.64+0x14] ;  /* 0x00001410020f7981 */ /* 0x000f22000c1e9900 */
[CC--:B------:R-:W-:Y:S01]  /*0ad0*/  FSETP.GEU.AND P5, PT, R24.reuse, R23.reuse, PT ;  /* 0x000000171800720b */ /* 0x0c0fe20003fae000 */
[----:B------:R-:W-:Y:S02]  /*0ae0*/  FADD R22, R9, -R22 ;  /* 0x8000001609167221 */ /* 0x000fe40000000000 */
[----:B------:R-:W4:Y:S01]  /*0af0*/  LDG.E.CONSTANT R28, desc[UR16][R6.64+0x1c] ;  /* 0x00001c10061c7981 */ /* 0x000f22000c1e9900 */
[----:B------:R-:W-:Y:S02]  /*0b00*/  FSEL R23, R24, R23, !P5 ;  /* 0x0000001718177208 */ /* 0x000fe40006800000 */
[----:B------:R-:W-:Y:S01]  /*0b10*/  @!P6 IADD3 R12, PT, PT, R0, 0x3, RZ ;  /* 0x00000003000ce810 */ /* 0x000fe20007ffe0ff */
[----:B------:R-:W4:Y:S01]  /*0b20*/  LDG.E.CONSTANT R24, desc[UR16][R6.64+0x18] ;  /* 0x0000181006187981 */ /* 0x000f22000c1e9900 */
[----:B--2---:R-:W-:Y:S01]  /*0b30*/  FADD R17, R10, -R17 ;  /* 0x800000110a117221 */ /* 0x004fe20000000000 */
[----:B---3--:R-:W-:-:S03]  /*0b40*/  FADD R26, R11, -R18 ;  /* 0x800000120b1a7221 */ /* 0x008fc60000000000 */
[----:B------:R-:W-:Y:S01]  /*0b50*/  FMUL R17, R17, R17 ;  /* 0x0000001111117220 */ /* 0x000fe20000400000 */
[----:B------:R-:W2:Y:S01]  /*0b60*/  LDG.E.CONSTANT R18, desc[UR16][R6.64+0x14] ;  /* 0x0000141006127981 */ /* 0x000ea2000c1e9900 */
[----:B------:R-:W-:Y:S02]  /*0b70*/  FFMA R26, R26, R26, R21 ;  /* 0x0000001a1a1a7223 */ /* 0x000fe40000000015 */
[----:B------:R-:W-:Y:S02]  /*0b80*/  FFMA R21, R22, R22, R17 ;  /* 0x0000001616157223 */ /* 0x000fe40000000011 */
[----:B------:R-:W3:Y:S01]  /*0b90*/  LDG.E.CONSTANT R17, desc[UR16][R2.64+0x18] ;  /* 0x0000181002117981 */ /* 0x000ee2000c1e9900 */
[----:B------:R-:W-:-:S03]  /*0ba0*/  FSETP.GEU.AND P6, PT, R26, R23, PT ;  /* 0x000000171a00720b */ /* 0x000fc60003fce000 */
[----:B------:R-:W3:Y:S01]  /*0bb0*/  LDG.E.CONSTANT R22, desc[UR16][R4.64+0x14] ;  /* 0x0000141004167981 */ /* 0x000ee2000c1e9900 */
[----:B----4-:R-:W-:Y:S01]  /*0bc0*/  FADD R20, R11, -R20 ;  /* 0x800000140b147221 */ /* 0x010fe20000000000 */
[----:B------:R-:W-:-:S03]  /*0bd0*/  FSEL R23, R26, R23, !P6 ;  /* 0x000000171a177208 */ /* 0x000fc60007000000 */
[----:B------:R-:W-:Y:S01]  /*0be0*/  FFMA R26, R20, R20, R21 ;  /* 0x00000014141a7223 */ /* 0x000fe20000000015 */
[----:B------:R-:W-:Y:S01]  /*0bf0*/  FADD R21, R10, -R19 ;  /* 0x800000130a157221 */ /* 0x000fe20000000000 */
[----:B------:R-:W4:Y:S01]  /*0c00*/  LDG.E.CONSTANT R20, desc[UR16][R4.64+0x18] ;  /* 0x0000181004147981 */ /* 0x000f22000c1e9900 */
[----:B------:R-:W-:-:S03]  /*0c10*/  FADD R16, R9, -R16 ;  /* 0x8000001009107221 */ /* 0x000fc60000000000 */
[----:B------:R-:W4:Y:S01]  /*0c20*/  LDG.E.CONSTANT R19, desc[UR16][R2.64+0x1c] ;  /* 0x00001c1002137981 */ /* 0x000f22000c1e9900 */
[----:B------:R-:W-:-:S04]  /*0c30*/  FMUL R21, R21, R21 ;  /* 0x0000001515157220 */ /* 0x000fc80000400000 */
[----:B------:R-:W-:Y:S02]  /*0c40*/  FFMA R21, R16, R16, R21 ;  /* 0x0000001010157223 */ /* 0x000fe40000000015 */
[----:B------:R0:W4:Y:S01]  /*0c50*/  LDG.E.CONSTANT R16, desc[UR16][R4.64+0x1c] ;  /* 0x00001c1004107981 */ /* 0x000122000c1e9900 */
[----:B------:R-:W-:Y:S02]  /*0c60*/  @!P0 IADD3 R12, PT, PT, R0, 0x4, RZ ;  /* 0x00000004000c8810 */ /* 0x000fe40007ffe0ff */
[----:B------:R-:W-:-:S04]  /*0c70*/  FSETP.GEU.AND P0, PT, R26, R23, PT ;  /* 0x000000171a00720b */ /* 0x000fc80003f0e000 */
[----:B------:R-:W-:Y:S01]  /*0c80*/  FSEL R23, R26, R23, !P0 ;  /* 0x000000171a177208 */ /* 0x000fe20004000000 */
[----:B------:R-:W-:Y:S01]  /*0c90*/  FADD R14, R11, -R14 ;  /* 0x8000000e0b0e7221 */ /* 0x000fe20000000000 */
[----:B------:R-:W-:-:S03]  /*0ca0*/  FADD R15, R10, -R15 ;  /* 0x8000000f0a0f7221 */ /* 0x000fc60000000000 */
[----:B------:R-:W-:Y:S01]  /*0cb0*/  FFMA R14, R14, R14, R21 ;  /* 0x0000000e0e0e7223 */ /* 0x000fe20000000015 */
[----:B------:R-:W-:Y:S01]  /*0cc0*/  FMUL R15, R15, R15 ;  /* 0x0000000f0f0f7220 */ /* 0x000fe20000400000 */
[----:B------:R-:W-:-:S03]  /*0cd0*/  @!P1 IADD3 R12, PT, PT, R0, 0x5, RZ ;  /* 0x00000005000c9810 */ /* 0x000fc60007ffe0ff */
[----:B------:R-:W-:Y:S01]  /*0ce0*/  FSETP.GEU.AND P1, PT, R14, R23, PT ;  /* 0x000000170e00720b */ /* 0x000fe20003f2e000 */
[----:B------:R-:W-:-:S03]  /*0cf0*/  FADD R24, R9, -R24 ;  /* 0x8000001809187221 */ /* 0x000fc60000000000 */
[----:B------:R-:W-:Y:S02]  /*0d00*/  FSEL R14, R14, R23, !P1 ;  /* 0x000000170e0e7208 */ /* 0x000fe40004800000 */
[C---:B------:R-:W-:Y:S01]  /*0d10*/  @!P2 IADD3 R12, PT, PT, R0.reuse, 0x6, RZ ;  /* 0x00000006000ca810 */ /* 0x040fe20007ffe0ff */
[----:B------:R-:W-:Y:S01]  /*0d20*/  FADD R28, R9, -R28 ;  /* 0x8000001c091c7221 */ /* 0x000fe20000000000 */
[C---:B------:R-:W-:Y:S02]  /*0d30*/  @!P3 IADD3 R12, PT, PT, R0.reuse, 0x7, RZ ;  /* 0x00000007000cb810 */ /* 0x040fe40007ffe0ff */
[C---:B------:R-:W-:Y:S02]  /*0d40*/  @!P4 IADD3 R12, PT, PT, R0.reuse, 0x8, RZ ;  /* 0x00000008000cc810 */ /* 0x040fe40007ffe0ff */
[C---:B------:R-:W-:Y:S02]  /*0d50*/  @!P5 IADD3 R12, PT, PT, R0.reuse, 0x9, RZ ;  /* 0x00000009000cd810 */ /* 0x040fe40007ffe0ff */
[----:B------:R-:W-:-:S02]  /*0d60*/  @!P6 IADD3 R12, PT, PT, R0, 0xa, RZ ;  /* 0x0000000a000ce810 */ /* 0x000fc40007ffe0ff */
[C---:B------:R-:W-:Y:S02]  /*0d70*/  @!P0 IADD3 R12, PT, PT, R0.reuse, 0xb, RZ ;  /* 0x0000000b000c8810 */ /* 0x040fe40007ffe0ff */
[----:B------:R-:W-:Y:S02]  /*0d80*/  @!P1 IADD3 R12, PT, PT, R0, 0xc, RZ ;  /* 0x0000000c000c9810 */ /* 0x000fe40007ffe0ff */
[----:B0-----:R-:W-:-:S04]  /*0d90*/  IADD3 R4, P4, PT, R4, 0x40, RZ ;  /* 0x0000004004047810 */ /* 0x001fc80007f9e0ff */
[----:B------:R-:W-:Y:S01]  /*0da0*/  IADD3.X R5, PT, PT, RZ, R5, RZ, P4, !PT ;  /* 0x00000005ff057210 */ /* 0x000fe200027fe4ff */
[----:B--2---:R-:W-:-:S04]  /*0db0*/  FADD R18, R9, -R18 ;  /* 0x8000001209127221 */ /* 0x004fc80000000000 */
[----:B------:R-:W-:Y:S01]  /*0dc0*/  FFMA R15, R18, R18, R15 ;  /* 0x00000012120f7223 */ /* 0x000fe2000000000f */
[----:B---3--:R-:W-:Y:S01]  /*0dd0*/  FADD R17, R10, -R17 ;  /* 0x800000110a117221 */ /* 0x008fe20000000000 */
[----:B------:R-:W-:-:S03]  /*0de0*/  FADD R22, R11, -R22 ;  /* 0x800000160b167221 */ /* 0x000fc60000000000 */
[----:B------:R-:W-:Y:S01]  /*0df0*/  FMUL R17, R17, R17 ;  /* 0x0000001111117220 */ /* 0x000fe20000400000 */
[----:B------:R-:W-:-:S03]  /*0e00*/  FFMA R15, R22, R22, R15 ;  /* 0x00000016160f7223 */ /* 0x000fc6000000000f */
[----:B------:R-:W-:Y:S01]  /*0e10*/  FFMA R17, R24, R24, R17 ;  /* 0x0000001818117223 */ /* 0x000fe20000000011 */
[----:B----4-:R-:W-:Y:S01]  /*0e20*/  FADD R20, R11, -R20 ;  /* 0x800000140b147221 */ /* 0x010fe20000000000 */
[C---:B------:R-:W-:Y:S01]  /*0e30*/  FSETP.GEU.AND P2, PT, R15.reuse, R14, PT ;  /* 0x0000000e0f00720b */ /* 0x040fe20003f4e000 */
[----:B------:R-:W-:Y:S02]  /*0e40*/  FADD R19, R10, -R19 ;  /* 0x800000130a137221 */ /* 0x000fe40000000000 */
[----:B------:R-:W-:Y:S01]  /*0e50*/  FFMA R17, R20, R20, R17 ;  /* 0x0000001414117223 */ /* 0x000fe20000000011 */
[----:B------:R-:W-:Y:S01]  /*0e60*/  FSEL R14, R15, R14, !P2 ;  /* 0x0000000e0f0e7208 */ /* 0x000fe20005000000 */
[----:B------:R-:W-:-:S03]  /*0e70*/  FMUL R19, R19, R19 ;  /* 0x0000001313137220 */ /* 0x000fc60000400000 */
[----:B------:R-:W-:Y:S01]  /*0e80*/  FSETP.GEU.AND P3, PT, R17, R14, PT ;  /* 0x0000000e1100720b */ /* 0x000fe20003f6e000 */
[----:B------:R-:W-:Y:S01]  /*0e90*/  FADD R16, R11, -R16 ;  /* 0x800000100b107221 */ /* 0x000fe20000000000 */
[----:B------:R-:W-:Y:S02]  /*0ea0*/  FFMA R19, R28, R28, R19 ;  /* 0x0000001c1c137223 */ /* 0x000fe40000000013 */
[----:B------:R-:W-:Y:S02]  /*0eb0*/  FSEL R14, R17, R14, !P3 ;  /* 0x0000000e110e7208 */ /* 0x000fe40005800000 */
[----:B------:R-:W-:-:S05]  /*0ec0*/  FFMA R19, R16, R16, R19 ;  /* 0x0000001010137223 */ /* 0x000fca0000000013 */
[----:B------:R-:W-:Y:S02]  /*0ed0*/  FSETP.GEU.AND P0, PT, R19, R14, PT ;  /* 0x0000000e1300720b */ /* 0x000fe40003f0e000 */
[C---:B------:R-:W-:Y:S02]  /*0ee0*/  @!P2 IADD3 R12, PT, PT, R0.reuse, 0xd, RZ ;  /* 0x0000000d000ca810 */ /* 0x040fe40007ffe0ff */
[----:B------:R-:W-:-:S09]  /*0ef0*/  @!P3 IADD3 R12, PT, PT, R0, 0xe, RZ ;  /* 0x0000000e000cb810 */ /* 0x000fd20007ffe0ff */
[C---:B------:R-:W-:Y:S02]  /*0f00*/  @!P0 IADD3 R12, PT, PT, R0.reuse, 0xf, RZ ;  /* 0x0000000f000c8810 */ /* 0x040fe40007ffe0ff */
[----:B------:R-:W-:-:S04]  /*0f10*/  IADD3 R0, PT, PT, R0, 0x10, RZ ;  /* 0x0000001000007810 */ /* 0x000fc80007ffe0ff */
[----:B------:R-:W-:Y:S02]  /*0f20*/  ISETP.NE.AND P1, PT, R0, R13, PT ;  /* 0x0000000d0000720c */ /* 0x000fe40003f25270 */
[----:B------:R-:W-:Y:S02]  /*0f30*/  IADD3 R6, P2, PT, R6, 0x40, RZ ;  /* 0x0000004006067810 */ /* 0x000fe40007f5e0ff */
[----:B------:R-:W-:Y:S02]  /*0f40*/  IADD3 R2, P3, PT, R2, 0x40, RZ ;  /* 0x0000004002027810 */ /* 0x000fe40007f7e0ff */
[----:B------:R-:W-:Y:S02]  /*0f50*/  IADD3.X R7, PT, PT, RZ, R7, RZ, P2, !PT ;  /* 0x00000007ff077210 */ /* 0x000fe400017fe4ff */
[----:B------:R-:W-:Y:S02]  /*0f60*/  IADD3.X R3, PT, PT, RZ, R3, RZ, P3, !PT ;  /* 0x00000003ff037210 */ /* 0x000fe40001ffe4ff */
[----:B------:R-:W-:-:S03]  /*0f70*/  FSEL R14, R19, R14, !P0 ;  /* 0x0000000e130e7208 */ /* 0x000fc60004000000 */
[----:B------:R-:W-:Y:S05]  /*0f80*/  @P1 BRA `(.L_x_475) ;  /* 0xfffffff000dc1947 */ /* 0x000fea000383ffff */
.L_x_474:
[----:B------:R-:W-:Y:S05]  /*0f90*/  BRA.U !UP0, `(.L_x_473) ;  /* 0x00000001089c7547 */ /* 0x000fea000b800000 */
[----:B------:R-:W0:Y:S01]  /*0fa0*/  LDC.64 R4, c[0x0][0x3a8] ;  /* 0x0000ea00ff047b82 */ /* 0x000e220000000a00 */
[----:B------:R-:W-:-:S07]  /*0fb0*/  UIADD3 UR4, UPT, UPT, -UR4, URZ, URZ ;  /* 0x000000ff04047290 */ /* 0x000fce000fffe1ff */
[----:B------:R-:W1:Y:S08]  /*0fc0*/  LDC.64 R6, c[0x0][0x3a0] ;  /* 0x0000e800ff067b82 */ /* 0x000e700000000a00 */
[----:B------:R-:W2:Y:S01]  /*0fd0*/  LDC.64 R2, c[0x0][0x398] ;  /* 0x0000e600ff027b82 */ /* 0x000ea20000000a00 */
[----:B0-----:R-:W-:-:S03]  /*0fe0*/  IMAD.WIDE.U32 R4, R13, 0x4, R4 ;  /* 0x000000040d047825 */ /* 0x001fc600078e0004 */
[----:B------:R-:W-:Y:S01]  /*0ff0*/  MOV R0, R4 ;  /* 0x0000000400007202 */ /* 0x000fe20000000f00 */
[----:B-1----:R-:W-:-:S03]  /*1000*/  IMAD.WIDE.U32 R6, R13, 0x4, R6 ;  /* 0x000000040d067825 */ /* 0x002fc600078e0006 */
[----:B------:R-:W-:Y:S01]  /*1010*/  MOV R4, R6 ;  /* 0x0000000600047202 */ /* 0x000fe20000000f00 */
[----:B--2---:R-:W-:-:S03]  /*1020*/  IMAD.WIDE.U32 R2, R13, 0x4, R2 ;  /* 0x000000040d027825 */ /* 0x004fc600078e0002 */
[----:B------:R-:W-:Y:S02]  /*1030*/  MOV R6, R2 ;  /* 0x0000000200067202 */ /* 0x000fe40000000f00 */
[----:B------:R-:W-:-:S07]  /*1040*/  MOV R17, R3 ;  /* 0x0000000300117202 */ /* 0x000fce0000000f00 */
.L_x_476:
[----:B------:R-:W-:Y:S02]  /*1050*/  MOV R2, R4 ;  /* 0x0000000400027202 */ /* 0x000fe40000000f00 */
[----:B------:R-:W-:-:S05]  /*1060*/  MOV R3, R7 ;  /* 0x0000000700037202 */ /* 0x000fca0000000f00 */
[----:B------:R0:W2:Y:S02]  /*1070*/  LDG.E.CONSTANT R15, desc[UR16][R2.64] ;  /* 0x00000010020f7981 */ /* 0x0000a4000c1e9900 */
[----:B0-----:R-:W-:Y:S02]  /*1080*/  MOV R2, R6 ;  /* 0x0000000600027202 */ /* 0x001fe40000000f00 */
[----:B------:R-:W-:-:S05]  /*1090*/  MOV R3, R17 ;  /* 0x0000001100037202 */ /* 0x000fca0000000f00 */
[----:B------:R0:W3:Y:S02]  /*10a0*/  LDG.E.CONSTANT R16, desc[UR16][R2.64] ;  /* 0x0000001002107981 */ /* 0x0000e4000c1e9900 */
[----:B0-----:R-:W-:Y:S02]  /*10b0*/  MOV R2, R0 ;  /* 0x0000000000027202 */ /* 0x001fe40000000f00 */
[----:B------:R-:W-:-:S05]  /*10c0*/  MOV R3, R5 ;  /* 0x0000000500037202 */ /* 0x000fca0000000f00 */
[----:B------:R-:W4:Y:S01]  /*10d0*/  LDG.E.CONSTANT R18, desc[UR16][R2.64] ;  /* 0x0000001002127981 */ /* 0x000f22000c1e9900 */
[----:B------:R-:W-:Y:S01]  /*10e0*/  UIADD3 UR4, UPT, UPT, UR4, 0x1, URZ ;  /* 0x0000000104047890 */ /* 0x000fe2000fffe0ff */
[----:B------:R-:W-:Y:S02]  /*10f0*/  IADD3 R0, P1, PT, R0, 0x4, RZ ;  /* 0x0000000400007810 */ /* 0x000fe40007f3e0ff */
[----:B------:R-:W-:Y:S01]  /*1100*/  IADD3 R4, P2, PT, R4, 0x4, RZ ;  /* 0x0000000404047810 */ /* 0x000fe20007f5e0ff */
[----:B------:R-:W-:Y:S01]  /*1110*/  UISETP.NE.AND UP0, UPT, UR4, URZ, UPT ;  /* 0x000000ff0400728c */ /* 0x000fe2000bf05270 */
[----:B------:R-:W-:Y:S02]  /*1120*/  IADD3 R6, P3, PT, R6, 0x4, RZ ;  /* 0x0000000406067810 */ /* 0x000fe40007f7e0ff */
[----:B------:R-:W-:Y:S02]  /*1130*/  IADD3.X R5, PT, PT, RZ, R5, RZ, P1, !PT ;  /* 0x00000005ff057210 */ /* 0x000fe40000ffe4ff */
[----:B------:R-:W-:-:S02]  /*1140*/  IADD3.X R7, PT, PT, RZ, R7, RZ, P2, !PT ;  /* 0x00000007ff077210 */ /* 0x000fc400017fe4ff */
[----:B------:R-:W-:Y:S01]  /*1150*/  IADD3.X R17, PT, PT, RZ, R17, RZ, P3, !PT ;  /* 0x00000011ff117210 */ /* 0x000fe20001ffe4ff */
[----:B--2--5:R-:W-:-:S04]  /*1160*/  FADD R15, R10, -R15 ;  /* 0x8000000f0a0f7221 */ /* 0x024fc80000000000 */
[----:B------:R-:W-:Y:S01]  /*1170*/  FMUL R15, R15, R15 ;  /* 0x0000000f0f0f7220 */ /* 0x000fe20000400000 */
[----:B---3--:R-:W-:-:S04]  /*1180*/  FADD R16, R9, -R16 ;  /* 0x8000001009107221 */ /* 0x008fc80000000000 */
[----:B------:R-:W-:Y:S01]  /*1190*/  FFMA R15, R16, R16, R15 ;  /* 0x00000010100f7223 */ /* 0x000fe2000000000f */
[----:B----4-:R-:W-:-:S04]  /*11a0*/  FADD R18, R11, -R18 ;  /* 0x800000120b127221 */ /* 0x010fc80000000000 */
[----:B------:R-:W-:-:S05]  /*11b0*/  FFMA R15, R18, R18, R15 ;  /* 0x00000012120f7223 */ /* 0x000fca000000000f */
[----:B------:R-:W-:-:S04]  /*11c0*/  FSETP.GEU.AND P0, PT, R15, R14, PT ;  /* 0x0000000e0f00720b */ /* 0x000fc80003f0e000 */
[----:B------:R-:W-:Y:S02]  /*11d0*/  SEL R12, R13, R12, !P0 ;  /* 0x0000000c0d0c7207 */ /* 0x000fe40004000000 */
[----:B------:R-:W-:Y:S02]  /*11e0*/  FSEL R14, R15, R14, !P0 ;  /* 0x0000000e0f0e7208 */ /* 0x000fe40004000000 */
[----:B------:R-:W-:Y:S01]  /*11f0*/  IADD3 R13, PT, PT, R13, 0x1, RZ ;  /* 0x000000010d0d7810 */ /* 0x000fe20007ffe0ff */
[----:B------:R-:W-:Y:S06]  /*1200*/  BRA.U UP0, `(.L_x_476) ;  /* 0xfffffffd00907547 */ /* 0x000fec000b83ffff */
.L_x_473:
[----:B------:R-:W0:Y:S01]  /*1210*/  LDC.64 R2, c[0x0][0x3b0] ;  /* 0x0000ec00ff027b82 */ /* 0x000e220000000a00 */
[----:B------:R-:W-:Y:S01]  /*1220*/  IADD3 R0, PT, PT, R14, -0xd000000, RZ ;  /* 0xf30000000e007810 */ /* 0x000fe20007ffe0ff */
[----:B------:R1:W2:Y:S01]  /*1230*/  MUFU.RSQ R7, R14 ;  /* 0x0000000e00077308 */ /* 0x0002a20000001400 */
[----:B------:R-:W-:Y:S02]  /*1240*/  BSSY.RECONVERGENT B0, `(.L_x_477) ;  /* 0x000000d000007945 */ /* 0x000fe40003800200 */
[----:B------:R-:W-:Y:S01]  /*1250*/  ISETP.GT.U32.AND P0, PT, R0, 0x727fffff, PT ;  /* 0x727fffff0000780c */ /* 0x000fe20003f04070 */
[----:B0-----:R-:W-:-:S05]  /*1260*/  IMAD.WIDE R2, R8, 0x4, R2 ;  /* 0x0000000408027825 */ /* 0x001fca00078e0202 */
[----:B------:R1:W-:Y:S07]  /*1270*/  STG.E desc[UR16][R2.64], R12 ;  /* 0x0000000c02007986 */ /* 0x0003ee000c101910 */
[----:B--2---:R-:W-:Y:S05]  /*1280*/  @!P0 BRA `(.L_x_478) ;  /* 0x0000000000108947 */ /* 0x004fea0003800000 */
[----:B------:R-:W-:Y:S02]  /*1290*/  MOV R0, R14 ;  /* 0x0000000e00007202 */ /* 0x000fe40000000f00 */
[----:B------:R-:W-:-:S07]  /*12a0*/  MOV R7, 0x12c0 ;  /* 0x000012c000077802 */ /* 0x000fce0000000f00 */
[----:B-1---5:R-:W-:Y:S05]  /*12b0*/  CALL.REL.NOINC `($__internal_9_$__cuda_sm20_sqrt_rn_f32_slowpath) ;  /* 0x0000000000287944 */ /* 0x022fea0003c00000 */
[----:B------:R-:W-:Y:S05]  /*12c0*/  BRA `(.L_x_479) ;  /* 0x0000000000107947 */ /* 0x000fea0003800000 */
.L_x_478:
[C---:B------:R-:W-:Y:S01]  /*12d0*/  FMUL.FTZ R5, R7.reuse, R14 ;  /* 0x0000000e07057220 */ /* 0x040fe20000410000 */
[----:B------:R-:W-:-:S03]  /*12e0*/  FMUL.FTZ R0, R7, 0.5 ;  /* 0x3f00000007007820 */ /* 0x000fc60000410000 */
[----:B-1----:R-:W-:-:S04]  /*12f0*/  FFMA R14, -R5, R5, R14 ;  /* 0x00000005050e7223 */ /* 0x002fc8000000010e */
[----:B------:R-:W-:-:S07]  /*1300*/  FFMA R5, R14, R0, R5 ;  /* 0x000000000e057223 */ /* 0x000fce0000000005 */
.L_x_479:
[----:B------:R-:W-:Y:S05]  /*1310*/  BSYNC.RECONVERGENT B0 ;  /* 0x0000000000007941 */ /* 0x000fea0003800200 */
.L_x_477:
[----:B------:R-:W0:Y:S02]  /*1320*/  LDC.64 R2, c[0x0][0x3b8] ;  /* 0x0000ee00ff027b82 */ /* 0x000e240000000a00 */
[----:B0----5:R-:W-:-:S05]  /*1330*/  IMAD.WIDE R8, R8, 0x4, R2 ;  /* 0x0000000408087825 */ /* 0x021fca00078e0202 */
[----:B------:R-:W-:Y:S01]  /*1340*/  STG.E desc[UR16][R8.64], R5 ;  /* 0x0000000508007986 */ /* 0x000fe2000c101910 */
[----:B------:R-:W-:Y:S05]  /*1350*/  EXIT ;  /* 0x000000000000794d */ /* 0x000fea0003800000 */
        .weak           $__internal_9_$__cuda_sm20_sqrt_rn_f32_slowpath
        .type           $__internal_9_$__cuda_sm20_sqrt_rn_f32_slowpath,@function
        .size           $__internal_9_$__cuda_sm20_sqrt_rn_f32_slowpath,(.L_x_518 - $__internal_9_$__cuda_sm20_sqrt_rn_f32_slowpath)
$__internal_9_$__cuda_sm20_sqrt_rn_f32_slowpath:
        /* <DEDUP_REMOVED lines=13> */
[----:B------:R-:W-:Y:S01]  /*1430*/  @P0 FMUL.FTZ R6, R2, 0.5 ;  /* 0x3f00000002060820 */ /* 0x000fe20000410000 */
[----:B------:R-:W-:Y:S02]  /*1440*/  @!P0 MOV R2, R0 ;  /* 0x0000000000028202 */ /* 0x000fe40000000f00 */
[----:B------:R-:W-:-:S04]  /*1450*/  @P0 FADD.FTZ R5, -R4, -RZ ;  /* 0x800000ff04050221 */ /* 0x000fc80000010100 */
[----:B------:R-:W-:-:S04]  /*1460*/  @P0 FFMA R5, R4, R5, R3 ;  /* 0x0000000504050223 */ /* 0x000fc80000000003 */
[----:B------:R-:W-:-:S04]  /*1470*/  @P0 FFMA R5, R5, R6, R4 ;  /* 0x0000000605050223 */ /* 0x000fc80000000004 */
[----:B------:R-:W-:-:S07]  /*1480*/  @P0 FMUL.FTZ R2, R5, 2.3283064365386962891e-10 ;  /* 0x2f80000005020820 */ /* 0x000fce0000410000 */
.L_x_480:
[----:B------:R-:W-:Y:S01]  /*1490*/  HFMA2 R3, -RZ, RZ, 0, 0 ;  /* 0x00000000ff037431 */ /* 0x000fe200000001ff */
[----:B------:R-:W-:Y:S02]  /*14a0*/  MOV R5, R2 ;  /* 0x0000000200057202 */ /* 0x000fe40000000f00 */
[----:B------:R-:W-:-:S04]  /*14b0*/  MOV R2, R7 ;  /* 0x0000000700027202 */ /* 0x000fc80000000f00 */
[----:B------:R-:W-:Y:S05]  /*14c0*/  RET.REL.NODEC R2 `(assign_clusters_kernel) ;  /* 0xffffffe802cc7950 */ /* 0x000fea0003c3ffff */
.L_x_481:
        /* <DEDUP_REMOVED lines=11> */
.L_x_518:


//--------------------- .text.init_centroids_kernel --------------------------
	.section	.text.init_centroids_kernel,"ax",@progbits
	.align	128
        .global         init_centroids_kernel
        .type           init_centroids_kernel,@function
        .size           init_centroids_kernel,(.L_x_529 - init_centroids_kernel)
        .other          init_centroids_kernel,@"STO_CUDA_ENTRY STV_DEFAULT"
init_centroids_kernel:
.text.init_centroids_kernel:
        /* <DEDUP_REMOVED lines=9> */
[----:B------:R-:W0:Y:S01]  /*0090*/  LDC R0, c[0x0][0x3cc] ;  /* 0x0000f300ff007b82 */ /* 0x000e220000000800 */
[----:B------:R-:W-:Y:S01]  /*00a0*/  IMAD.MOV.U32 R7, RZ, RZ, -0x75bd8fc ;  /* 0xf8a42704ff077424 */ /* 0x000fe200078e00ff */
[----:B------:R-:W-:Y:S01]  /*00b0*/  ISETP.NE.AND P0, PT, R8, RZ, PT ;  /* 0x000000ff0800720c */ /* 0x000fe20003f05270 */
[----:B------:R-:W-:Y:S01]  /*00c0*/  IMAD.MOV.U32 R4, RZ, RZ, -0x23270784 ;  /* 0xdcd8f87cff047424 */ /* 0x000fe200078e00ff */
[----:B------:R-:W1:Y:S01]  /*00d0*/  LDCU.64 UR18, c[0x0][0x358] ;  /* 0x00006b00ff1277ac */ /* 0x000e620008000a00 */
[----:B------:R-:W-:Y:S01]  /*00e0*/  BSSY.RECONVERGENT B0, `(.L_x_482) ;  /* 0x0000257000007945 */ /* 0x000fe20003800200 */
[----:B0-----:R-:W-:-:S05]  /*00f0*/  LOP3.LUT R0, R0, 0xaad26b49, RZ, 0x3c, !PT ;  /* 0xaad26b4900007812 */ /* 0x001fca00078e3cff */
[----:B------:R-:W-:-:S04]  /*0100*/  IMAD R0, R0, 0x4182bed5, RZ ;  /* 0x4182bed500007824 */ /* 0x000fc800078e02ff */
[C---:B------:R-:W-:Y:S01]  /*0110*/  VIADD R5, R0.reuse, 0x583f19 ;  /* 0x00583f1900057836 */ /* 0x040fe20000000000 */
[C---:B------:R-:W-:Y:S01]  /*0120*/  LOP3.LUT R6, R0.reuse, 0x159a55e5, RZ, 0x3c, !PT ;  /* 0x159a55e500067812 */ /* 0x040fe200078e3cff */
[C---:B------:R-:W-:Y:S02]  /*0130*/  VIADD R2, R0.reuse, 0xd9f6dc18 ;  /* 0xd9f6dc1800027836 */ /* 0x040fe40000000000 */
[----:B------:R-:W-:Y:S01]  /*0140*/  VIADD R3, R0, 0x75bcd15 ;  /* 0x075bcd1500037836 */ /* 0x000fe20000000000 */
[----:B------:R0:W-:Y:S04]  /*0150*/  STL.64 [R1+0x10], R4 ;  /* 0x0000100401007387 */ /* 0x0001e80000100a00 */
[----:B------:R0:W-:Y:S04]  /*0160*/  STL.64 [R1+0x8], R6 ;  /* 0x0000080601007387 */ /* 0x0001e80000100a00 */
[----:B------:R0:W-:Y:S01]  /*0170*/  STL.64 [R1], R2 ;  /* 0x0000000201007387 */ /* 0x0001e20000100a00 */
[----:B-1----:R-:W-:Y:S05]  /*0180*/  @!P0 BRA `(.L_x_483) ;  /* 0x0000002400308947 */ /* 0x002fea0003800000 */
[--C-:B------:R-:W-:Y:S01]  /*0190*/  SHF.R.S32.HI R12, RZ, 0x1f, R8.reuse ;  /* 0x0000001fff0c7819 */ /* 0x100fe20000011408 */
[----:B------:R-:W-:Y:S02]  /*01a0*/  IMAD.MOV.U32 R9, RZ, RZ, R8 ;  /* 0x000000ffff097224 */ /* 0x000fe400078e0008 */
[----:B0-----:R-:W-:-:S07]  /*01b0*/  IMAD.MOV.U32 R2, RZ, RZ, RZ ;  /* 0x000000ffff027224 */ /* 0x001fce00078e00ff */
.L_x_492:
[----:B------:R-:W-:Y:S01]  /*01c0*/  LOP3.LUT P0, RZ, R9, 0x3, RZ, 0xc0, !PT ;  /* 0x0000000309ff7812 */ /* 0x000fe2000780c0ff */
[----:B------:R-:W-:-:S12]  /*01d0*/  BSSY.RECONVERGENT B1, `(.L_x_484) ;  /* 0x0000241000017945 */ /* 0x000fd80003800200 */
[----:B0-----:R-:W-:Y:S05]  /*01e0*/  @!P0 BRA `(.L_x_485) ;  /* 0x0000002000fc8947 */ /* 0x001fea0003800000 */
[----:B------:R-:W0:Y:S01]  /*01f0*/  LDC.64 R10, c[0x4][RZ] ;  /* 0x01000000ff0a7b82 */ /* 0x000e220000000a00 */
[----:B------:R-:W-:Y:S01]  /*0200*/  IMAD.MOV.U32 R0, RZ, RZ, RZ ;  /* 0x000000ffff007224 */ /* 0x000fe200078e00ff */
[----:B------:R-:W-:Y:S02]  /*0210*/  CS2R R4, SRZ ;  /* 0x0000000000047805 */ /* 0x000fe4000001ff00 */
[----:B------:R-:W-:Y:S01]  /*0220*/  CS2R R6, SRZ ;  /* 0x0000000000067805 */ /* 0x000fe2000001ff00 */
[----:B------:R-:W-:Y:S02]  /*0230*/  IMAD.MOV.U32 R3, RZ, RZ, RZ ;  /* 0x000000ffff037224 */ /* 0x000fe400078e00ff */
[----:B0-----:R-:W-:-:S07]  /*0240*/  IMAD.WIDE.U32 R10, R2, 0xc80, R10 ;  /* 0x00000c80020a7825 */ /* 0x001fce00078e000a */
.L_x_487:
[----:B------:R-:W-:-:S06]  /*0250*/  IMAD R13, R0, 0x4, R1 ;  /* 0x00000004000d7824 */ /* 0x000fcc00078e0201 */
[----:B------:R-:W5:Y:S01]  /*0260*/  LDL R13, [R13+0x4] ;  /* 0x000004000d0d7983 */ /* 0x000f620000100800 */
[----:B------:R-:W-:-:S05]  /*0270*/  UMOV UR4, URZ ;  /* 0x000000ff00047c82 */ /* 0x000fca0008000000 */
.L_x_486:
[----:B-----5:R-:W-:Y:S01]  /*0280*/  SHF.R.U32.HI R22, RZ, UR4, R13 ;  /* 0x00000004ff167c19 */ /* 0x020fe2000801160d */
[----:B------:R-:W-:-:S03]  /*0290*/  IMAD.SHL.U32 R14, R0, 0x20, RZ ;  /* 0x00000020000e7824 */ /* 0x000fc600078e00ff */
[----:B------:R-:W-:Y:S01]  /*02a0*/  LOP3.LUT R15, R22, 0x1, RZ, 0xc0, !PT ;  /* 0x00000001160f7812 */ /* 0x000fe200078ec0ff */
[----:B------:R-:W-:-:S03]  /*02b0*/  VIADD R14, R14, UR4 ;  /* 0x000000040e0e7c36 */ /* 0x000fc60008000000 */
[----:B------:R-:W-:Y:S01]  /*02c0*/  ISETP.NE.U32.AND P0, PT, R15, 0x1, PT ;  /* 0x000000010f00780c */ /* 0x000fe20003f05070 */
[----:B------:R-:W-:-:S03]  /*02d0*/  IMAD R15, R14, 0x5, RZ ;  /* 0x000000050e0f7824 */ /* 0x000fc600078e02ff */
[----:B------:R-:W-:Y:S01]  /*02e0*/  R2P PR, R22, 0x7e ;  /* 0x0000007e16007804 */ /* 0x000fe20000000000 */
[----:B------:R-:W-:-:S08]  /*02f0*/  IMAD.WIDE.U32 R14, R15, 0x4, R10 ;  /* 0x000000040f0e7825 */ /* 0x000fd000078e000a */
[----:B------:R-:W2:Y:S04]  /*0300*/  @!P0 LDG.E R16, desc[UR18][R14.64+0x10] ;  /* 0x000010120e108981 */ /* 0x000ea8000c1e1900 */
[----:B------:R-:W3:Y:S04]  /*0310*/  @P1 LDG.E R18, desc[UR18][R14.64+0x24] ;  /* 0x000024120e121981 */ /* 0x000ee8000c1e1900 */
[----:B------:R-:W4:Y:S04]  /*0320*/  @P2 LDG.E R20, desc[UR18][R14.64+0x38] ;  /* 0x000038120e142981 */ /* 0x000f28000c1e1900 */
[----:B------:R-:W4:Y:S04]  /*0330*/  @P3 LDG.E R24, desc[UR18][R14.64+0x4c] ;  /* 0x00004c120e183981 */ /* 0x000f28000c1e1900 */
[----:B------:R-:W4:Y:S04]  /*0340*/  @P4 LDG.E R26, desc[UR18][R14.64+0x60] ;  /* 0x000060120e1a4981 */ /* 0x000f28000c1e1900 */
[----:B------:R-:W4:Y:S04]  /*0350*/  @!P0 LDG.E R17, desc[UR18][R14.64+0x4] ;  /* 0x000004120e118981 */ /* 0x000f28000c1e1900 */
[----:B------:R-:W4:Y:S04]  /*0360*/  @!P0 LDG.E R19, desc[UR18][R14.64+0xc] ;  /* 0x00000c120e138981 */ /* 0x000f28000c1e1900 */
[----:B------:R-:W4:Y:S04]  /*0370*/  @P1 LDG.E R21, desc[UR18][R14.64+0x18] ;  /* 0x000018120e151981 */ /* 0x000f28000c1e1900 */
[----:B------:R-:W4:Y:S04]  /*0380*/  @P3 LDG.E R23, desc[UR18][R14.64+0x40] ;  /* 0x000040120e173981 */ /* 0x000f28000c1e1900 */
[----:B------:R-:W4:Y:S04]  /*0390*/  @P5 LDG.E R25, desc[UR18][R14.64+0x70] ;  /* 0x000070120e195981 */ /* 0x000f28000c1e1900 */
[----:B------:R-:W4:Y:S01]  /*03a0*/  @P6 LDG.E R28, desc[UR18][R14.64+0x88] ;  /* 0x000088120e1c6981 */ /* 0x000f22000c1e1900 */
[----:B--2---:R-:W-:-:S03]  /*03b0*/  @!P0 LOP3.LUT R5, R5, R16, RZ, 0x3c, !PT ;  /* 0x0000001005058212 */ /* 0x004fc600078e3cff */
[----:B------:R-:W2:Y:S01]  /*03c0*/  @!P0 LDG.E R16, desc[UR18][R14.64] ;  /* 0x000000120e108981 */ /* 0x000ea2000c1e1900 */
[----:B---3--:R-:W-:-:S03]  /*03d0*/  @P1 LOP3.LUT R5, R5, R18, RZ, 0x3c, !PT ;  /* 0x0000001205051212 */ /* 0x008fc600078e3cff */
[----:B------:R-:W3:Y:S01]  /*03e0*/  @!P0 LDG.E R18, desc[UR18][R14.64+0x8] ;  /* 0x000008120e128981 */ /* 0x000ee2000c1e1900 */
[----:B----4-:R-:W-:-:S03]  /*03f0*/  @P2 LOP3.LUT R5, R5, R20, RZ, 0x3c, !PT ;  /* 0x0000001405052212 */ /* 0x010fc600078e3cff */
[----:B------:R-:W4:Y:S01]  /*0400*/  @P1 LDG.E R20, desc[UR18][R14.64+0x14] ;  /* 0x000014120e141981 */ /* 0x000f22000c1e1900 */
[----:B------:R-:W-:-:S03]  /*0410*/  @P3 LOP3.LUT R5, R5, R24, RZ, 0x3c, !PT ;  /* 0x0000001805053212 */ /* 0x000fc600078e3cff */
[----:B------:R-:W4:Y:S01]  /*0420*/  @P5 LDG.E R24, desc[UR18][R14.64+0x74] ;  /* 0x000074120e185981 */ /* 0x000f22000c1e1900 */
[----:B------:R-:W-:-:S03]  /*0430*/  @P4 LOP3.LUT R5, R5, R26, RZ, 0x3c, !PT ;  /* 0x0000001a05054212 */ /* 0x000fc600078e3cff */
[----:B------:R-:W4:Y:S01]  /*0440*/  @P3 LDG.E R26, desc[UR18][R14.64+0x44] ;  /* 0x000044120e1a3981 */ /* 0x000f22000c1e1900 */
[----:B------:R-:W-:-:S03]  /*0450*/  @!P0 LOP3.LUT R6, R6, R17, RZ, 0x3c, !PT ;  /* 0x0000001106068212 */ /* 0x000fc600078e3cff */
[----:B------:R-:W4:Y:S01]  /*0460*/  @P1 LDG.E R17, desc[UR18][R14.64+0x20] ;  /* 0x000020120e111981 */ /* 0x000f22000c1e1900 */
[----:B------:R-:W-:-:S03]  /*0470*/  @!P0 LOP3.LUT R4, R4, R19, RZ, 0x3c, !PT ;  /* 0x0000001304048212 */ /* 0x000fc600078e3cff */
[----:B------:R-:W4:Y:S01]  /*0480*/  @P2 LDG.E R19, desc[UR18][R14.64+0x2c] ;  /* 0x00002c120e132981 */ /* 0x000f22000c1e1900 */
[----:B------:R-:W-:-:S03]  /*0490*/  @P1 LOP3.LUT R6, R6, R21, RZ, 0x3c, !PT ;  /* 0x0000001506061212 */ /* 0x000fc600078e3cff */
[----:B------:R-:W4:Y:S01]  /*04a0*/  @P2 LDG.E R21, desc[UR18][R14.64+0x34] ;  /* 0x000034120e152981 */ /* 0x000f22000c1e1900 */
[----:B--2---:R-:W-:-:S03]  /*04b0*/  @!P0 LOP3.LUT R3, R3, R16, RZ, 0x3c, !PT ;  /* 0x0000001003038212 */ /* 0x004fc600078e3cff */
[----:B------:R-:W2:Y:S01]  /*04c0*/  @P1 LDG.E R16, desc[UR18][R14.64+0x1c] ;  /* 0x00001c120e101981 */ /* 0x000ea2000c1e1900 */
[----:B---3--:R-:W-:-:S03]  /*04d0*/  @!P0 LOP3.LUT R7, R7, R18, RZ, 0x3c, !PT ;  /* 0x0000001207078212 */ /* 0x008fc600078e3cff */
[----:B------:R-:W3:Y:S01]  /*04e0*/  @P2 LDG.E R18, desc[UR18][R14.64+0x28] ;  /* 0x000028120e122981 */ /* 0x000ee2000c1e1900 */
[----:B----4-:R-:W-:-:S03]  /*04f0*/  @P1 LOP3.LUT R3, R3, R20, RZ, 0x3c, !PT ;  /* 0x0000001403031212 */ /* 0x010fc600078e3cff */
[----:B------:R-:W4:Y:S01]  /*0500*/  @P2 LDG.E R20, desc[UR18][R14.64+0x30] ;  /* 0x000030120e142981 */ /* 0x000f22000c1e1900 */
[----:B------:R-:W-:-:S03]  /*0510*/  @P5 LOP3.LUT R5, R5, R24, RZ, 0x3c, !PT ;  /* 0x0000001805055212 */ /* 0x000fc600078e3cff */
[----:B------:R-:W4:Y:S01]  /*0520*/  @P3 LDG.E R24, desc[UR18][R14.64+0x3c] ;  /* 0x00003c120e183981 */ /* 0x000f22000c1e1900 */
[----:B------:R-:W-:-:S03]  /*0530*/  @P1 LOP3.LUT R4, R4, R17, RZ, 0x3c, !PT ;  /* 0x0000001104041212 */ /* 0x000fc600078e3cff */
[----:B------:R-:W4:Y:S01]  /*0540*/  @P3 LDG.E R17, desc[UR18][R14.64+0x48] ;  /* 0x000048120e113981 */ /* 0x000f22000c1e1900 */
[----:B------:R-:W-:-:S03]  /*0550*/  @P2 LOP3.LUT R6, R6, R19, RZ, 0x3c, !PT ;  /* 0x0000001306062212 */ /* 0x000fc600078e3cff */
[----:B------:R-:W4:Y:S01]  /*0560*/  @P4 LDG.E R19, desc[UR18][R14.64+0x54] ;  /* 0x000054120e134981 */ /* 0x000f22000c1e1900 */
[----:B------:R-:W-:Y:S02]  /*0570*/  @P2 LOP3.LUT R4, R4, R21, RZ, 0x3c, !PT ;  /* 0x0000001504042212 */ /* 0x000fe400078e3cff */
[----:B------:R-:W-:Y:S01]  /*0580*/  @P3 LOP3.LUT R6, R6, R23, RZ, 0x3c, !PT ;  /* 0x0000001706063212 */ /* 0x000fe200078e3cff */
[----:B------:R-:W4:Y:S04]  /*0590*/  @P4 LDG.E R21, desc[UR18][R14.64+0x5c] ;  /* 0x00005c120e154981 */ /* 0x000f28000c1e1900 */
[----:B------:R-:W4:Y:S01]  /*05a0*/  @P5 LDG.E R23, desc[UR18][R14.64+0x68] ;  /* 0x000068120e175981 */ /* 0x000f22000c1e1900 */
[----:B--2---:R-:W-:-:S03]  /*05b0*/  @P1 LOP3.LUT R7, R7, R16, RZ, 0x3c, !PT ;  /* 0x0000001007071212 */ /* 0x004fc600078e3cff */
[----:B------:R-:W2:Y:S01]  /*05c0*/  @P4 LDG.E R16, desc[UR18][R14.64+0x50] ;  /* 0x000050120e104981 */ /* 0x000ea2000c1e1900 */
[----:B---3--:R-:W-:-:S03]  /*05d0*/  @P2 LOP3.LUT R3, R3, R18, RZ, 0x3c, !PT ;  /* 0x0000001203032212 */ /* 0x008fc600078e3cff */
[----:B------:R-:W3:Y:S01]  /*05e0*/  @P4 LDG.E R18, desc[UR18][R14.64+0x58] ;  /* 0x000058120e124981 */ /* 0x000ee2000c1e1900 */
[----:B----4-:R-:W-:-:S03]  /*05f0*/  @P2 LOP3.LUT R7, R7, R20, RZ, 0x3c, !PT ;  /* 0x0000001407072212 */ /* 0x010fc600078e3cff */
[----:B------:R-:W4:Y:S01]  /*0600*/  @P5 LDG.E R20, desc[UR18][R14.64+0x64] ;  /* 0x000064120e145981 */ /* 0x000f22000c1e1900 */
[----:B------:R-:W-:-:S03]  /*0610*/  @P3 LOP3.LUT R3, R3, R24, RZ, 0x3c, !PT ;  /* 0x0000001803033212 */ /* 0x000fc600078e3cff */
[----:B------:R-:W4:Y:S01]  /*0620*/  @P5 LDG.E R24, desc[UR18][R14.64+0x6c] ;  /* 0x00006c120e185981 */ /* 0x000f22000c1e1900 */
[----:B------:R-:W-:Y:S02]  /*0630*/  LOP3.LUT P0, RZ, R22, 0x80, RZ, 0xc0, !PT ;  /* 0x0000008016ff7812 */ /* 0x000fe4000780c0ff */
[----:B------:R-:W-:Y:S02]  /*0640*/  @P3 LOP3.LUT R7, R7, R26, RZ, 0x3c, !PT ;  /* 0x0000001a07073212 */ /* 0x000fe400078e3cff */
[----:B------:R-:W-:Y:S02]  /*0650*/  @P3 LOP3.LUT R4, R4, R17, RZ, 0x3c, !PT ;  /* 0x0000001104043212 */ /* 0x000fe400078e3cff */
[----:B------:R-:W4:Y:S01]  /*0660*/  @P6 LDG.E R17, desc[UR18][R14.64+0x7c] ;  /* 0x00007c120e116981 */ /* 0x000f22000c1e1900 */
[----:B------:R-:W-:-:S03]  /*0670*/  @P4 LOP3.LUT R6, R6, R19, RZ, 0x3c, !PT ;  /* 0x0000001306064212 */ /* 0x000fc600078e3cff */
[----:B------:R-:W4:Y:S01]  /*0680*/  @P6 LDG.E R19, desc[UR18][R14.64+0x84] ;  /* 0x000084120e136981 */ /* 0x000f22000c1e1900 */
[----:B------:R-:W-:-:S03]  /*0690*/  @P4 LOP3.LUT R4, R4, R21, RZ, 0x3c, !PT ;  /* 0x0000001504044212 */ /* 0x000fc600078e3cff */
[----:B------:R-:W4:Y:S01]  /*06a0*/  @P0 LDG.E R26, desc[UR18][R14.64+0x9c] ;  /* 0x00009c120e1a0981 */ /* 0x000f22000c1e1900 */
[----:B------:R-:W-:-:S03]  /*06b0*/  @P5 LOP3.LUT R6, R6, R23, RZ, 0x3c, !PT ;  /* 0x0000001706065212 */ /* 0x000fc600078e3cff */
        /* <DEDUP_REMOVED lines=10> */
[----:B------:R-:W-:Y:S02]  /*0760*/  @P5 LOP3.LUT R4, R4, R25, RZ, 0x3c, !PT ;  /* 0x0000001904045212 */ /* 0x000fe400078e3cff */
[----:B------:R-:W-:Y:S02]  /*0770*/  @P6 LOP3.LUT R5, R5, R28, RZ, 0x3c, !PT ;  /* 0x0000001c05056212 */ /* 0x000fe400078e3cff */
[----:B------:R-:W-:Y:S02]  /*0780*/  @P6 LOP3.LUT R6, R6, R17, RZ, 0x3c, !PT ;  /* 0x0000001106066212 */ /* 0x000fe400078e3cff */
[----:B------:R-:W-:Y:S02]  /*0790*/  @P6 LOP3.LUT R4, R4, R19, RZ, 0x3c, !PT ;  /* 0x0000001304046212 */ /* 0x000fe400078e3cff */
[----:B------:R-:W-:Y:S02]  /*07a0*/  @P0 LOP3.LUT R5, R5, R26, RZ, 0x3c, !PT ;  /* 0x0000001a05050212 */ /* 0x000fe400078e3cff */
[----:B------:R-:W-:-:S02]  /*07b0*/  @P0 LOP3.LUT R6, R6, R21, RZ, 0x3c, !PT ;  /* 0x0000001506060212 */ /* 0x000fc400078e3cff */
[----:B------:R-:W-:Y:S02]  /*07c0*/  @P0 LOP3.LUT R4, R4, R23, RZ, 0x3c, !PT ;  /* 0x0000001704040212 */ /* 0x000fe400078e3cff */
[----:B--2---:R-:W-:Y:S02]  /*07d0*/  @P6 LOP3.LUT R3, R3, R16, RZ, 0x3c, !PT ;  /* 0x0000001003036212 */ /* 0x004fe400078e3cff */
[----:B---3--:R-:W-:Y:S02]  /*07e0*/  @P6 LOP3.LUT R7, R7, R18, RZ, 0x3c, !PT ;  /* 0x0000001207076212 */ /* 0x008fe400078e3cff */
[----:B----4-:R-:W-:Y:S02]  /*07f0*/  @P0 LOP3.LUT R3, R3, R20, RZ, 0x3c, !PT ;  /* 0x0000001403030212 */ /* 0x010fe400078e3cff */
[----:B------:R-:W-:Y:S02]  /*0800*/  @P0 LOP3.LUT R7, R7, R24, RZ, 0x3c, !PT ;  /* 0x0000001807070212 */ /* 0x000fe400078e3cff */
[----:B------:R-:W-:-:S13]  /*0810*/  R2P PR, R22.B1, 0x7f ;  /* 0x0000007f16007804 */ /* 0x000fda0000001000 */
[----:B------:R-:W2:Y:S04]  /*0820*/  @P0 LDG.E R18, desc[UR18][R14.64+0xa0] ;  /* 0x0000a0120e120981 */ /* 0x000ea8000c1e1900 */
[----:B------:R-:W3:Y:S04]  /*0830*/  @P0 LDG.E R19, desc[UR18][R14.64+0xa4] ;  /* 0x0000a4120e130981 */ /* 0x000ee8000c1e1900 */
[----:B------:R-:W4:Y:S04]  /*0840*/  @P0 LDG.E R20, desc[UR18][R14.64+0xa8] ;  /* 0x0000a8120e140981 */ /* 0x000f28000c1e1900 */
[----:B------:R-:W4:Y:S04]  /*0850*/  @P0 LDG.E R21, desc[UR18][R14.64+0xac] ;  /* 0x0000ac120e150981 */ /* 0x000f28000c1e1900 */
[----:B------:R-:W4:Y:S04]  /*0860*/  @P0 LDG.E R24, desc[UR18][R14.64+0xb0] ;  /* 0x0000b0120e180981 */ /* 0x000f28000c1e1900 */
[----:B------:R-:W4:Y:S04]  /*0870*/  @P1 LDG.E R16, desc[UR18][R14.64+0xbc] ;  /* 0x0000bc120e101981 */ /* 0x000f28000c1e1900 */
[----:B------:R-:W4:Y:S04]  /*0880*/  @P1 LDG.E R26, desc[UR18][R14.64+0xb4] ;  /* 0x0000b4120e1a1981 */ /* 0x000f28000c1e1900 */
        /* <DEDUP_REMOVED lines=11> */
[----:B------:R-:W-:Y:S01]  /*0940*/  LOP3.LUT P0, RZ, R22, 0x8000, RZ, 0xc0, !PT ;  /* 0x0000800016ff7812 */ /* 0x000fe2000780c0ff */
[----:B------:R-:W4:Y:S01]  /*0950*/  @P2 LDG.E R24, desc[UR18][R14.64+0xd8] ;  /* 0x0000d8120e182981 */ /* 0x000f22000c1e1900 */
[----:B------:R-:W-:-:S03]  /*0960*/  @P1 LOP3.LUT R7, R7, R16, RZ, 0x3c, !PT ;  /* 0x0000001007071212 */ /* 0x000fc600078e3cff */
[----:B------:R-:W4:Y:S01]  /*0970*/  @P2 LDG.E R22, desc[UR18][R14.64+0xd0] ;  /* 0x0000d0120e162981 */ /* 0x000f22000c1e1900 */
[----:B------:R-:W-:-:S03]  /*0980*/  @P1 LOP3.LUT R3, R3, R26, RZ, 0x3c, !PT ;  /* 0x0000001a03031212 */ /* 0x000fc600078e3cff */
[----:B------:R-:W4:Y:S01]  /*0990*/  @P3 LDG.E R16, desc[UR18][R14.64+0xe4] ;  /* 0x0000e4120e103981 */ /* 0x000f22000c1e1900 */
[----:B------:R-:W-:-:S03]  /*09a0*/  @P1 LOP3.LUT R6, R6, R23, RZ, 0x3c, !PT ;  /* 0x0000001706061212 */ /* 0x000fc600078e3cff */
[----:B------:R-:W4:Y:S01]  /*09b0*/  @P3 LDG.E R26, desc[UR18][R14.64+0xdc] ;  /* 0x0000dc120e1a3981 */ /* 0x000f22000c1e1900 */
[----:B------:R-:W-:-:S03]  /*09c0*/  @P1 LOP3.LUT R4, R4, R17, RZ, 0x3c, !PT ;  /* 0x0000001104041212 */ /* 0x000fc600078e3cff */
        /* <DEDUP_REMOVED lines=43> */
[----:B------:R-:W-:-:S04]  /*0c80*/  UIADD3 UR4, UPT, UPT, UR4, 0x10, URZ ;  /* 0x0000001004047890 */ /* 0x000fc8000fffe0ff */
[----:B------:R-:W-:Y:S01]  /*0c90*/  UISETP.NE.AND UP0, UPT, UR4, 0x20, UPT ;  /* 0x000000200400788c */ /* 0x000fe2000bf05270 */
[----:B--2---:R-:W-:Y:S02]  /*0ca0*/  @P5 LOP3.LUT R5, R5, R18, RZ, 0x3c, !PT ;  /* 0x0000001205055212 */ /* 0x004fe400078e3cff */
[----:B---3--:R-:W-:Y:S02]  /*0cb0*/  @P6 LOP3.LUT R6, R6, R19, RZ, 0x3c, !PT ;  /* 0x0000001306066212 */ /* 0x008fe400078e3cff */
[----:B----4-:R-:W-:Y:S02]  /*0cc0*/  @P6 LOP3.LUT R3, R3, R20, RZ, 0x3c, !PT ;  /* 0x0000001403036212 */ /* 0x010fe400078e3cff */
[----:B------:R-:W-:Y:S02]  /*0cd0*/  @P6 LOP3.LUT R4, R4, R21, RZ, 0x3c, !PT ;  /* 0x0000001504046212 */ /* 0x000fe400078e3cff */
[----:B------:R-:W-:Y:S02]  /*0ce0*/  @P6 LOP3.LUT R7, R7, R22, RZ, 0x3c, !PT ;  /* 0x0000001607076212 */ /* 0x000fe400078e3cff */
[----:B------:R-:W-:-:S02]  /*0cf0*/  @P6 LOP3.LUT R5, R5, R16, RZ, 0x3c, !PT ;  /* 0x0000001005056212 */ /* 0x000fc400078e3cff */
[----:B------:R-:W-:Y:S02]  /*0d00*/  @P0 LOP3.LUT R3, R3, R24, RZ, 0x3c, !PT ;  /* 0x0000001803030212 */ /* 0x000fe400078e3cff */
[----:B------:R-:W-:Y:S02]  /*0d10*/  @P0 LOP3.LUT R5, R5, R28, RZ, 0x3c, !PT ;  /* 0x0000001c05050212 */ /* 0x000fe400078e3cff */
[----:B------:R-:W-:Y:S02]  /*0d20*/  @P0 LOP3.LUT R7, R7, R26, RZ, 0x3c, !PT ;  /* 0x0000001a07070212 */ /* 0x000fe400078e3cff */
[----:B------:R-:W-:Y:S02]  /*0d30*/  @P0 LOP3.LUT R4, R4, R23, RZ, 0x3c, !PT ;  /* 0x0000001704040212 */ /* 0x000fe400078e3cff */
[----:B------:R-:W-:Y:S01]  /*0d40*/  @P0 LOP3.LUT R6, R6, R17, RZ, 0x3c, !PT ;  /* 0x0000001106060212 */ /* 0x000fe200078e3cff */
[----:B------:R-:W-:Y:S06]  /*0d50*/  BRA.U UP0, `(.L_x_486) ;  /* 0xfffffff500487547 */ /* 0x000fec000b83ffff */
[----:B------:R-:W-:-:S05]  /*0d60*/  VIADD R0, R0, 0x1 ;  /* 0x0000000100007836 */ /* 0x000fca0000000000 */
[----:B------:R-:W-:-:S13]  /*0d70*/  ISETP.NE.AND P0, PT, R0, 0x5, PT ;  /* 0x000000050000780c */ /* 0x000fda0003f05270 */
[----:B------:R-:W-:Y:S05]  /*0d80*/  @P0 BRA `(.L_x_487) ;  /* 0xfffffff400300947 */ /* 0x000fea000383ffff */
[----:B------:R-:W-:Y:S01]  /*0d90*/  LOP3.LUT R0, R9, 0x3, RZ, 0xc0, !PT ;  /* 0x0000000309007812 */ /* 0x000fe200078ec0ff */
[----:B------:R0:W-:Y:S03]  /*0da0*/  STL.64 [R1+0x8], R6 ;  /* 0x0000080601007387 */ /* 0x0001e60000100a00 */
[----:B------:R-:W-:Y:S01]  /*0db0*/  ISETP.NE.U32.AND P0, PT, R0, 0x1, PT ;  /* 0x000000010000780c */ /* 0x000fe20003f05070 */
[----:B------:R0:W-:Y:S03]  /*0dc0*/  STL.64 [R1+0x10], R4 ;  /* 0x0000100401007387 */ /* 0x0001e60000100a00 */
[----:B------:R-:W-:Y:S01]  /*0dd0*/  ISETP.NE.AND.EX P0, PT, RZ, RZ, PT, P0 ;  /* 0x000000ffff00720c */ /* 0x000fe20003f05300 */
[----:B------:R0:W-:-:S12]  /*0de0*/  STL [R1+0x4], R3 ;  /* 0x0000040301007387 */ /* 0x0001d80000100800 */
[----:B0-----:R-:W-:Y:S05]  /*0df0*/  @!P0 BRA `(.L_x_485) ;  /* 0x0000001400f88947 */ /* 0x001fea0003800000 */
[----:B------:R-:W-:Y:S01]  /*0e00*/  UMOV UR4, URZ ;  /* 0x000000ff00047c82 */ /* 0x000fe20008000000 */
[----:B------:R-:W-:Y:S01]  /*0e10*/  IMAD.MOV.U32 R0, RZ, RZ, RZ ;  /* 0x000000ffff007224 */ /* 0x000fe200078e00ff */
[----:B------:R-:W-:Y:S01]  /*0e20*/  CS2R R6, SRZ ;  /* 0x0000000000067805 */ /* 0x000fe2000001ff00 */
[----:B------:R-:W-:Y:S02]  /*0e30*/  IMAD.MOV.U32 R4, RZ, RZ, RZ ;  /* 0x000000ffff047224 */ /* 0x000fe400078e00ff */
[----:B------:R-:W-:Y:S02]  /*0e40*/  IMAD.MOV.U32 R3, RZ, RZ, RZ ;  /* 0x000000ffff037224 */ /* 0x000fe400078e00ff */
[----:B------:R-:W-:-:S07]  /*0e50*/  IMAD.U32 R5, RZ, RZ, UR4 ;  /* 0x00000004ff057e24 */ /* 0x000fce000f8e00ff */
.L_x_489:
[----:B------:R-:W-:-:S06]  /*0e60*/  IMAD R13, R0, 0x4, R1 ;  /* 0x00000004000d7824 */ /* 0x000fcc00078e0201 */
[----:B------:R-:W5:Y:S01]  /*0e70*/  LDL R13, [R13+0x4] ;  /* 0x000004000d0d7983 */ /* 0x000f620000100800 */
[----:B------:R-:W-:-:S05]  /*0e80*/  UMOV UR4, URZ ;  /* 0x000000ff00047c82 */ /* 0x000fca0008000000 */
.L_x_488:
        /* <DEDUP_REMOVED lines=180> */
[----:B------:R0:W-:Y:S03]  /*19d0*/  STL [R1+0x4], R3 ;  /* 0x0000040301007387 */ /* 0x0001e60000100800 */
[----:B------:R-:W-:Y:S01]  /*19e0*/  ISETP.NE.AND.EX P0, PT, RZ, RZ, PT, P0 ;  /* 0x000000ffff00720c */ /* 0x000fe20003f05300 */
[----:B------:R0:W-:-:S12]  /*19f0*/  STL.64 [R1+0x10], R4 ;  /* 0x0000100401007387 */ /* 0x0001d80000100a00 */
[----:B0-----:R-:W-:Y:S05]  /*1a00*/  @P0 BRA `(.L_x_485) ;  /* 0x0000000800f40947 */ /* 0x001fea0003800000 */
[----:B------:R-:W-:Y:S01]  /*1a10*/  UMOV UR4, URZ ;  /* 0x000000ff00047c82 */ /* 0x000fe20008000000 */
[----:B------:R-:W-:Y:S01]  /*1a20*/  IMAD.MOV.U32 R0, RZ, RZ, RZ ;  /* 0x000000ffff007224 */ /* 0x000fe200078e00ff */
[----:B------:R-:W-:Y:S01]  /*1a30*/  CS2R R6, SRZ ;  /* 0x0000000000067805 */ /* 0x000fe2000001ff00 */
[----:B------:R-:W-:Y:S02]  /*1a40*/  IMAD.MOV.U32 R4, RZ, RZ, RZ ;  /* 0x000000ffff047224 */ /* 0x000fe400078e00ff */
[----:B------:R-:W-:Y:S02]  /*1a50*/  IMAD.MOV.U32 R3, RZ, RZ, RZ ;  /* 0x000000ffff037224 */ /* 0x000fe400078e00ff */
[----:B------:R-:W-:-:S07]  /*1a60*/  IMAD.U32 R5, RZ, RZ, UR4 ;  /* 0x00000004ff057e24 */ /* 0x000fce000f8e00ff */
.L_x_491:
[----:B------:R-:W-:-:S06]  /*1a70*/  IMAD R13, R0, 0x4, R1 ;  /* 0x00000004000d7824 */ /* 0x000fcc00078e0201 */
[----:B------:R-:W5:Y:S01]  /*1a80*/  LDL R13, [R13+0x4] ;  /* 0x000004000d0d7983 */ /* 0x000f620000100800 */
[----:B------:R-:W-:-:S05]  /*1a90*/  UMOV UR4, URZ ;  /* 0x000000ff00047c82 */ /* 0x000fca0008000000 */
.L_x_490:
        /* <DEDUP_REMOVED lines=177> */
[----:B------:R0:W-:Y:S04]  /*25b0*/  STL.64 [R1+0x8], R6 ;  /* 0x0000080601007387 */ /* 0x0001e80000100a00 */
[----:B------:R0:W-:Y:S04]  /*25c0*/  STL [R1+0x4], R3 ;  /* 0x0000040301007387 */ /* 0x0001e80000100800 */
[----:B------:R0:W-:Y:S02]  /*25d0*/  STL.64 [R1+0x10], R4 ;  /* 0x0000100401007387 */ /* 0x0001e40000100a00 */
.L_x_485:
[----:B------:R-:W-:Y:S05]  /*25e0*/  BSYNC.RECONVERGENT B1 ;  /* 0x0000000000017941 */ /* 0x000fea0003800200 */
.L_x_484:
[C---:B------:R-:W-:Y:S01]  /*25f0*/  ISETP.GT.U32.AND P0, PT, R9.reuse, 0x3, PT ;  /* 0x000000030900780c */ /* 0x040fe20003f04070 */
[----:B------:R-:W-:Y:S01]  /*2600*/  VIADD R2, R2, 0x1 ;  /* 0x0000000102027836 */ /* 0x000fe20000000000 */
[--C-:B------:R-:W-:Y:S02]  /*2610*/  SHF.R.U64 R9, R9, 0x2, R12.reuse ;  /* 0x0000000209097819 */ /* 0x100fe4000000120c */
[----:B------:R-:W-:Y:S02]  /*2620*/  ISETP.GT.U32.AND.EX P0, PT, R12, RZ, PT, P0 ;  /* 0x000000ff0c00720c */ /* 0x000fe40003f04100 */
[----:B------:R-:W-:-:S11]  /*2630*/  SHF.R.U32.HI R12, RZ, 0x2, R12 ;  /* 0x00000002ff0c7819 */ /* 0x000fd6000001160c */
[----:B------:R-:W-:Y:S05]  /*2640*/  @P0 BRA `(.L_x_492) ;  /* 0xffffffd800dc0947 */ /* 0x000fea000383ffff */
.L_x_483:
[----:B------:R-:W-:Y:S05]  /*2650*/  BSYNC.RECONVERGENT B0 ;  /* 0x0000000000007941 */ /* 0x000fea0003800200 */
.L_x_482:
[----:B------:R-:W1:Y:S01]  /*2660*/  LDC R0, c[0x0][0x3cc] ;  /* 0x0000f300ff007b82 */ /* 0x000e620000000800 */
[----:B------:R-:W2:Y:S02]  /*2670*/  LDCU UR10, c[0x0][0x3c8] ;  /* 0x00007900ff0a77ac */ /* 0x000ea40008000800 */
[----:B--2---:R-:W-:Y:S01]  /*2680*/  UISETP.NE.AND UP0, UPT, UR10, URZ, UPT ;  /* 0x000000ff0a00728c */ /* 0x004fe2000bf05270 */
[----:B-1----:R-:W-:-:S05]  /*2690*/  LOP3.LUT R0, R0, 0xaad26b49, RZ, 0x3c, !PT ;  /* 0xaad26b4900007812 */ /* 0x002fca00078e3cff */
[----:B------:R-:W-:-:S03]  /*26a0*/  IMAD R0, R0, 0x4182bed5, RZ ;  /* 0x4182bed500007824 */ /* 0x000fc600078e02ff */
[----:B------:R-:W-:Y:S05]  /*26b0*/  BRA.U UP0, `(.L_x_493) ;  /* 0x0000000100b47547 */ /* 0x000fea000b800000 */
[----:B------:R-:W-:-:S13]  /*26c0*/  ISETP.NE.AND P0, PT, R8, RZ, PT ;  /* 0x000000ff0800720c */ /* 0x000fda0003f05270 */
[----:B------:R-:W-:Y:S05]  /*26d0*/  @P0 EXIT ;  /* 0x000000000000094d */ /* 0x000fea0003800000 */
[----:B------:R-:W1:Y:S01]  /*26e0*/  LDCU UR4, c[0x0][0x3c0] ;  /* 0x00007800ff0477ac */ /* 0x000e620008000800 */
[----:B0-----:R-:W-:Y:S01]  /*26f0*/  SHF.R.U32.HI R2, RZ, 0x2, R3 ;  /* 0x00000002ff027819 */ /* 0x001fe20000011603 */
[----:B------:R-:W0:Y:S03]  /*2700*/  LDC.64 R10, c[0x0][0x390] ;  /* 0x0000e400ff0a7b82 */ /* 0x000e260000000a00 */
[----:B------:R-:W-:Y:S01]  /*2710*/  LOP3.LUT R2, R2, R3, RZ, 0x3c, !PT ;  /* 0x0000000302027212 */ /* 0x000fe200078e3cff */
[----:B------:R-:W-:-:S04]  /*2720*/  IMAD.SHL.U32 R3, R5, 0x10, RZ ;  /* 0x0000001005037824 */ /* 0x000fc800078e00ff */
[----:B------:R-:W-:-:S05]  /*2730*/  IMAD.SHL.U32 R4, R2, 0x2, RZ ;  /* 0x0000000202047824 */ /* 0x000fca00078e00ff */
[----:B------:R-:W-:Y:S01]  /*2740*/  LOP3.LUT R4, R2, R4, R3, 0x96, !PT ;  /* 0x0000000402047212 */ /* 0x000fe200078e9603 */
[----:B-1----:R-:W1:Y:S03]  /*2750*/  I2F.U32.RP R8, UR4 ;  /* 0x0000000400087d06 */ /* 0x002e660008209000 */
[----:B------:R-:W-:Y:S02]  /*2760*/  LOP3.LUT R5, R4, R5, RZ, 0x3c, !PT ;  /* 0x0000000504057212 */ /* 0x000fe400078e3cff */
[----:B------:R-:W-:Y:S02]  /*2770*/  ISETP.NE.U32.AND P1, PT, RZ, UR4, PT ;  /* 0x00000004ff007c0c */ /* 0x000fe4000bf25070 */
[----:B------:R-:W-:Y:S01]  /*2780*/  IADD3 R5, PT, PT, R0, -0x26039c23, R5 ;  /* 0xd9fc63dd00057810 */ /* 0x000fe20007ffe005 */
[----:B-1----:R-:W1:Y:S02]  /*2790*/  MUFU.RCP R8, R8 ;  /* 0x0000000800087308 */ /* 0x002e640000001000 */
[----:B-1----:R-:W-:-:S06]  /*27a0*/  VIADD R6, R8, 0xffffffe ;  /* 0x0ffffffe08067836 */ /* 0x002fcc0000000000 */
[----:B------:R1:W2:Y:S02]  /*27b0*/  F2I.FTZ.U32.TRUNC.NTZ R7, R6 ;  /* 0x0000000600077305 */ /* 0x0002a4000021f000 */
[----:B-1----:R-:W-:Y:S02]  /*27c0*/  IMAD.MOV.U32 R6, RZ, RZ, RZ ;  /* 0x000000ffff067224 */ /* 0x002fe400078e00ff */
[----:B--2---:R-:W-:-:S04]  /*27d0*/  IMAD.MOV R9, RZ, RZ, -R7 ;  /* 0x000000ffff097224 */ /* 0x004fc800078e0a07 */
[----:B------:R-:W-:-:S04]  /*27e0*/  IMAD R3, R9, UR4, RZ ;  /* 0x0000000409037c24 */ /* 0x000fc8000f8e02ff */
[----:B------:R-:W-:Y:S02]  /*27f0*/  IMAD.HI.U32 R6, R7, R3, R6 ;  /* 0x0000000307067227 */ /* 0x000fe400078e0006 */
[----:B------:R-:W1:Y:S04]  /*2800*/  LDC.64 R2, c[0x0][0x380] ;  /* 0x0000e000ff027b82 */ /* 0x000e680000000a00 */
[----:B------:R-:W-:-:S04]  /*2810*/  IMAD.HI.U32 R6, R6, R5, RZ ;  /* 0x0000000506067227 */ /* 0x000fc800078e00ff */
[----:B------:R-:W-:-:S04]  /*2820*/  IMAD.MOV R6, RZ, RZ, -R6 ;  /* 0x000000ffff067224 */ /* 0x000fc800078e0a06 */
[----:B------:R-:W-:Y:S02]  /*2830*/  IMAD R17, R6, UR4, R5 ;  /* 0x0000000406117c24 */ /* 0x000fe4000f8e0205 */
[----:B------:R-:W2:Y:S03]  /*2840*/  LDC.64 R6, c[0x0][0x388] ;  /* 0x0000e200ff067b82 */ /* 0x000ea60000000a00 */
[----:B------:R-:W-:-:S13]  /*2850*/  ISETP.GE.U32.AND P0, PT, R17, UR4, PT ;  /* 0x0000000411007c0c */ /* 0x000fda000bf06070 */
[----:B------:R-:W-:-:S05]  /*2860*/  @P0 VIADD R17, R17, -UR4 ;  /* 0x8000000411110c36 */ /* 0x000fca0008000000 */
[----:B------:R-:W-:-:S13]  /*2870*/  ISETP.GE.U32.AND P0, PT, R17, UR4, PT ;  /* 0x0000000411007c0c */ /* 0x000fda000bf06070 */
[----:B------:R-:W-:Y:S01]  /*2880*/  @P0 VIADD R17, R17, -UR4 ;  /* 0x8000000411110c36 */ /* 0x000fe20008000000 */
[----:B------:R-:W-:-:S05]  /*2890*/  @!P1 LOP3.LUT R17, RZ, UR4, RZ, 0x33, !PT ;  /* 0x00000004ff119c12 */ /* 0x000fca000f8e33ff */
[----:B-1----:R-:W-:-:S04]  /*28a0*/  IMAD.WIDE R2, R17, 0x4, R2 ;  /* 0x0000000411027825 */ /* 0x002fc800078e0202 */
[C---:B--2---:R-:W-:Y:S02]  /*28b0*/  IMAD.WIDE R6, R17.reuse, 0x4, R6 ;  /* 0x0000000411067825 */ /* 0x044fe400078e0206 */
[----:B------:R-:W2:Y:S02]  /*28c0*/  LDG.E.CONSTANT R3, desc[UR18][R2.64] ;  /* 0x0000001202037981 */ /* 0x000ea4000c1e9900 */
[----:B0-----:R-:W-:Y:S02]  /*28d0*/  IMAD.WIDE R10, R17, 0x4, R10 ;  /* 0x00000004110a7825 */ /* 0x001fe400078e020a */
[----:B------:R-:W3:Y:S04]  /*28e0*/  LDG.E.CONSTANT R7, desc[UR18][R6.64] ;  /* 0x0000001206077981 */ /* 0x000ee8000c1e9900 */
[----:B------:R-:W4:Y:S01]  /*28f0*/  LDG.E.CONSTANT R11, desc[UR18][R10.64] ;  /* 0x000000120a0b7981 */ /* 0x000f22000c1e9900 */
[----:B------:R-:W2:Y:S08]  /*2900*/  LDC.64 R4, c[0x0][0x398] ;  /* 0x0000e600ff047b82 */ /* 0x000eb00000000a00 */
[----:B------:R-:W3:Y:S08]  /*2910*/  LDC.64 R8, c[0x0][0x3a0] ;  /* 0x0000e800ff087b82 */ /* 0x000ef00000000a00 */
[----:B------:R-:W4:Y:S08]  /*2920*/  LDC.64 R12, c[0x0][0x3a8] ;  /* 0x0000ea00ff0c7b82 */ /* 0x000f300000000a00 */
[----:B------:R-:W0:Y:S01]  /*2930*/  LDC.64 R14, c[0x0][0x3b8] ;  /* 0x0000ee00ff0e7b82 */ /* 0x000e220000000a00 */
[----:B--2---:R-:W-:Y:S04]  /*2940*/  STG.E desc[UR18][R4.64], R3 ;  /* 0x0000000304007986 */ /* 0x004fe8000c101912 */
[----:B---3--:R-:W-:Y:S04]  /*2950*/  STG.E desc[UR18][R8.64], R7 ;  /* 0x0000000708007986 */ /* 0x008fe8000c101912 */
[----:B----4-:R-:W-:Y:S04]  /*2960*/  STG.E desc[UR18][R12.64], R11 ;  /* 0x0000000b0c007986 */ /* 0x010fe8000c101912 */
[----:B0-----:R-:W-:Y:S01]  /*2970*/  STG.E desc[UR18][R14.64], R17 ;  /* 0x000000110e007986 */ /* 0x001fe2000c101912 */
[----:B------:R-:W-:Y:S05]  /*2980*/  EXIT ;  /* 0x000000000000794d */ /* 0x000fea0003800000 */
.L_x_493:
[----:B------:R-:W-:Y:S01]  /*2990*/  UISETP.GE.AND UP0, UPT, UR10, 0x1, UPT ;  /* 0x000000010a00788c */ /* 0x000fe2000bf06270 */
[----:B------:R-:W-:-:S08]  /*29a0*/  IMAD.MOV.U32 R15, RZ, RZ, 0x7f7fffff ;  /* 0x7f7fffffff0f7424 */ /* 0x000fd000078e00ff */
[----:B------:R-:W-:Y:S05]  /*29b0*/  BRA.U !UP0, `(.L_x_494) ;  /* 0x0000000d08607547 */ /* 0x000fea000b800000 */
[----:B0-----:R-:W0:Y:S08]  /*29c0*/  LDC.64 R6, c[0x0][0x380] ;  /* 0x0000e000ff067b82 */ /* 0x001e300000000a00 */
        /* <DEDUP_REMOVED lines=9> */
[----:B------:R-:W-:Y:S01]  /*2a60*/  IMAD.MOV.U32 R15, RZ, RZ, 0x7f7fffff ;  /* 0x7f7fffffff0f7424 */ /* 0x000fe200078e00ff */
[----:B------:R-:W-:Y:S01]  /*2a70*/  ULOP3.LUT UR11, UR10, 0x7, URZ, 0xc0, !UPT ;  /* 0x000000070a0b7892 */ /* 0x000fe2000f8ec0ff */
[----:B------:R-:W-:-:S03]  /*2a80*/  IMAD.MOV.U32 R14, RZ, RZ, RZ ;  /* 0x000000ffff0e7224 */ /* 0x000fc600078e00ff */
[----:B------:R-:W-:-:S03]  /*2a90*/  UISETP.NE.AND UP0, UPT, UR11, URZ, UPT ;  /* 0x000000ff0b00728c */ /* 0x000fc6000bf05270 */
[----:B0-----:R-:W-:Y:S08]  /*2aa0*/  BRA.U !UP1, `(.L_x_495) ;  /* 0x00000005099c7547 */ /* 0x001ff0000b800000 */
[----:B------:R-:W0:Y:S01]  /*2ab0*/  LDCU.128 UR12, c[0x0][0x3a0] ;  /* 0x00007400ff0c77ac */ /* 0x000e220008000c00 */
[----:B------:R-:W-:Y:S01]  /*2ac0*/  IMAD.MOV.U32 R15, RZ, RZ, 0x7f7fffff ;  /* 0x7f7fffffff0f7424 */ /* 0x000fe200078e00ff */
[----:B------:R-:W1:Y:S01]  /*2ad0*/  LDCU.64 UR8, c[0x0][0x398] ;  /* 0x00007300ff0877ac */ /* 0x000e620008000a00 */
[----:B------:R-:W-:-:S06]  /*2ae0*/  ULOP3.LUT UR16, UR10, 0x7ffffff8, URZ, 0xc0, !UPT ;  /* 0x7ffffff80a107892 */ /* 0x000fcc000f8ec0ff */
[----:B------:R-:W-:Y:S01]  /*2af0*/  IMAD.U32 R14, RZ, RZ, UR16 ;  /* 0x00000010ff0e7e24 */ /* 0x000fe2000f8e00ff */
[----:B0-----:R-:W-:Y:S02]  /*2b00*/  UIADD3 UR6, UP2, UPT, UR12, 0x10, URZ ;  /* 0x000000100c067890 */ /* 0x001fe4000ff5e0ff */
[----:B------:R-:W-:Y:S02]  /*2b10*/  UIADD3 UR4, UP3, UPT, UR14, 0x10, URZ ;  /* 0x000000100e047890 */ /* 0x000fe4000ff7e0ff */
[----:B-1----:R-:W-:Y:S02]  /*2b20*/  UIADD3 UR8, UP1, UPT, UR8, 0x10, URZ ;  /* 0x0000001008087890 */ /* 0x002fe4000ff3e0ff */
[----:B------:R-:W-:Y:S01]  /*2b30*/  UIADD3.X UR7, UPT, UPT, URZ, UR13, URZ, UP2, !UPT ;  /* 0x0000000dff077290 */ /* 0x000fe200097fe4ff */
[----:B------:R-:W-:Y:S01]  /*2b40*/  IMAD.U32 R10, RZ, RZ, UR6 ;  /* 0x00000006ff0a7e24 */ /* 0x000fe2000f8e00ff */
[----:B------:R-:W-:Y:S01]  /*2b50*/  UIADD3.X UR5, UPT, UPT, URZ, UR15, URZ, UP3, !UPT ;  /* 0x0000000fff057290 */ /* 0x000fe20009ffe4ff */
[----:B------:R-:W-:Y:S01]  /*2b60*/  IMAD.U32 R12, RZ, RZ, UR4 ;  /* 0x00000004ff0c7e24 */ /* 0x000fe2000f8e00ff */
[----:B------:R-:W-:Y:S01]  /*2b70*/  UIADD3.X UR9, UPT, UPT, URZ, UR9, URZ, UP1, !UPT ;  /* 0x00000009ff097290 */ /* 0x000fe20008ffe4ff */
[----:B------:R-:W-:Y:S01]  /*2b80*/  IMAD.U32 R6, RZ, RZ, UR8 ;  /* 0x00000008ff067e24 */ /* 0x000fe2000f8e00ff */
[----:B------:R-:W-:Y:S01]  /*2b90*/  UIADD3 UR12, UPT, UPT, -UR16, URZ, URZ ;  /* 0x000000ff100c7290 */ /* 0x000fe2000fffe1ff */
[----:B------:R-:W-:-:S02]  /*2ba0*/  IMAD.U32 R11, RZ, RZ, UR7 ;  /* 0x00000007ff0b7e24 */ /* 0x000fc4000f8e00ff */
[----:B------:R-:W-:Y:S02]  /*2bb0*/  IMAD.U32 R13, RZ, RZ, UR5 ;  /* 0x00000005ff0d7e24 */ /* 0x000fe4000f8e00ff */
[----:B------:R-:W-:-:S07]  /*2bc0*/  IMAD.U32 R7, RZ, RZ, UR9 ;  /* 0x00000009ff077e24 */ /* 0x000fce000f8e00ff */
.L_x_496:
[----:B------:R-:W2:Y:S04]  /*2bd0*/  LDG.E R16, desc[UR18][R10.64+-0x10] ;  /* 0xfffff0120a107981 */ /* 0x000ea8000c1e1900 */
[----:B------:R-:W3:Y:S04]  /*2be0*/  LDG.E R29, desc[UR18][R6.64+-0x10] ;  /* 0xfffff012061d7981 */ /* 0x000ee8000c1e1900 */
[----:B------:R-:W4:Y:S04]  /*2bf0*/  LDG.E R17, desc[UR18][R10.64+-0xc] ;  /* 0xfffff4120a117981 */ /* 0x000f28000c1e1900 */
[----:B------:R-:W4:Y:S04]  /*2c00*/  LDG.E R22, desc[UR18][R12.64+-0x10] ;  /* 0xfffff0120c167981 */ /* 0x000f28000c1e1900 */
[----:B------:R-:W4:Y:S04]  /*2c10*/  LDG.E R19, desc[UR18][R6.64+-0xc] ;  /* 0xfffff41206137981 */ /* 0x000f28000c1e1900 */
[----:B------:R-:W4:Y:S04]  /*2c20*/  LDG.E R27, desc[UR18][R10.64+-0x8] ;  /* 0xfffff8120a1b7981 */ /* 0x000f28000c1e1900 */
[----:B------:R-:W4:Y:S04]  /*2c30*/  LDG.E R23, desc[UR18][R10.64+-0x4] ;  /* 0xfffffc120a177981 */ /* 0x000f28000c1e1900 */
[----:B------:R-:W4:Y:S04]  /*2c40*/  LDG.E R20, desc[UR18][R12.64+-0xc] ;  /* 0xfffff4120c147981 */ /* 0x000f28000c1e1900 */
[----:B------:R-:W4:Y:S04]  /*2c50*/  LDG.E R21, desc[UR18][R6.64+-0x8] ;  /* 0xfffff81206157981 */ /* 0x000f28000c1e1900 */
[----:B------:R-:W4:Y:S04]  /*2c60*/  LDG.E R25, desc[UR18][R6.64+-0x4] ;  /* 0xfffffc1206197981 */ /* 0x000f28000c1e1900 */
[----:B------:R-:W4:Y:S01]  /*2c70*/  LDG.E R18, desc[UR18][R12.64+-0x4] ;  /* 0xfffffc120c127981 */ /* 0x000f22000c1e1900 */
[----:B--2--5:R-:W-:Y:S01]  /*2c80*/  FADD R16, R4, -R16 ;  /* 0x8000001004107221 */ /* 0x024fe20000000000 */
[----:B---3--:R-:W-:-:S03]  /*2c90*/  FADD R29, R2, -R29 ;  /* 0x8000001d021d7221 */ /* 0x008fc60000000000 */
[----:B------:R-:W-:Y:S02]  /*2ca0*/  FMUL R24, R16, R16 ;  /* 0x0000001010187220 */ /* 0x000fe40000400000 */
[----:B------:R-:W2:Y:S01]  /*2cb0*/  LDG.E R16, desc[UR18][R12.64+-0x8] ;  /* 0xfffff8120c107981 */ /* 0x000ea2000c1e1900 */
[----:B----4-:R-:W-:Y:S01]  /*2cc0*/  FADD R26, R4, -R17 ;  /* 0x80000011041a7221 */ /* 0x010fe20000000000 */
[----:B------:R-:W-:Y:S01]  /*2cd0*/  FFMA R24, R29, R29, R24 ;  /* 0x0000001d1d187223 */ /* 0x000fe20000000018 */
[----:B------:R-:W-:Y:S02]  /*2ce0*/  FADD R17, R9, -R22 ;  /* 0x8000001609117221 */ /* 0x000fe40000000000 */
[----:B------:R-:W-:Y:S01]  /*2cf0*/  FMUL R26, R26, R26 ;  /* 0x0000001a1a1a7220 */ /* 0x000fe20000400000 */
[----:B------:R-:W-:Y:S01]  /*2d00*/  FADD R19, R2, -R19 ;  /* 0x8000001302137221 */ /* 0x000fe20000000000 */
[----:B------:R-:W-:Y:S02]  /*2d10*/  FFMA R24, R17, R17, R24 ;  /* 0x0000001111187223 */ /* 0x000fe40000000018 */
[----:B------:R-:W3:Y:S01]  /*2d20*/  LDG.E R17, desc[UR18][R10.64] ;  /* 0x000000120a117981 */ /* 0x000ee2000c1e1900 */
[----:B------:R-:W-:-:S03]  /*2d30*/  FFMA R29, R19, R19, R26 ;  /* 0x00000013131d7223 */ /* 0x000fc6000000001a */
[----:B------:R-:W4:Y:S01]  /*2d40*/  LDG.E R19, desc[UR18][R6.64] ;  /* 0x0000001206137981 */ /* 0x000f22000c1e1900 */
[C---:B------:R-:W-:Y:S01]  /*2d50*/  FADD R27, R4.reuse, -R27 ;  /* 0x8000001b041b7221 */ /* 0x040fe20000000000 */
[----:B------:R-:W-:Y:S01]  /*2d60*/  FADD R23, R4, -R23 ;  /* 0x8000001704177221 */ /* 0x000fe20000000000 */
[----:B------:R-:W-:Y:S02]  /*2d70*/  FADD R20, R9, -R20 ;  /* 0x8000001409147221 */ /* 0x000fe40000000000 */
[----:B------:R-:W-:Y:S01]  /*2d80*/  FMUL R22, R27, R27 ;  /* 0x0000001b1b167220 */ /* 0x000fe20000400000 */
[----:B------:R-:W-:Y:S01]  /*2d90*/  FMUL R26, R23, R23 ;  /* 0x00000017171a7220 */ /* 0x000fe20000400000 */
[----:B------:R-:W-:Y:S01]  /*2da0*/  FADD R21, R2, -R21 ;  /* 0x8000001502157221 */ /* 0x000fe20000000000 */
[----:B------:R-:W-:Y:S01]  /*2db0*/  FFMA R20, R20, R20, R29 ;  /* 0x0000001414147223 */ /* 0x000fe2000000001d */
[----:B------:R-:W-:Y:S02]  /*2dc0*/  FADD R25, R2, -R25 ;  /* 0x8000001902197221 */ /* 0x000fe40000000000 */
[----:B------:R-:W-:-:S02]  /*2dd0*/  FFMA R23, R21, R21, R22 ;  /* 0x0000001515177223 */ /* 0x000fc40000000016 */
[----:B------:R-:W4:Y:S01]  /*2de0*/  LDG.E R21, desc[UR18][R10.64+0x4] ;  /* 0x000004120a157981 */ /* 0x000f22000c1e1900 */
[----:B------:R-:W-:Y:S01]  /*2df0*/  FFMA R25, R25, R25, R26 ;  /* 0x0000001919197223 */ /* 0x000fe2000000001a */
[----:B------:R-:W-:Y:S01]  /*2e00*/  FADD R18, R9, -R18 ;  /* 0x8000001209127221 */ /* 0x000fe20000000000 */
[----:B------:R-:W-:Y:S02]  /*2e10*/  FMNMX3 R24, R15, R24, R20, PT ;  /* 0x000000180f187276 */ /* 0x000fe40003800014 */
[----:B------:R-:W4:Y:S01]  /*2e20*/  LDG.E R15, desc[UR18][R6.64+0x4] ;  /* 0x00000412060f7981 */ /* 0x000f22000c1e1900 */
[----:B------:R-:W-:-:S03]  /*2e30*/  FFMA R18, R18, R18, R25 ;  /* 0x0000001212127223 */ /* 0x000fc60000000019 */
[----:B------:R-:W4:Y:S04]  /*2e40*/  LDG.E R20, desc[UR18][R12.64] ;  /* 0x000000120c147981 */ /* 0x000f28000c1e1900 */
[----:B------:R-:W4:Y:S01]  /*2e50*/  LDG.E R25, desc[UR18][R6.64+0x8] ;  /* 0x0000081206197981 */ /* 0x000f22000c1e1900 */
[----:B--2---:R-:W-:-:S04]  /*2e60*/  FADD R16, R9, -R16 ;  /* 0x8000001009107221 */ /* 0x004fc80000000000 */
[----:B------:R-:W-:Y:S02]  /*2e70*/  FFMA R27, R16, R16, R23 ;  /* 0x00000010101b7223 */ /* 0x000fe40000000017 */
[----:B------:R-:W2:Y:S03]  /*2e80*/  LDG.E R16, desc[UR18][R12.64+0x4] ;  /* 0x000004120c107981 */ /* 0x000ea6000c1e1900 */
[----:B------:R-:W-:Y:S01]  /*2e90*/  FMNMX3 R24, R24, R27, R18, PT ;  /* 0x0000001b18187276 */ /* 0x000fe20003800012 */
[----:B------:R-:W2:Y:S01]  /*2ea0*/  LDG.E R23, desc[UR18][R10.64+0x8] ;  /* 0x000008120a177981 */ /* 0x000ea2000c1e1900 */
[----:B---3--:R-:W-:-:S03]  /*2eb0*/  FADD R22, R4, -R17 ;  /* 0x8000001104167221 */ /* 0x008fc60000000000 */
[----:B------:R-:W3:Y:S01]  /*2ec0*/  LDG.E R27, desc[UR18][R10.64+0xc] ;  /* 0x00000c120a1b7981 */ /* 0x000ee2000c1e1900 */
[----:B------:R-:W-:Y:S01]  /*2ed0*/  FMUL R22, R22, R22 ;  /* 0x0000001616167220 */ /* 0x000fe20000400000 */
[----:B----4-:R-:W-:Y:S02]  /*2ee0*/  FADD R19, R2, -R19 ;  /* 0x8000001302137221 */ /* 0x010fe40000000000 */
[----:B------:R0:W4:Y:S02]  /*2ef0*/  LDG.E R17, desc[UR18][R6.64+0xc] ;  /* 0x00000c1206117981 */ /* 0x000124000c1e1900 */
[----:B------:R-:W-:Y:S02]  /*2f00*/  FFMA R19, R19, R19, R22 ;  /* 0x0000001313137223 */ /* 0x000fe40000000016 */
[----:B------:R-:W4:Y:S04]  /*2f10*/  LDG.E R18, desc[UR18][R12.64+0x8] ;  /* 0x000008120c127981 */ /* 0x000f28000c1e1900 */
[----:B------:R1:W4:Y:S01]  /*2f20*/  LDG.E R22, desc[UR18][R12.64+0xc] ;  /* 0x00000c120c167981 */ /* 0x000322000c1e1900 */
[----:B------:R-:W-:-:S04]  /*2f30*/  FADD R21, R4, -R21 ;  /* 0x8000001504157221 */ /* 0x000fc80000000000 */
[----:B------:R-:W-:Y:S01]  /*2f40*/  FMUL R26, R21, R21 ;  /* 0x00000015151a7220 */ /* 0x000fe20000400000 */
[----:B------:R-:W-:Y:S01]  /*2f50*/  FADD R15, R2, -R15 ;  /* 0x8000000f020f7221 */ /* 0x000fe20000000000 */
[----:B------:R-:W-:Y:S01]  /*2f60*/  UIADD3 UR12, UPT, UPT, UR12, 0x8, URZ ;  /* 0x000000080c0c7890 */ /* 0x000fe2000fffe0ff */
[----:B------:R-:W-:Y:S02]  /*2f70*/  FADD R20, R9, -R20 ;  /* 0x8000001409147221 */ /* 0x000fe40000000000 */
[----:B------:R-:W-:Y:S02]  /*2f80*/  FFMA R15, R15, R15, R26 ;  /* 0x0000000f0f0f7223 */ /* 0x000fe4000000001a */
[----:B------:R-:W-:Y:S01]  /*2f90*/  FFMA R19, R20, R20, R19 ;  /* 0x0000001414137223 */ /* 0x000fe20000000013 */
[----:B------:R-:W-:Y:S01]  /*2fa0*/  FADD R25, R2, -R25 ;  /* 0x8000001902197221 */ /* 0x000fe20000000000 */
[----:B------:R-:W-:Y:S01]  /*2fb0*/  UISETP.NE.AND UP1, UPT, UR12, URZ, UPT ;  /* 0x000000ff0c00728c */ /* 0x000fe2000bf25270 */
[----:B0-----:R-:W-:-:S02]  /*2fc0*/  IADD3 R6, P0, PT, R6, 0x20, RZ ;  /* 0x0000002006067810 */ /* 0x001fc40007f1e0ff */
[----:B------:R-:W-:Y:S02]  /*2fd0*/  IADD3 R10, P1, PT, R10, 0x20, RZ ;  /* 0x000000200a0a7810 */ /* 0x000fe40007f3e0ff */
[----:B-1----:R-:W-:Y:S01]  /*2fe0*/  IADD3 R12, P2, PT, R12, 0x20, RZ ;  /* 0x000000200c0c7810 */ /* 0x002fe20007f5e0ff */
[----:B------:R-:W-:Y:S02]  /*2ff0*/  IMAD.X R7, RZ, RZ, R7, P0 ;  /* 0x000000ffff077224 */ /* 0x000fe400000e0607 */
[----:B------:R-:W-:Y:S02]  /*3000*/  IMAD.X R11, RZ, RZ, R11, P1 ;  /* 0x000000ffff0b7224 */ /* 0x000fe400008e060b */
[----:B------:R-:W-:Y:S02]  /*3010*/  IMAD.X R13, RZ, RZ, R13, P2 ;  /* 0x000000ffff0d7224 */ /* 0x000fe400010e060d */
[----:B--2---:R-:W-:Y:S01]  /*3020*/  FADD R16, R9, -R16 ;  /* 0x8000001009107221 */ /* 0x004fe20000000000 */
[----:B------:R-:W-:-:S03]  /*3030*/  FADD R23, R4, -R23 ;  /* 0x8000001704177221 */ /* 0x000fc60000000000 */
[----:B------:R-:W-:Y:S01]  /*3040*/  FFMA R15, R16, R16, R15 ;  /* 0x00000010100f7223 */ /* 0x000fe2000000000f */
[----:B---3--:R-:W-:Y:S01]  /*3050*/  FADD R27, R4, -R27 ;  /* 0x8000001b041b7221 */ /* 0x008fe20000000000 */
[----:B------:R-:W-:Y:S01]  /*3060*/  FMUL R20, R23, R23 ;  /* 0x0000001717147220 */ /* 0x000fe20000400000 */
[----:B----4-:R-:W-:Y:S02]  /*3070*/  FADD R17, R2, -R17 ;  /* 0x8000001102117221 */ /* 0x010fe40000000000 */
[----:B------:R-:W-:Y:S01]  /*3080*/  FMUL R16, R27, R27 ;  /* 0x0000001b1b107220 */ /* 0x000fe20000400000 */
[----:B------:R-:W-:Y:S01]  /*3090*/  FFMA R25, R25, R25, R20 ;  /* 0x0000001919197223 */ /* 0x000fe20000000014 */
[----:B------:R-:W-:Y:S02]  /*30a0*/  FADD R18, R9, -R18 ;  /* 0x8000001209127221 */ /* 0x000fe40000000000 */
[----:B------:R-:W-:Y:S01]  /*30b0*/  FFMA R17, R17, R17, R16 ;  /* 0x0000001111117223 */ /* 0x000fe20000000010 */
[----:B------:R-:W-:Y:S01]  /*30c0*/  FADD R22, R9, -R22 ;  /* 0x8000001609167221 */ /* 0x000fe20000000000 */
[----:B------:R-:W-:Y:S01]  /*30d0*/  FFMA R18, R18, R18, R25 ;  /* 0x0000001212127223 */ /* 0x000fe20000000019 */
[----:B------:R-:W-:-:S02]  /*30e0*/  FMNMX3 R19, R24, R19, R15, PT ;  /* 0x0000001318137276 */ /* 0x000fc4000380000f */
[----:B------:R-:W-:-:S05]  /*30f0*/  FFMA R17, R22, R22, R17 ;  /* 0x0000001616117223 */ /* 0x000fca0000000011 */
[----:B------:R-:W-:Y:S01]  /*3100*/  FMNMX3 R15, R19, R18, R17, PT ;  /* 0x00000012130f7276 */ /* 0x000fe20003800011 */
[----:B------:R-:W-:Y:S06]  /*3110*/  BRA.U UP1, `(.L_x_496) ;  /* 0xfffffff901ac7547 */ /* 0x000fec000b83ffff */
.L_x_495:
[----:B------:R-:W-:Y:S05]  /*3120*/  BRA.U !UP0, `(.L_x_494) ;  /* 0x0000000508847547 */ /* 0x000fea000b800000 */
[----:B------:R-:W-:Y:S02]  /*3130*/  UISETP.GE.U32.AND UP0, UPT, UR11, 0x4, UPT ;  /* 0x000000040b00788c */ /* 0x000fe4000bf06070 */
[----:B------:R-:W-:-:S04]  /*3140*/  ULOP3.LUT UR5, UR10, 0x3, URZ, 0xc0, !UPT ;  /* 0x000000030a057892 */ /* 0x000fc8000f8ec0ff */
[----:B------:R-:W-:-:S03]  /*3150*/  UISETP.NE.AND UP1, UPT, UR5, URZ, UPT ;  /* 0x000000ff0500728c */ /* 0x000fc6000bf25270 */
[----:B------:R-:W-:Y:S08]  /*3160*/  BRA.U !UP0, `(.L_x_497) ;  /* 0x0000000108b47547 */ /* 0x000ff0000b800000 */
[----:B------:R-:W0:Y:S08]  /*3170*/  LDC.64 R12, c[0x0][0x3a0] ;  /* 0x0000e800ff0c7b82 */ /* 0x000e300000000a00 */
[----:B------:R-:W1:Y:S08]  /*3180*/  LDC.64 R6, c[0x0][0x398] ;  /* 0x0000e600ff067b82 */ /* 0x000e700000000a00 */
[----:B------:R-:W2:Y:S01]  /*3190*/  LDC.64 R10, c[0x0][0x3a8] ;  /* 0x0000ea00ff0a7b82 */ /* 0x000ea20000000a00 */
[----:B0-----:R-:W-:-:S05]  /*31a0*/  IMAD.WIDE.U32 R12, R14, 0x4, R12 ;  /* 0x000000040e0c7825 */ /* 0x001fca00078e000c */
[----:B------:R-:W3:Y:S01]  /*31b0*/  LDG.E R25, desc[UR18][R12.64+0x4] ;  /* 0x000004120c197981 */ /* 0x000ee2000c1e1900 */
[----:B-1----:R-:W-:-:S03]  /*31c0*/  IMAD.WIDE.U32 R6, R14, 0x4, R6 ;  /* 0x000000040e067825 */ /* 0x002fc600078e0006 */
[----:B------:R-:W4:Y:S04]  /*31d0*/  LDG.E R24, desc[UR18][R12.64] ;  /* 0x000000120c187981 */ /* 0x000f28000c1e1900 */
[----:B------:R-:W4:Y:S01]  /*31e0*/  LDG.E R21, desc[UR18][R6.64+0x4] ;  /* 0x0000041206157981 */ /* 0x000f22000c1e1900 */
[----:B--2---:R-:W-:-:S03]  /*31f0*/  IMAD.WIDE.U32 R10, R14, 0x4, R10 ;  /* 0x000000040e0a7825 */ /* 0x004fc600078e000a */
[----:B------:R-:W2:Y:S04]  /*3200*/  LDG.E R23, desc[UR18][R6.64] ;  /* 0x0000001206177981 */ /* 0x000ea8000c1e1900 */
[----:B------:R-:W2:Y:S04]  /*3210*/  LDG.E R17, desc[UR18][R12.64+0x8] ;  /* 0x000008120c117981 */ /* 0x000ea8000c1e1900 */
[----:B------:R0:W2:Y:S04]  /*3220*/  LDG.E R19, desc[UR18][R12.64+0xc] ;  /* 0x00000c120c137981 */ /* 0x0000a8000c1e1900 */
[----:B------:R-:W2:Y:S04]  /*3230*/  LDG.E R27, desc[UR18][R6.64+0x8] ;  /* 0x00000812061b7981 */ /* 0x000ea8000c1e1900 */
[----:B------:R1:W2:Y:S04]  /*3240*/  LDG.E R29, desc[UR18][R6.64+0xc] ;  /* 0x00000c12061d7981 */ /* 0x0002a8000c1e1900 */
[----:B------:R-:W2:Y:S04]  /*3250*/  LDG.E R20, desc[UR18][R10.64] ;  /* 0x000000120a147981 */ /* 0x000ea8000c1e1900 */
[----:B------:R-:W2:Y:S04]  /*3260*/  LDG.E R18, desc[UR18][R10.64+0x4] ;  /* 0x000004120a127981 */ /* 0x000ea8000c1e1900 */
[----:B------:R-:W2:Y:S04]  /*3270*/  LDG.E R16, desc[UR18][R10.64+0x8] ;  /* 0x000008120a107981 */ /* 0x000ea8000c1e1900 */
[----:B------:R1:W2:Y:S01]  /*3280*/  LDG.E R22, desc[UR18][R10.64+0xc] ;  /* 0x00000c120a167981 */ /* 0x0002a2000c1e1900 */
[----:B------:R-:W-:-:S02]  /*3290*/  VIADD R14, R14, 0x4 ;  /* 0x000000040e0e7836 */ /* 0x000fc40000000000 */
[C---:B---3-5:R-:W-:Y:S01]  /*32a0*/  FADD R25, R4.reuse, -R25 ;  /* 0x8000001904197221 */ /* 0x068fe20000000000 */
[----:B----4-:R-:W-:-:S03]  /*32b0*/  FADD R24, R4, -R24 ;  /* 0x8000001804187221 */ /* 0x010fc60000000000 */
[----:B0-----:R-:W-:Y:S01]  /*32c0*/  FMUL R12, R25, R25 ;  /* 0x00000019190c7220 */ /* 0x001fe20000400000 */
[----:B------:R-:W-:Y:S01]  /*32d0*/  FADD R21, R2, -R21 ;  /* 0x8000001502157221 */ /* 0x000fe20000000000 */
[----:B------:R-:W-:Y:S01]  /*32e0*/  FMUL R24, R24, R24 ;  /* 0x0000001818187220 */ /* 0x000fe20000400000 */
[----:B--2---:R-:W-:Y:S02]  /*32f0*/  FADD R23, R2, -R23 ;  /* 0x8000001702177221 */ /* 0x004fe40000000000 */
[----:B-1----:R-:W-:Y:S01]  /*3300*/  FFMA R7, R21, R21, R12 ;  /* 0x0000001515077223 */ /* 0x002fe2000000000c */
[C---:B------:R-:W-:Y:S01]  /*3310*/  FADD R17, R4.reuse, -R17 ;  /* 0x8000001104117221 */ /* 0x040fe20000000000 */
[----:B------:R-:W-:Y:S01]  /*3320*/  FADD R19, R4, -R19 ;  /* 0x8000001304137221 */ /* 0x000fe20000000000 */
[----:B------:R-:W-:Y:S02]  /*3330*/  FFMA R6, R23, R23, R24 ;  /* 0x0000001717067223 */ /* 0x000fe40000000018 */
[----:B------:R-:W-:Y:S01]  /*3340*/  FMUL R10, R17, R17 ;  /* 0x00000011110a7220 */ /* 0x000fe20000400000 */
[C---:B------:R-:W-:Y:S01]  /*3350*/  FADD R27, R2.reuse, -R27 ;  /* 0x8000001b021b7221 */ /* 0x040fe20000000000 */
[----:B------:R-:W-:Y:S01]  /*3360*/  FMUL R12, R19, R19 ;  /* 0x00000013130c7220 */ /* 0x000fe20000400000 */
[----:B------:R-:W-:Y:S01]  /*3370*/  FADD R29, R2, -R29 ;  /* 0x8000001d021d7221 */ /* 0x000fe20000000000 */
[C---:B------:R-:W-:Y:S01]  /*3380*/  FADD R11, R9.reuse, -R20 ;  /* 0x80000014090b7221 */ /* 0x040fe20000000000 */
[----:B------:R-:W-:Y:S01]  /*3390*/  FADD R18, R9, -R18 ;  /* 0x8000001209127221 */ /* 0x000fe20000000000 */
[----:B------:R-:W-:Y:S01]  /*33a0*/  FFMA R27, R27, R27, R10 ;  /* 0x0000001b1b1b7223 */ /* 0x000fe2000000000a */
[----:B------:R-:W-:Y:S01]  /*33b0*/  FFMA R29, R29, R29, R12 ;  /* 0x0000001d1d1d7223 */ /* 0x000fe2000000000c */
[----:B------:R-:W-:Y:S01]  /*33c0*/  FFMA R6, R11, R11, R6 ;  /* 0x0000000b0b067223 */ /* 0x000fe20000000006 */
[----:B------:R-:W-:Y:S01]  /*33d0*/  FFMA R7, R18, R18, R7 ;  /* 0x0000001212077223 */ /* 0x000fe20000000007 */
[C---:B------:R-:W-:Y:S01]  /*33e0*/  FADD R16, R9.reuse, -R16 ;  /* 0x8000001009107221 */ /* 0x040fe20000000000 */
[----:B------:R-:W-:-:S03]  /*33f0*/  FADD R22, R9, -R22 ;  /* 0x8000001609167221 */ /* 0x000fc60000000000 */
[----:B------:R-:W-:Y:S01]  /*3400*/  FFMA R27, R16, R16, R27 ;  /* 0x00000010101b7223 */ /* 0x000fe2000000001b */
[----:B------:R-:W-:Y:S01]  /*3410*/  FMNMX3 R6, R15, R6, R7, PT ;  /* 0x000000060f067276 */ /* 0x000fe20003800007 */
[----:B------:R-:W-:-:S05]  /*3420*/  FFMA R29, R22, R22, R29 ;  /* 0x00000016161d7223 */ /* 0x000fca000000001d */
[----:B------:R-:W-:-:S07]  /*3430*/  FMNMX3 R15, R6, R27, R29, PT ;  /* 0x0000001b060f7276 */ /* 0x000fce000380001d */
.L_x_497:
[----:B------:R-:W-:Y:S05]  /*3440*/  BRA.U !UP1, `(.L_x_494) ;  /* 0x0000000109bc7547 */ /* 0x000fea000b800000 */
[----:B------:R-:W-:Y:S02]  /*3450*/  UISETP.NE.AND UP0, UPT, UR5, 0x1, UPT ;  /* 0x000000010500788c */ /* 0x000fe4000bf05270 */
[----:B------:R-:W-:-:S04]  /*3460*/  ULOP3.LUT UR4, UR10, 0x1, URZ, 0xc0, !UPT ;  /* 0x000000010a047892 */ /* 0x000fc8000f8ec0ff */
[----:B------:R-:W-:-:S03]  /*3470*/  UISETP.NE.U32.AND UP1, UPT, UR4, 0x1, UPT ;  /* 0x000000010400788c */ /* 0x000fc6000bf25070 */
        /* <DEDUP_REMOVED lines=12> */
[----:B------:R-:W2:Y:S01]  /*3540*/  LDG.E R20, desc[UR18][R6.64+0x4] ;  /* 0x0000041206147981 */ /* 0x000ea2000c1e1900 */
[----:B------:R-:W-:Y:S02]  /*3550*/  VIADD R14, R14, 0x2 ;  /* 0x000000020e0e7836 */ /* 0x000fe40000000000 */
[C---:B---3-5:R-:W-:Y:S01]  /*3560*/  FADD R19, R4.reuse, -R19 ;  /* 0x8000001304137221 */ /* 0x068fe20000000000 */
[----:B----4-:R-:W-:-:S03]  /*3570*/  FADD R23, R4, -R23 ;  /* 0x8000001704177221 */ /* 0x010fc60000000000 */
[----:B------:R-:W-:Y:S01]  /*3580*/  FMUL R18, R19, R19 ;  /* 0x0000001313127220 */ /* 0x000fe20000400000 */
[C---:B------:R-:W-:Y:S01]  /*3590*/  FADD R17, R2.reuse, -R17 ;  /* 0x8000001102117221 */ /* 0x040fe20000000000 */
[----:B------:R-:W-:Y:S01]  /*35a0*/  FMUL R12, R23, R23 ;  /* 0x00000017170c7220 */ /* 0x000fe20000400000 */
[----:B--2---:R-:W-:Y:S02]  /*35b0*/  FADD R21, R2, -R21 ;  /* 0x8000001502157221 */ /* 0x004fe40000000000 */
[----:B------:R-:W-:Y:S02]  /*35c0*/  FFMA R17, R17, R17, R18 ;  /* 0x0000001111117223 */ /* 0x000fe40000000012 */
[----:B------:R-:W-:Y:S01]  /*35d0*/  FFMA R21, R21, R21, R12 ;  /* 0x0000001515157223 */ /* 0x000fe2000000000c */
[C---:B------:R-:W-:Y:S01]  /*35e0*/  FADD R16, R9.reuse, -R16 ;  /* 0x8000001009107221 */ /* 0x040fe20000000000 */
[----:B------:R-:W-:-:S03]  /*35f0*/  FADD R20, R9, -R20 ;  /* 0x8000001409147221 */ /* 0x000fc60000000000 */
[----:B------:R-:W-:Y:S01]  /*3600*/  FFMA R16, R16, R16, R17 ;  /* 0x0000001010107223 */ /* 0x000fe20000000011 */
[----:B------:R-:W-:-:S05]  /*3610*/  FFMA R21, R20, R20, R21 ;  /* 0x0000001414157223 */ /* 0x000fca0000000015 */
[----:B------:R-:W-:-:S07]  /*3620*/  FMNMX3 R15, R15, R16, R21, PT ;  /* 0x000000100f0f7276 */ /* 0x000fce0003800015 */
.L_x_498:
[----:B------:R-:W-:Y:S05]  /*3630*/  BRA.U UP1, `(.L_x_494) ;  /* 0x0000000101407547 */ /* 0x000fea000b800000 */
[----:B------:R-:W0:Y:S08]  /*3640*/  LDC.64 R12, c[0x0][0x3a0] ;  /* 0x0000e800ff0c7b82 */ /* 0x000e300000000a00 */
[----:B------:R-:W1:Y:S08]  /*3650*/  LDC.64 R10, c[0x0][0x398] ;  /* 0x0000e600ff0a7b82 */ /* 0x000e700000000a00 */
[----:B------:R-:W2:Y:S01]  /*3660*/  LDC.64 R6, c[0x0][0x3a8] ;  /* 0x0000ea00ff067b82 */ /* 0x000ea20000000a00 */
[----:B0-----:R-:W-:-:S06]  /*3670*/  IMAD.WIDE.U32 R12, R14, 0x4, R12 ;  /* 0x000000040e0c7825 */ /* 0x001fcc00078e000c */
[----:B------:R-:W3:Y:S01]  /*3680*/  LDG.E R13, desc[UR18][R12.64] ;  /* 0x000000120c0d7981 */ /* 0x000ee2000c1e1900 */
[----:B-1----:R-:W-:-:S06]  /*3690*/  IMAD.WIDE.U32 R10, R14, 0x4, R10 ;  /* 0x000000040e0a7825 */ /* 0x002fcc00078e000a */
[----:B------:R-:W4:Y:S01]  /*36a0*/  LDG.E R11, desc[UR18][R10.64] ;  /* 0x000000120a0b7981 */ /* 0x000f22000c1e1900 */
[----:B--2---:R-:W-:-:S06]  /*36b0*/  IMAD.WIDE.U32 R6, R14, 0x4, R6 ;  /* 0x000000040e067825 */ /* 0x004fcc00078e0006 */
[----:B------:R-:W2:Y:S01]  /*36c0*/  LDG.E R6, desc[UR18][R6.64] ;  /* 0x0000001206067981 */ /* 0x000ea2000c1e1900 */
[----:B---3-5:R-:W-:-:S04]  /*36d0*/  FADD R4, R4, -R13 ;  /* 0x8000000d04047221 */ /* 0x028fc80000000000 */
[----:B------:R-:W-:Y:S01]  /*36e0*/  FMUL R17, R4, R4 ;  /* 0x0000000404117220 */ /* 0x000fe20000400000 */
[----:B----4-:R-:W-:-:S04]  /*36f0*/  FADD R2, R2, -R11 ;  /* 0x8000000b02027221 */ /* 0x010fc80000000000 */
[----:B------:R-:W-:Y:S01]  /*3700*/  FFMA R2, R2, R2, R17 ;  /* 0x0000000202027223 */ /* 0x000fe20000000011 */
[----:B--2---:R-:W-:-:S04]  /*3710*/  FADD R9, R9, -R6 ;  /* 0x8000000609097221 */ /* 0x004fc80000000000 */
[----:B------:R-:W-:-:S05]  /*3720*/  FFMA R2, R9, R9, R2 ;  /* 0x0000000909027223 */ /* 0x000fca0000000002 */
[----:B------:R-:W-:-:S07]  /*3730*/  FMNMX R15, R15, R2, PT ;  /* 0x000000020f0f7209 */ /* 0x000fce0003800000 */
.L_x_494:
[----:B0-----:R-:W0:Y:S01]  /*3740*/  LDC.64 R6, c[0x0][0x3b0] ;  /* 0x0000ec00ff067b82 */ /* 0x001e220000000a00 */
[C---:B------:R-:W-:Y:S01]  /*3750*/  ISETP.NE.AND P0, PT, R8.reuse, RZ, PT ;  /* 0x000000ff0800720c */ /* 0x040fe20003f05270 */
[----:B0----5:R-:W-:-:S05]  /*3760*/  IMAD.WIDE R8, R8, 0x4, R6 ;  /* 0x0000000408087825 */ /* 0x021fca00078e0206 */
[----:B------:R0:W-:Y:S01]  /*3770*/  STG.E desc[UR18][R8.64], R15 ;  /* 0x0000000f08007986 */ /* 0x0001e2000c101912 */
[----:B------:R-:W-:Y:S06]  /*3780*/  BAR.SYNC.DEFER_BLOCKING 0x0 ;  /* 0x0000000000007b1d */ /* 0x000fec0000010000 */
[----:B------:R-:W-:Y:S05]  /*3790*/  @P0 EXIT ;  /* 0x000000000000094d */ /* 0x000fea0003800000 */
[----:B------:R-:W1:Y:S01]  /*37a0*/  LDC R4, c[0x0][0x3c0] ;  /* 0x0000f000ff047b82 */ /* 0x000e620000000800 */
[----:B------:R-:W-:Y:S01]  /*37b0*/  IMAD.MOV.U32 R2, RZ, RZ, RZ ;  /* 0x000000ffff027224 */ /* 0x000fe200078e00ff */
[----:B-1----:R-:W-:-:S13]  /*37c0*/  ISETP.GE.AND P0, PT, R4, 0x1, PT ;  /* 0x000000010400780c */ /* 0x002fda0003f06270 */
[----:B------:R-:W-:Y:S05]  /*37d0*/  @!P0 BRA `(.L_x_499) ;  /* 0x0000000400948947 */ /* 0x000fea0003800000 */
[C---:B------:R-:W-:Y:S01]  /*37e0*/  ISETP.GE.U32.AND P1, PT, R4.reuse, 0x10, PT ;  /* 0x000000100400780c */ /* 0x040fe20003f26070 */
[----:B------:R-:W-:Y:S01]  /*37f0*/  IMAD.MOV.U32 R2, RZ, RZ, RZ ;  /* 0x000000ffff027224 */ /* 0x000fe200078e00ff */
[----:B------:R-:W-:Y:S01]  /*3800*/  LOP3.LUT R25, R4, 0xf, RZ, 0xc0, !PT ;  /* 0x0000000f04197812 */ /* 0x000fe200078ec0ff */
[----:B------:R-:W-:-:S03]  /*3810*/  IMAD.MOV.U32 R11, RZ, RZ, RZ ;  /* 0x000000ffff0b7224 */ /* 0x000fc600078e00ff */
[----:B------:R-:W-:-:S07]  /*3820*/  ISETP.NE.AND P2, PT, R25, RZ, PT ;  /* 0x000000ff1900720c */ /* 0x000fce0003f45270 */
[----:B------:R-:W-:Y:S06]  /*3830*/  @!P1 BRA `(.L_x_500) ;  /* 0x0000000000b49947 */ /* 0x000fec0003800000 */
[----:B------:R-:W1:Y:S01]  /*3840*/  LDCU.64 UR4, c[0x0][0x3b0] ;  /* 0x00007600ff0477ac */ /* 0x000e620008000a00 */
[----:B------:R-:W-:Y:S01]  /*3850*/  LOP3.LUT R11, R4, 0x7ffffff0, RZ, 0xc0, !PT ;  /* 0x7ffffff0040b7812 */ /* 0x000fe200078ec0ff */
[----:B------:R-:W-:-:S04]  /*3860*/  IMAD.MOV.U32 R2, RZ, RZ, RZ ;  /* 0x000000ffff027224 */ /* 0x000fc800078e00ff */
[----:B------:R-:W-:Y:S01]  /*3870*/  IMAD.MOV R26, RZ, RZ, -R11 ;  /* 0x000000ffff1a7224 */ /* 0x000fe200078e0a0b */
[----:B-1----:R-:W-:-:S04]  /*3880*/  UIADD3 UR4, UP0, UPT, UR4, 0x20, URZ ;  /* 0x0000002004047890 */ /* 0x002fc8000ff1e0ff */
[----:B------:R-:W-:Y:S02]  /*3890*/  UIADD3.X UR5, UPT, UPT, URZ, UR5, URZ, UP0, !UPT ;  /* 0x00000005ff057290 */ /* 0x000fe400087fe4ff */
[----:B0-----:R-:W-:-:S04]  /*38a0*/  IMAD.U32 R8, RZ, RZ, UR4 ;  /* 0x00000004ff087e24 */ /* 0x001fc8000f8e00ff */
[----:B------:R-:W-:-:S07]  /*38b0*/  IMAD.U32 R9, RZ, RZ, UR5 ;  /* 0x00000005ff097e24 */ /* 0x000fce000f8e00ff */
.L_x_501:
[----:B------:R-:W2:Y:S04]  /*38c0*/  LDG.E R23, desc[UR18][R8.64+-0x20] ;  /* 0xffffe01208177981 */ /* 0x000ea8000c1e1900 */
[----:B------:R-:W3:Y:S04]  /*38d0*/  LDG.E R24, desc[UR18][R8.64+-0x1c] ;  /* 0xffffe41208187981 */ /* 0x000ee8000c1e1900 */
[----:B------:R-:W4:Y:S04]  /*38e0*/  LDG.E R10, desc[UR18][R8.64+-0x18] ;  /* 0xffffe812080a7981 */ /* 0x000f28000c1e1900 */
[----:B------:R-:W5:Y:S04]  /*38f0*/  LDG.E R22, desc[UR18][R8.64+-0x14] ;  /* 0xffffec1208167981 */ /* 0x000f68000c1e1900 */
        /* <DEDUP_REMOVED lines=9> */
[----:B------:R-:W5:Y:S01]  /*3990*/  LDG.E R12, desc[UR18][R8.64+0x14] ;  /* 0x00001412080c7981 */ /* 0x000f62000c1e1900 */
[----:B--2---:R-:W-:-:S03]  /*39a0*/  FADD R23, R23, R2 ;  /* 0x0000000217177221 */ /* 0x004fc60000000000 */
[----:B------:R-:W2:Y:S01]  /*39b0*/  LDG.E R2, desc[UR18][R8.64+0x18] ;  /* 0x0000181208027981 */ /* 0x000ea2000c1e1900 */
[----:B---3--:R-:W-:-:S03]  /*39c0*/  FADD R27, R23, R24 ;  /* 0x00000018171b7221 */ /* 0x008fc60000000000 */
[----:B------:R0:W3:Y:S01]  /*39d0*/  LDG.E R23, desc[UR18][R8.64+0x1c] ;  /* 0x00001c1208177981 */ /* 0x0000e2000c1e1900 */
[----:B------:R-:W-:Y:S02]  /*39e0*/  VIADD R26, R26, 0x10 ;  /* 0x000000101a1a7836 */ /* 0x000fe40000000000 */
[----:B----4-:R-:W-:-:S04]  /*39f0*/  FADD R27, R27, R10 ;  /* 0x0000000a1b1b7221 */ /* 0x010fc80000000000 */
[----:B-----5:R-:W-:Y:S01]  /*3a00*/  FADD R22, R27, R22 ;  /* 0x000000161b167221 */ /* 0x020fe20000000000 */
[----:B------:R-:W-:-:S03]  /*3a10*/  ISETP.NE.AND P1, PT, R26, RZ, PT ;  /* 0x000000ff1a00720c */ /* 0x000fc60003f25270 */
[----:B------:R-:W-:Y:S01]  /*3a20*/  FADD R21, R22, R21 ;  /* 0x0000001516157221 */ /* 0x000fe20000000000 */
[----:B0-----:R-:W-:-:S03]  /*3a30*/  IADD3 R8, P3, PT, R8, 0x40, RZ ;  /* 0x0000004008087810 */ /* 0x001fc60007f7e0ff */
[----:B------:R-:W-:Y:S02]  /*3a40*/  FADD R20, R21, R20 ;  /* 0x0000001415147221 */ /* 0x000fe40000000000 */
[----:B------:R-:W-:Y:S02]  /*3a50*/  IMAD.X R9, RZ, RZ, R9, P3 ;  /* 0x000000ffff097224 */ /* 0x000fe400018e0609 */
[----:B------:R-:W-:-:S04]  /*3a60*/  FADD R19, R20, R19 ;  /* 0x0000001314137221 */ /* 0x000fc80000000000 */
[----:B------:R-:W-:-:S04]  /*3a70*/  FADD R18, R19, R18 ;  /* 0x0000001213127221 */ /* 0x000fc80000000000 */
[----:B------:R-:W-:-:S04]  /*3a80*/  FADD R17, R18, R17 ;  /* 0x0000001112117221 */ /* 0x000fc80000000000 */
[----:B------:R-:W-:-:S04]  /*3a90*/  FADD R16, R17, R16 ;  /* 0x0000001011107221 */ /* 0x000fc80000000000 */
[----:B------:R-:W-:-:S04]  /*3aa0*/  FADD R15, R16, R15 ;  /* 0x0000000f100f7221 */ /* 0x000fc80000000000 */
[----:B------:R-:W-:-:S04]  /*3ab0*/  FADD R14, R15, R14 ;  /* 0x0000000e0f0e7221 */ /* 0x000fc80000000000 */
[----:B------:R-:W-:-:S04]  /*3ac0*/  FADD R13, R14, R13 ;  /* 0x0000000d0e0d7221 */ /* 0x000fc80000000000 */
[----:B------:R-:W-:-:S04]  /*3ad0*/  FADD R13, R13, R12 ;  /* 0x0000000c0d0d7221 */ /* 0x000fc80000000000 */
[----:B--2---:R-:W-:-:S04]  /*3ae0*/  FADD R2, R13, R2 ;  /* 0x000000020d027221 */ /* 0x004fc80000000000 */
[----:B---3--:R-:W-:Y:S01]  /*3af0*/  FADD R2, R2, R23 ;  /* 0x0000001702027221 */ /* 0x008fe20000000000 */
[----:B------:R-:W-:Y:S06]  /*3b00*/  @P1 BRA `(.L_x_501) ;  /* 0xfffffffc006c1947 */ /* 0x000fec000383ffff */
.L_x_500:
[----:B------:R-:W-:Y:S05]  /*3b10*/  @!P2 BRA `(.L_x_499) ;  /* 0x0000000000c4a947 */ /* 0x000fea0003800000 */
[----:B------:R-:W-:Y:S02]  /*3b20*/  ISETP.GE.U32.AND P1, PT, R25, 0x8, PT ;  /* 0x000000081900780c */ /* 0x000fe40003f26070 */
[----:B------:R-:W-:-:S04]  /*3b30*/  LOP3.LUT R12, R4, 0x7, RZ, 0xc0, !PT ;  /* 0x00000007040c7812 */ /* 0x000fc800078ec0ff */
[----:B------:R-:W-:-:S07]  /*3b40*/  ISETP.NE.AND P2, PT, R12, RZ, PT ;  /* 0x000000ff0c00720c */ /* 0x000fce0003f45270 */
[----:B------:R-:W-:Y:S06]  /*3b50*/  @!P1 BRA `(.L_x_502) ;  /* 0x0000000000489947 */ /* 0x000fec0003800000 */
[----:B0-----:R-:W-:-:S05]  /*3b60*/  IMAD.WIDE.U32 R8, R11, 0x4, R6 ;  /* 0x000000040b087825 */ /* 0x001fca00078e0006 */
[----:B------:R-:W2:Y:S04]  /*3b70*/  LDG.E R13, desc[UR18][R8.64] ;  /* 0x00000012080d7981 */ /* 0x000ea8000c1e1900 */
[----:B------:R-:W3:Y:S04]  /*3b80*/  LDG.E R10, desc[UR18][R8.64+0x4] ;  /* 0x00000412080a7981 */ /* 0x000ee8000c1e1900 */
[----:B------:R-:W4:Y:S04]  /*3b90*/  LDG.E R15, desc[UR18][R8.64+0x8] ;  /* 0x00000812080f7981 */ /* 0x000f28000c1e1900 */
[----:B------:R-:W5:Y:S04]  /*3ba0*/  LDG.E R17, desc[UR18][R8.64+0xc] ;  /* 0x00000c1208117981 */ /* 0x000f68000c1e1900 */
[----:B------:R-:W5:Y:S04]  /*3bb0*/  LDG.E R19, desc[UR18][R8.64+0x10] ;  /* 0x0000101208137981 */ /* 0x000f68000c1e1900 */
[----:B------:R-:W5:Y:S04]  /*3bc0*/  LDG.E R21, desc[UR18][R8.64+0x14] ;  /* 0x0000141208157981 */ /* 0x000f68000c1e1900 */
[----:B------:R-:W5:Y:S04]  /*3bd0*/  LDG.E R23, desc[UR18][R8.64+0x18] ;  /* 0x0000181208177981 */ /* 0x000f68000c1e1900 */
[----:B------:R-:W5:Y:S01]  /*3be0*/  LDG.E R25, desc[UR18][R8.64+0x1c] ;  /* 0x00001c1208197981 */ /* 0x000f62000c1e1900 */
[----:B------:R-:W-:-:S02]  /*3bf0*/  VIADD R11, R11, 0x8 ;  /* 0x000000080b0b7836 */ /* 0x000fc40000000000 */
[----:B--2---:R-:W-:-:S04]  /*3c00*/  FADD R13, R2, R13 ;  /* 0x0000000d020d7221 */ /* 0x004fc80000000000 */
[----:B---3--:R-:W-:-:S04]  /*3c10*/  FADD R10, R13, R10 ;  /* 0x0000000a0d0a7221 */ /* 0x008fc80000000000 */
[----:B----4-:R-:W-:-:S04]  /*3c20*/  FADD R10, R10, R15 ;  /* 0x0000000f0a0a7221 */ /* 0x010fc80000000000 */
[----:B-----5:R-:W-:-:S04]  /*3c30*/  FADD R10, R10, R17 ;  /* 0x000000110a0a7221 */ /* 0x020fc80000000000 */
[----:B------:R-:W-:-:S04]  /*3c40*/  FADD R10, R10, R19 ;  /* 0x000000130a0a7221 */ /* 0x000fc80000000000 */
[----:B------:R-:W-:-:S04]  /*3c50*/  FADD R10, R10, R21 ;  /* 0x000000150a0a7221 */ /* 0x000fc80000000000 */
[----:B------:R-:W-:-:S04]  /*3c60*/  FADD R10, R10, R23 ;  /* 0x000000170a0a7221 */ /* 0x000fc80000000000 */
[----:B------:R-:W-:-:S07]  /*3c70*/  FADD R2, R10, R25 ;  /* 0x000000190a027221 */ /* 0x000fce0000000000 */
.L_x_502:
        /* <DEDUP_REMOVED lines=9> */
[----:B------:R-:W5:Y:S01]  /*3d10*/  LDG.E R17, desc[UR18][R8.64+0xc] ;  /* 0x00000c1208117981 */ /* 0x000f62000c1e1900 */
[----:B------:R-:W-:-:S02]  /*3d20*/  VIADD R11, R11, 0x4 ;  /* 0x000000040b0b7836 */ /* 0x000fc40000000000 */
[----:B--2---:R-:W-:-:S04]  /*3d30*/  FADD R13, R2, R13 ;  /* 0x0000000d020d7221 */ /* 0x004fc80000000000 */
[----:B---3--:R-:W-:-:S04]  /*3d40*/  FADD R10, R13, R10 ;  /* 0x0000000a0d0a7221 */ /* 0x008fc80000000000 */
[----:B----4-:R-:W-:-:S04]  /*3d50*/  FADD R10, R10, R15 ;  /* 0x0000000f0a0a7221 */ /* 0x010fc80000000000 */
[----:B-----5:R-:W-:-:S07]  /*3d60*/  FADD R2, R10, R17 ;  /* 0x000000110a027221 */ /* 0x020fce0000000000 */
.L_x_503:
[----:B------:R-:W-:Y:S05]  /*3d70*/  @!P2 BRA `(.L_x_499) ;  /* 0x00000000002ca947 */ /* 0x000fea0003800000 */
[----:B------:R-:W-:-:S04]  /*3d80*/  IMAD.WIDE.U32 R6, R11, 0x4, R6 ;  /* 0x000000040b067825 */ /* 0x000fc800078e0006 */
[----:B------:R-:W-:Y:S02]  /*3d90*/  IMAD.MOV R4, RZ, RZ, -R4 ;  /* 0x000000ffff047224 */ /* 0x000fe400078e0a04 */
[----:B0-----:R-:W-:-:S07]  /*3da0*/  IMAD.MOV.U32 R9, RZ, RZ, R7 ;  /* 0x000000ffff097224 */ /* 0x001fce00078e0007 */
.L_x_504:
[----:B------:R-:W-:-:S06]  /*3db0*/  IMAD.MOV.U32 R7, RZ, RZ, R9 ;  /* 0x000000ffff077224 */ /* 0x000fcc00078e0009 */
[----:B------:R0:W2:Y:S01]  /*3dc0*/  LDG.E R7, desc[UR18][R6.64] ;  /* 0x0000001206077981 */ /* 0x0000a2000c1e1900 */
[----:B------:R-:W-:-:S05]  /*3dd0*/  VIADD R4, R4, 0x1 ;  /* 0x0000000104047836 */ /* 0x000fca0000000000 */
[----:B------:R-:W-:Y:S02]  /*3de0*/  ISETP.NE.AND P1, PT, R4, RZ, PT ;  /* 0x000000ff0400720c */ /* 0x000fe40003f25270 */
[----:B0-----:R-:W-:-:S05]  /*3df0*/  IADD3 R6, P2, PT, R6, 0x4, RZ ;  /* 0x0000000406067810 */ /* 0x001fca0007f5e0ff */
[----:B------:R-:W-:Y:S02]  /*3e00*/  IMAD.X R9, RZ, RZ, R9, P2 ;  /* 0x000000ffff097224 */ /* 0x000fe400010e0609 */
[----:B--2---:R-:W-:-:S04]  /*3e10*/  FADD R2, R7, R2 ;  /* 0x0000000207027221 */ /* 0x004fc80000000000 */
[----:B------:R-:W-:Y:S05]  /*3e20*/  @P1 BRA `(.L_x_504) ;  /* 0xfffffffc00e01947 */ /* 0x000fea000383ffff */
.L_x_499:
[----:B------:R-:W-:-:S04]  /*3e30*/  SHF.R.U32.HI R4, RZ, 0x2, R3 ;  /* 0x00000002ff047819 */ /* 0x000fc80000011603 */
[----:B------:R-:W-:Y:S01]  /*3e40*/  LOP3.LUT R4, R4, R3, RZ, 0x3c, !PT ;  /* 0x0000000304047212 */ /* 0x000fe200078e3cff */
[----:B------:R-:W-:-:S04]  /*3e50*/  IMAD.SHL.U32 R3, R5, 0x10, RZ ;  /* 0x0000001005037824 */ /* 0x000fc800078e00ff */
[----:B------:R-:W-:-:S05]  /*3e60*/  IMAD.SHL.U32 R6, R4, 0x2, RZ ;  /* 0x0000000204067824 */ /* 0x000fca00078e00ff */
[----:B------:R-:W-:-:S04]  /*3e70*/  LOP3.LUT R6, R4, R6, R3, 0x96, !PT ;  /* 0x0000000604067212 */ /* 0x000fc800078e9603 */
[----:B------:R-:W-:Y:S01]  /*3e80*/  LOP3.LUT R3, R6, R5, RZ, 0x3c, !PT ;  /* 0x0000000506037212 */ /* 0x000fe200078e3cff */
[----:B------:R-:W-:Y:S06]  /*3e90*/  @!P0 EXIT ;  /* 0x000000000000894d */ /* 0x000fec0003800000 */
[----:B------:R-:W1:Y:S01]  /*3ea0*/  LDC.64 R4, c[0x0][0x3b0] ;  /* 0x0000ec00ff047b82 */ /* 0x000e620000000a00 */
[----:B------:R-:W-:Y:S01]  /*3eb0*/  IADD3 R0, PT, PT, R0, -0x26039c23, R3 ;  /* 0xd9fc63dd00007810 */ /* 0x000fe20007ffe003 */
[----:B------:R-:W-:Y:S01]  /*3ec0*/  IMAD.MOV.U32 R3, RZ, RZ, 0x2f800000 ;  /* 0x2f800000ff037424 */ /* 0x000fe200078e00ff */
[----:B------:R-:W-:Y:S01]  /*3ed0*/  BSSY.RECONVERGENT B0, `(.L_x_505) ;  /* 0x0000010000007945 */ /* 0x000fe20003800200 */
[----:B------:R-:W-:Y:S01]  /*3ee0*/  IMAD.MOV.U32 R6, RZ, RZ, RZ ;  /* 0x000000ffff067224 */ /* 0x000fe200078e00ff */
[----:B------:R-:W-:Y:S01]  /*3ef0*/  I2FP.F32.U32 R0, R0 ;  /* 0x0000000000007245 */ /* 0x000fe20000201000 */
[----:B------:R-:W2:Y:S04]  /*3f00*/  LDCU UR4, c[0x0][0x3c0] ;  /* 0x00007800ff0477ac */ /* 0x000ea80008000800 */
[----:B------:R-:W-:Y:S01]  /*3f10*/  FFMA R3, R0, R3, 1.1641532182693481445e-10 ;  /* 0x2f00000000037423 */ /* 0x000fe20000000003 */
[----:B------:R-:W-:-:S03]  /*3f20*/  IMAD.MOV.U32 R0, RZ, RZ, RZ ;  /* 0x000000ffff007224 */ /* 0x000fc600078e00ff */
[----:B------:R-:W-:-:S07]  /*3f30*/  FMUL R7, R3, R2 ;  /* 0x0000000203077220 */ /* 0x000fce0000400000 */
.L_x_507:
[----:B-1----:R-:W-:-:S06]  /*3f40*/  IMAD.WIDE.U32 R2, R0, 0x4, R4 ;  /* 0x0000000400027825 */ /* 0x002fcc00078e0004 */
[----:B------:R-:W3:Y:S02]  /*3f50*/  LDG.E R3, desc[UR18][R2.64] ;  /* 0x0000001202037981 */ /* 0x000ee4000c1e1900 */
[----:B---3--:R-:W-:-:S05]  /*3f60*/  FADD R6, R3, R6 ;  /* 0x0000000603067221 */ /* 0x008fca0000000000 */
[----:B------:R-:W-:-:S13]  /*3f70*/  FSETP.GE.AND P0, PT, R6, R7, PT ;  /* 0x000000070600720b */ /* 0x000fda0003f06000 */
[----:B------:R-:W-:Y:S05]  /*3f80*/  @P0 BRA `(.L_x_506) ;  /* 0x0000000000100947 */ /* 0x000fea0003800000 */
[----:B------:R-:W-:-:S05]  /*3f90*/  VIADD R0, R0, 0x1 ;  /* 0x0000000100007836 */ /* 0x000fca0000000000 */
[----:B--2---:R-:W-:-:S13]  /*3fa0*/  ISETP.NE.AND P0, PT, R0, UR4, PT ;  /* 0x0000000400007c0c */ /* 0x004fda000bf05270 */
[----:B------:R-:W-:Y:S05]  /*3fb0*/  @P0 BRA `(.L_x_507) ;  /* 0xfffffffc00e00947 */ /* 0x000fea000383ffff */
[----:B------:R-:W-:Y:S05]  /*3fc0*/  EXIT ;  /* 0x000000000000794d */ /* 0x000fea0003800000 */
.L_x_506:
[----:B--2---:R-:W-:Y:S05]  /*3fd0*/  BSYNC.RECONVERGENT B0 ;  /* 0x0000000000007941 */ /* 0x004fea0003800200 */
.L_x_505:
[----:B------:R-:W1:Y:S08]  /*3fe0*/  LDC.64 R2, c[0x0][0x380] ;  /* 0x0000e000ff027b82 */ /* 0x000e700000000a00 */
[----:B------:R-:W2:Y:S08]  /*3ff0*/  LDC.64 R6, c[0x0][0x388] ;  /* 0x0000e200ff067b82 */ /* 0x000eb00000000a00 */
[----:B------:R-:W3:Y:S01]  /*4000*/  LDC.64 R10, c[0x0][0x390] ;  /* 0x0000e400ff0a7b82 */ /* 0x000ee20000000a00 */
[----:B-1----:R-:W-:-:S07]  /*4010*/  IMAD.WIDE.U32 R2, R0, 0x4, R2 ;  /* 0x0000000400027825 */ /* 0x002fce00078e0002 */
[----:B------:R-:W1:Y:S01]  /*4020*/  LDC R19, c[0x0][0x3c8] ;  /* 0x0000f200ff137b82 */ /* 0x000e620000000800 */
[----:B------:R4:W5:Y:S01]  /*4030*/  LDG.E.CONSTANT R17, desc[UR18][R2.64] ;  /* 0x0000001202117981 */ /* 0x000962000c1e9900 */
[----:B--2---:R-:W-:-:S06]  /*4040*/  IMAD.WIDE.U32 R6, R0, 0x4, R6 ;  /* 0x0000000400067825 */ /* 0x004fcc00078e0006 */
[----:B------:R-:W1:Y:S01]  /*4050*/  LDC.64 R4, c[0x0][0x398] ;  /* 0x0000e600ff047b82 */ /* 0x000e620000000a00 */
[----:B------:R-:W2:Y:S01]  /*4060*/  LDG.E.CONSTANT R7, desc[UR18][R6.64] ;  /* 0x0000001206077981 */ /* 0x000ea2000c1e9900 */
[----:B---3--:R-:W-:-:S06]  /*4070*/  IMAD.WIDE.U32 R10, R0, 0x4, R10 ;  /* 0x00000004000a7825 */ /* 0x008fcc00078e000a */
[----:B0-----:R-:W0:Y:S01]  /*4080*/  LDC.64 R8, c[0x0][0x3a0] ;  /* 0x0000e800ff087b82 */ /* 0x001e220000000a00 */
[----:B------:R-:W3:Y:S07]  /*4090*/  LDG.E.CONSTANT R11, desc[UR18][R10.64] ;  /* 0x000000120a0b7981 */ /* 0x000eee000c1e9900 */
[----:B------:R-:W4:Y:S08]  /*40a0*/  LDC.64 R12, c[0x0][0x3a8] ;  /* 0x0000ea00ff0c7b82 */ /* 0x000f300000000a00 */
[----:B------:R-:W4:Y:S01]  /*40b0*/  LDC.64 R14, c[0x0][0x3b8] ;  /* 0x0000ee00ff0e7b82 */ /* 0x000f220000000a00 */
[----:B-1----:R-:W-:-:S04]  /*40c0*/  IMAD.WIDE R4, R19, 0x4, R4 ;  /* 0x0000000413047825 */ /* 0x002fc800078e0204 */
[----:B0-----:R-:W-:-:S04]  /*40d0*/  IMAD.WIDE R8, R19, 0x4, R8 ;  /* 0x0000000413087825 */ /* 0x001fc800078e0208 */
[----:B----4-:R-:W-:-:S04]  /*40e0*/  IMAD.WIDE R12, R19, 0x4, R12 ;  /* 0x00000004130c7825 */ /* 0x010fc800078e020c */
[----:B------:R-:W-:Y:S01]  /*40f0*/  IMAD.WIDE R2, R19, 0x4, R14 ;  /* 0x0000000413027825 */ /* 0x000fe200078e020e */
[----:B-----5:R-:W-:Y:S04]  /*4100*/  STG.E desc[UR18][R4.64], R17 ;  /* 0x0000001104007986 */ /* 0x020fe8000c101912 */
[----:B--2---:R-:W-:Y:S04]  /*4110*/  STG.E desc[UR18][R8.64], R7 ;  /* 0x0000000708007986 */ /* 0x004fe8000c101912 */
[----:B---3--:R-:W-:Y:S04]  /*4120*/  STG.E desc[UR18][R12.64], R11 ;  /* 0x0000000b0c007986 */ /* 0x008fe8000c101912 */
[----:B------:R-:W-:Y:S01]  /*4130*/  STG.E desc[UR18][R2.64], R0 ;  /* 0x0000000002007986 */ /* 0x000fe2000c101912 */
[----:B------:R-:W-:Y:S05]  /*4140*/  EXIT ;  /* 0x000000000000794d */ /* 0x000fea0003800000 */
.L_x_508:
        /* <DEDUP_REMOVED lines=11> */
.L_x_529:


//--------------------- .nv.global.init           --------------------------
	.section	.nv.global.init,"aw",@progbits
	.align	4
.nv.global.init:
	.type		mrg32k3aM1SubSeq,@object
	.size		mrg32k3aM1SubSeq,(mrg32k3aM2SubSeq - mrg32k3aM1SubSeq)
mrg32k3aM1SubSeq:
        /*0000*/ 	.byte	0x0b, 0xcc, 0xee, 0x04, 0x73, 0x29, 0x8b, 0x6f, 0xf6, 0x53, 0x03, 0xf6, 0x23, 0xf6, 0xea, 0xda
        /* <DEDUP_REMOVED lines=125> */
	.type		mrg32k3aM2SubSeq,@object
	.size		mrg32k3aM2SubSeq,(mrg32k3aM1 - mrg32k3aM2SubSeq)
mrg32k3aM2SubSeq:
        /* <DEDUP_REMOVED lines=126> */
	.type		mrg32k3aM1,@object
	.size		mrg32k3aM1,(mrg32k3aM1Seq - mrg32k3aM1)
mrg32k3aM1:
        /* <DEDUP_REMOVED lines=144> */
	.type		mrg32k3aM1Seq,@object
	.size		mrg32k3aM1Seq,(mrg32k3aM2 - mrg32k3aM1Seq)
mrg32k3aM1Seq:
        /* <DEDUP_REMOVED lines=144> */
	.type		mrg32k3aM2,@object
	.size		mrg32k3aM2,(mrg32k3aM2Seq - mrg32k3aM2)
mrg32k3aM2:
        /* <DEDUP_REMOVED lines=144> */
	.type		mrg32k3aM2Seq,@object
	.size		mrg32k3aM2Seq,(precalc_xorwow_matrix - mrg32k3aM2Seq)
mrg32k3aM2Seq:
        /* <DEDUP_REMOVED lines=144> */
	.type		precalc_xorwow_matrix,@object
	.size		precalc_xorwow_matrix,(precalc_xorwow_offset_matrix - precalc_xorwow_matrix)
precalc_xorwow_matrix:
        /* <DEDUP_REMOVED lines=6400> */
	.type		precalc_xorwow_offset_matrix,@object
	.size		precalc_xorwow_offset_matrix,(.L_1 - precalc_xorwow_offset_matrix)
precalc_xorwow_offset_matrix:
        /* <DEDUP_REMOVED lines=6400> */
.L_1:


//--------------------- .nv.shared._ZN3cub18CUB_300001_SM_10006detail11EmptyKernelIvEEvv --------------------------
	.section	.nv.shared._ZN3cub18CUB_300001_SM_10006detail11EmptyKernelIvEEvv,"aw",@nobits
	.sectionflags	@""
	.align	16
	.zero		1024


//--------------------- .nv.shared.reserved.0     --------------------------
	.section	.nv.shared.reserved.0,"aw",@nobits
	.weak		__nv_reservedSMEM_offset_0_alias
	.size		__nv_reservedSMEM_offset_0_alias, 0, 64
	.other		__nv_reservedSMEM_offset_0_alias,@"STO_CUDA_RESERVED_SHARED STV_DEFAULT"
__nv_reservedSMEM_offset_0_alias:
	.zero		0
	.zero		64


//--------------------- .nv.global                --------------------------
	.section	.nv.global,"aw",@nobits
.nv.global:
	.type		_ZN34_INTERNAL_6d53920d_4_k_cu_352aafc76thrust24THRUST_300001_SM_1000_NS12placeholders2_8E,@object
	.size		_ZN34_INTERNAL_6d53920d_4_k_cu_352aafc76thrust24THRUST_300001_SM_1000_NS12placeholders2_8E,(_ZN34_INTERNAL_6d53920d_4_k_cu_352aafc74cuda3std3__436_GLOBAL__N__6d53920d_4_k_cu_352aafc76ignoreE - _ZN34_INTERNAL_6d53920d_4_k_cu_352aafc76thrust24THRUST_300001_SM_1000_NS12placeholders2_8E)
_ZN34_INTERNAL_6d53920d_4_k_cu_352aafc76thrust24THRUST_300001_SM_1000_NS12placeholders2_8E:
	.zero		1
	.type		_ZN34_INTERNAL_6d53920d_4_k_cu_352aafc74cuda3std3__436_GLOBAL__N__6d53920d_4_k_cu_352aafc76ignoreE,@object
	.size		_ZN34_INTERNAL_6d53920d_4_k_cu_352aafc74cuda3std3__436_GLOBAL__N__6d53920d_4_k_cu_352aafc76ignoreE,(_ZN34_INTERNAL_6d53920d_4_k_cu_352aafc74cuda3std6ranges3__45__cpo4dataE - _ZN34_INTERNAL_6d53920d_4_k_cu_352aafc74cuda3std3__436_GLOBAL__N__6d53920d_4_k_cu_352aafc76ignoreE)
_ZN34_INTERNAL_6d53920d_4_k_cu_352aafc74cuda3std3__436_GLOBAL__N__6d53920d_4_k_cu_352aafc76ignoreE:
	.zero		1
	.type		_ZN34_INTERNAL_6d53920d_4_k_cu_352aafc74cuda3std6ranges3__45__cpo4dataE,@object
	.size		_ZN34_INTERNAL_6d53920d_4_k_cu_352aafc74cuda3std6ranges3__45__cpo4dataE,(_ZN34_INTERNAL_6d53920d_4_k_cu_352aafc76thrust24THRUST_300001_SM_1000_NS6system3cpp3parE - _ZN34_INTERNAL_6d53920d_4_k_cu_352aafc74cuda3std6ranges3__45__cpo4dataE)
_ZN34_INTERNAL_6d53920d_4_k_cu_352aafc74cuda3std6ranges3__45__cpo4dataE:
	.zero		1
	.type		_ZN34_INTERNAL_6d53920d_4_k_cu_352aafc76thrust24THRUST_300001_SM_1000_NS6system3cpp3parE,@object
	.size		_ZN34_INTERNAL_6d53920d_4_k_cu_352aafc76thrust24THRUST_300001_SM_1000_NS6system3cpp3parE,(_ZN34_INTERNAL_6d53920d_4_k_cu_352aafc74cuda3std3__45__cpo5beginE - _ZN34_INTERNAL_6d53920d_4_k_cu_352aafc76thrust24THRUST_300001_SM_1000_NS6system3cpp3parE)
_ZN34_INTERNAL_6d53920d_4_k_cu_352aafc76thrust24THRUST_300001_SM_1000_NS6system3cpp3parE:
	.zero		1
	.type		_ZN34_INTERNAL_6d53920d_4_k_cu_352aafc74cuda3std3__45__cpo5beginE,@object
	.size		_ZN34_INTERNAL_6d53920d_4_k_cu_352aafc74cuda3std3__45__cpo5beginE,(_ZN34_INTERNAL_6d53920d_4_k_cu_352aafc74cuda3std6ranges3__45__cpo5beginE - _ZN34_INTERNAL_6d53920d_4_k_cu_352aafc74cuda3std3__45__cpo5beginE)
_ZN34_INTERNAL_6d53920d_4_k_cu_352aafc74cuda3std3__45__cpo5beginE:
	.zero		1
	.type		_ZN34_INTERNAL_6d53920d_4_k_cu_352aafc74cuda3std6ranges3__45__cpo5beginE,@object
	.size		_ZN34_INTERNAL_6d53920d_4_k_cu_352aafc74cuda3std6ranges3__45__cpo5beginE,(_ZN34_INTERNAL_6d53920d_4_k_cu_352aafc76thrust24THRUST_300001_SM_1000_NS6deviceE - _ZN34_INTERNAL_6d53920d_4_k_cu_352aafc74cuda3std6ranges3__45__cpo5beginE)
_ZN34_INTERNAL_6d53920d_4_k_cu_352aafc74cuda3std6ranges3__45__cpo5beginE:
	.zero		1
	.type		_ZN34_INTERNAL_6d53920d_4_k_cu_352aafc76thrust24THRUST_300001_SM_1000_NS6deviceE,@object
	.size		_ZN34_INTERNAL_6d53920d_4_k_cu_352aafc76thrust24THRUST_300001_SM_1000_NS6deviceE,(_ZN34_INTERNAL_6d53920d_4_k_cu_352aafc74cuda3std3__47nulloptE - _ZN34_INTERNAL_6d53920d_4_k_cu_352aafc76thrust24THRUST_300001_SM_1000_NS6deviceE)
_ZN34_INTERNAL_6d53920d_4_k_cu_352aafc76thrust24THRUST_300001_SM_1000_NS6deviceE:
	.zero		1
	.type		_ZN34_INTERNAL_6d53920d_4_k_cu_352aafc74cuda3std3__47nulloptE,@object
	.size		_ZN34_INTERNAL_6d53920d_4_k_cu_352aafc74cuda3std3__47nulloptE,(_ZN34_INTERNAL_6d53920d_4_k_cu_352aafc74cuda3std6ranges3__45__cpo8distanceE - _ZN34_INTERNAL_6d53920d_4_k_cu_352aafc74cuda3std3__47nulloptE)
_ZN34_INTERNAL_6d53920d_4_k_cu_352aafc74cuda3std3__47nulloptE:
	.zero		1
	.type		_ZN34_INTERNAL_6d53920d_4_k_cu_352aafc74cuda3std6ranges3__45__cpo8distanceE,@object
	.size		_ZN34_INTERNAL_6d53920d_4_k_cu_352aafc74cuda3std6ranges3__45__cpo8distanceE,(_ZN34_INTERNAL_6d53920d_4_k_cu_352aafc76thrust24THRUST_300001_SM_1000_NS12placeholders2_4E - _ZN34_INTERNAL_6d53920d_4_k_cu_352aafc74cuda3std6ranges3__45__cpo8distanceE)
_ZN34_INTERNAL_6d53920d_4_k_cu_352aafc74cuda3std6ranges3__45__cpo8distanceE:
	.zero		1
	.type		_ZN34_INTERNAL_6d53920d_4_k_cu_352aafc76thrust24THRUST_300001_SM_1000_NS12placeholders2_4E,@object
	.size		_ZN34_INTERNAL_6d53920d_4_k_cu_352aafc76thrust24THRUST_300001_SM_1000_NS12placeholders2_4E,(_ZN34_INTERNAL_6d53920d_4_k_cu_352aafc74cuda3std3__45__cpo6rbeginE - _ZN34_INTERNAL_6d53920d_4_k_cu_352aafc76thrust24THRUST_300001_SM_1000_NS12placeholders2_4E)
_ZN34_INTERNAL_6d53920d_4_k_cu_352aafc76thrust24THRUST_300001_SM_1000_NS12placeholders2_4E:
	.zero		1
	.type		_ZN34_INTERNAL_6d53920d_4_k_cu_352aafc74cuda3std3__45__cpo6rbeginE,@object
	.size		_ZN34_INTERNAL_6d53920d_4_k_cu_352aafc74cuda3std3__45__cpo6rbeginE,(_ZN34_INTERNAL_6d53920d_4_k_cu_352aafc74cuda3std6ranges3__45__cpo7advanceE - _ZN34_INTERNAL_6d53920d_4_k_cu_352aafc74cuda3std3__45__cpo6rbeginE)
_ZN34_INTERNAL_6d53920d_4_k_cu_352aafc74cuda3std3__45__cpo6rbeginE:
	.zero		1
	.type		_ZN34_INTERNAL_6d53920d_4_k_cu_352aafc74cuda3std6ranges3__45__cpo7advanceE,@object
	.size		_ZN34_INTERNAL_6d53920d_4_k_cu_352aafc74cuda3std6ranges3__45__cpo7advanceE,(_ZN34_INTERNAL_6d53920d_4_k_cu_352aafc76thrust24THRUST_300001_SM_1000_NS12placeholders3_10E - _ZN34_INTERNAL_6d53920d_4_k_cu_352aafc74cuda3std6ranges3__45__cpo7advanceE)
_ZN34_INTERNAL_6d53920d_4_k_cu_352aafc74cuda3std6ranges3__45__cpo7advanceE:
	.zero		1
	.type		_ZN34_INTERNAL_6d53920d_4_k_cu_352aafc76thrust24THRUST_300001_SM_1000_NS12placeholders3_10E,@object
	.size		_ZN34_INTERNAL_6d53920d_4_k_cu_352aafc76thrust24THRUST_300001_SM_1000_NS12placeholders3_10E,(_ZN34_INTERNAL_6d53920d_4_k_cu_352aafc74cuda3std3__48in_placeE - _ZN34_INTERNAL_6d53920d_4_k_cu_352aafc76thrust24THRUST_300001_SM_1000_NS12placeholders3_10E)
_ZN34_INTERNAL_6d53920d_4_k_cu_352aafc76thrust24THRUST_300001_SM_1000_NS12placeholders3_10E:
	.zero		1
	.type		_ZN34_INTERNAL_6d53920d_4_k_cu_352aafc74cuda3std3__48in_placeE,@object
	.size		_ZN34_INTERNAL_6d53920d_4_k_cu_352aafc74cuda3std3__48in_placeE,(_ZN34_INTERNAL_6d53920d_4_k_cu_352aafc74cuda3std6ranges3__45__cpo4sizeE - _ZN34_INTERNAL_6d53920d_4_k_cu_352aafc74cuda3std3__48in_placeE)
_ZN34_INTERNAL_6d53920d_4_k_cu_352aafc74cuda3std3__48in_placeE:
	.zero		1
	.type		_ZN34_INTERNAL_6d53920d_4_k_cu_352aafc74cuda3std6ranges3__45__cpo4sizeE,@object
	.size		_ZN34_INTERNAL_6d53920d_4_k_cu_352aafc74cuda3std6ranges3__45__cpo4sizeE,(_ZN34_INTERNAL_6d53920d_4_k_cu_352aafc76thrust24THRUST_300001_SM_1000_NS12placeholders2_2E - _ZN34_INTERNAL_6d53920d_4_k_cu_352aafc74cuda3std6ranges3__45__cpo4sizeE)
_ZN34_INTERNAL_6d53920d_4_k_cu_352aafc74cuda3std6ranges3__45__cpo4sizeE:
	.zero		1
	.type		_ZN34_INTERNAL_6d53920d_4_k_cu_352aafc76thrust24THRUST_300001_SM_1000_NS12placeholders2_2E,@object
	.size		_ZN34_INTERNAL_6d53920d_4_k_cu_352aafc76thrust24THRUST_300001_SM_1000_NS12placeholders2_2E,(_ZN34_INTERNAL_6d53920d_4_k_cu_352aafc74cuda3std3__45__cpo6cbeginE - _ZN34_INTERNAL_6d53920d_4_k_cu_352aafc76thrust24THRUST_300001_SM_1000_NS12placeholders2_2E)
_ZN34_INTERNAL_6d53920d_4_k_cu_352aafc76thrust24THRUST_300001_SM_1000_NS12placeholders2_2E:
	.zero		1
	.type		_ZN34_INTERNAL_6d53920d_4_k_cu_352aafc74cuda3std3__45__cpo6cbeginE,@object
	.size		_ZN34_INTERNAL_6d53920d_4_k_cu_352aafc74cuda3std3__45__cpo6cbeginE,(_ZN34_INTERNAL_6d53920d_4_k_cu_352aafc74cuda3std6ranges3__45__cpo6cbeginE - _ZN34_INTERNAL_6d53920d_4_k_cu_352aafc74cuda3std3__45__cpo6cbeginE)
_ZN34_INTERNAL_6d53920d_4_k_cu_352aafc74cuda3std3__45__cpo6cbeginE:
	.zero		1
	.type		_ZN34_INTERNAL_6d53920d_4_k_cu_352aafc74cuda3std6ranges3__45__cpo6cbeginE,@object
	.size		_ZN34_INTERNAL_6d53920d_4_k_cu_352aafc74cuda3std6ranges3__45__cpo6cbeginE,(_ZN34_INTERNAL_6d53920d_4_k_cu_352aafc76thrust24THRUST_300001_SM_1000_NS12placeholders2_6E - _ZN34_INTERNAL_6d53920d_4_k_cu_352aafc74cuda3std6ranges3__45__cpo6cbeginE)
_ZN34_INTERNAL_6d53920d_4_k_cu_352aafc74cuda3std6ranges3__45__cpo6cbeginE:
	.zero		1
	.type		_ZN34_INTERNAL_6d53920d_4_k_cu_352aafc76thrust24THRUST_300001_SM_1000_NS12placeholders2_6E,@object
	.size		_ZN34_INTERNAL_6d53920d_4_k_cu_352aafc76thrust24THRUST_300001_SM_1000_NS12placeholders2_6E,(_ZN34_INTERNAL_6d53920d_4_k_cu_352aafc74cuda3std3__45__cpo7crbeginE - _ZN34_INTERNAL_6d53920d_4_k_cu_352aafc76thrust24THRUST_300001_SM_1000_NS12placeholders2_6E)
_ZN34_INTERNAL_6d53920d_4_k_cu_352aafc76thrust24THRUST_300001_SM_1000_NS12placeholders2_6E:
	.zero		1
	.type		_ZN34_INTERNAL_6d53920d_4_k_cu_352aafc74cuda3std3__45__cpo7crbeginE,@object
	.size		_ZN34_INTERNAL_6d53920d_4_k_cu_352aafc74cuda3std3__45__cpo7crbeginE,(_ZN34_INTERNAL_6d53920d_4_k_cu_352aafc74cuda3std6ranges3__45__cpo4nextE - _ZN34_INTERNAL_6d53920d_4_k_cu_352aafc74cuda3std3__45__cpo7crbeginE)
_ZN34_INTERNAL_6d53920d_4_k_cu_352aafc74cuda3std3__45__cpo7crbeginE:
	.zero		1
	.type		_ZN34_INTERNAL_6d53920d_4_k_cu_352aafc74cuda3std6ranges3__45__cpo4nextE,@object
	.size		_ZN34_INTERNAL_6d53920d_4_k_cu_352aafc74cuda3std6ranges3__45__cpo4nextE,(_ZN34_INTERNAL_6d53920d_4_k_cu_352aafc74cuda3std6ranges3__45__cpo4swapE - _ZN34_INTERNAL_6d53920d_4_k_cu_352aafc74cuda3std6ranges3__45__cpo4nextE)
_ZN34_INTERNAL_6d53920d_4_k_cu_352aafc74cuda3std6ranges3__45__cpo4nextE:
	.zero		1
	.type		_ZN34_INTERNAL_6d53920d_4_k_cu_352aafc74cuda3std6ranges3__45__cpo4swapE,@object
	.size		_ZN34_INTERNAL_6d53920d_4_k_cu_352aafc74cuda3std6ranges3__45__cpo4swapE,(_ZN34_INTERNAL_6d53920d_4_k_cu_352aafc76thrust24THRUST_300001_SM_1000_NS8cuda_cub10par_nosyncE - _ZN34_INTERNAL_6d53920d_4_k_cu_352aafc74cuda3std6ranges3__45__cpo4swapE)
_ZN34_INTERNAL_6d53920d_4_k_cu_352aafc74cuda3std6ranges3__45__cpo4swapE:
	.zero		1
	.type		_ZN34_INTERNAL_6d53920d_4_k_cu_352aafc76thrust24THRUST_300001_SM_1000_NS8cuda_cub10par_nosyncE,@object
	.size		_ZN34_INTERNAL_6d53920d_4_k_cu_352aafc76thrust24THRUST_300001_SM_1000_NS8cuda_cub10par_nosyncE,(_ZN34_INTERNAL_6d53920d_4_k_cu_352aafc76thrust24THRUST_300001_SM_1000_NS3seqE - _ZN34_INTERNAL_6d53920d_4_k_cu_352aafc76thrust24THRUST_300001_SM_1000_NS8cuda_cub10par_nosyncE)
_ZN34_INTERNAL_6d53920d_4_k_cu_352aafc76thrust24THRUST_300001_SM_1000_NS8cuda_cub10par_nosyncE:
	.zero		1
	.type		_ZN34_INTERNAL_6d53920d_4_k_cu_352aafc76thrust24THRUST_300001_SM_1000_NS3seqE,@object
	.size		_ZN34_INTERNAL_6d53920d_4_k_cu_352aafc76thrust24THRUST_300001_SM_1000_NS3seqE,(_ZN34_INTERNAL_6d53920d_4_k_cu_352aafc74cuda3std3__420unreachable_sentinelE - _ZN34_INTERNAL_6d53920d_4_k_cu_352aafc76thrust24THRUST_300001_SM_1000_NS3seqE)
_ZN34_INTERNAL_6d53920d_4_k_cu_352aafc76thrust24THRUST_300001_SM_1000_NS3seqE:
	.zero		1
	.type		_ZN34_INTERNAL_6d53920d_4_k_cu_352aafc74cuda3std3__420unreachable_sentinelE,@object
	.size		_ZN34_INTERNAL_6d53920d_4_k_cu_352aafc74cuda3std3__420unreachable_sentinelE,(_ZN34_INTERNAL_6d53920d_4_k_cu_352aafc74cuda3std6ranges3__45__cpo5ssizeE - _ZN34_INTERNAL_6d53920d_4_k_cu_352aafc74cuda3std3__420unreachable_sentinelE)
_ZN34_INTERNAL_6d53920d_4_k_cu_352aafc74cuda3std3__420unreachable_sentinelE:
	.zero		1
	.type		_ZN34_INTERNAL_6d53920d_4_k_cu_352aafc74cuda3std6ranges3__45__cpo5ssizeE,@object
	.size		_ZN34_INTERNAL_6d53920d_4_k_cu_352aafc74cuda3std6ranges3__45__cpo5ssizeE,(_ZN34_INTERNAL_6d53920d_4_k_cu_352aafc76thrust24THRUST_300001_SM_1000_NS12placeholders2_3E - _ZN34_INTERNAL_6d53920d_4_k_cu_352aafc74cuda3std6ranges3__45__cpo5ssizeE)
_ZN34_INTERNAL_6d53920d_4_k_cu_352aafc74cuda3std6ranges3__45__cpo5ssizeE:
	.zero		1
	.type		_ZN34_INTERNAL_6d53920d_4_k_cu_352aafc76thrust24THRUST_300001_SM_1000_NS12placeholders2_3E,@object
	.size		_ZN34_INTERNAL_6d53920d_4_k_cu_352aafc76thrust24THRUST_300001_SM_1000_NS12placeholders2_3E,(_ZN34_INTERNAL_6d53920d_4_k_cu_352aafc74cuda3std3__45__cpo4cendE - _ZN34_INTERNAL_6d53920d_4_k_cu_352aafc76thrust24THRUST_300001_SM_1000_NS12placeholders2_3E)
_ZN34_INTERNAL_6d53920d_4_k_cu_352aafc76thrust24THRUST_300001_SM_1000_NS12placeholders2_3E:
	.zero		1
	.type		_ZN34_INTERNAL_6d53920d_4_k_cu_352aafc74cuda3std3__45__cpo4cendE,@object
	.size		_ZN34_INTERNAL_6d53920d_4_k_cu_352aafc74cuda3std3__45__cpo4cendE,(_ZN34_INTERNAL_6d53920d_4_k_cu_352aafc74cuda3std6ranges3__45__cpo4cendE - _ZN34_INTERNAL_6d53920d_4_k_cu_352aafc74cuda3std3__45__cpo4cendE)
_ZN34_INTERNAL_6d53920d_4_k_cu_352aafc74cuda3std3__45__cpo4cendE:
	.zero		1
	.type		_ZN34_INTERNAL_6d53920d_4_k_cu_352aafc74cuda3std6ranges3__45__cpo4cendE,@object
	.size		_ZN34_INTERNAL_6d53920d_4_k_cu_352aafc74cuda3std6ranges3__45__cpo4cendE,(_ZN34_INTERNAL_6d53920d_4_k_cu_352aafc76thrust24THRUST_300001_SM_1000_NS12placeholders2_7E - _ZN34_INTERNAL_6d53920d_4_k_cu_352aafc74cuda3std6ranges3__45__cpo4cendE)
_ZN34_INTERNAL_6d53920d_4_k_cu_352aafc74cuda3std6ranges3__45__cpo4cendE:
	.zero		1
	.type		_ZN34_INTERNAL_6d53920d_4_k_cu_352aafc76thrust24THRUST_300001_SM_1000_NS12placeholders2_7E,@object
	.size		_ZN34_INTERNAL_6d53920d_4_k_cu_352aafc76thrust24THRUST_300001_SM_1000_NS12placeholders2_7E,(_ZN34_INTERNAL_6d53920d_4_k_cu_352aafc74cuda3std3__45__cpo5crendE - _ZN34_INTERNAL_6d53920d_4_k_cu_352aafc76thrust24THRUST_300001_SM_1000_NS12placeholders2_7E)
_ZN34_INTERNAL_6d53920d_4_k_cu_352aafc76thrust24THRUST_300001_SM_1000_NS12placeholders2_7E:
	.zero		1
	.type		_ZN34_INTERNAL_6d53920d_4_k_cu_352aafc74cuda3std3__45__cpo5crendE,@object
	.size		_ZN34_INTERNAL_6d53920d_4_k_cu_352aafc74cuda3std3__45__cpo5crendE,(_ZN34_INTERNAL_6d53920d_4_k_cu_352aafc74cuda3std6ranges3__45__cpo4prevE - _ZN34_INTERNAL_6d53920d_4_k_cu_352aafc74cuda3std3__45__cpo5crendE)
_ZN34_INTERNAL_6d53920d_4_k_cu_352aafc74cuda3std3__45__cpo5crendE:
	.zero		1
	.type		_ZN34_INTERNAL_6d53920d_4_k_cu_352aafc74cuda3std6ranges3__45__cpo4prevE,@object
	.size		_ZN34_INTERNAL_6d53920d_4_k_cu_352aafc74cuda3std6ranges3__45__cpo4prevE,(_ZN34_INTERNAL_6d53920d_4_k_cu_352aafc74cuda3std6ranges3__45__cpo9iter_moveE - _ZN34_INTERNAL_6d53920d_4_k_cu_352aafc74cuda3std6ranges3__45__cpo4prevE)
_ZN34_INTERNAL_6d53920d_4_k_cu_352aafc74cuda3std6ranges3__45__cpo4prevE:
	.zero		1
	.type		_ZN34_INTERNAL_6d53920d_4_k_cu_352aafc74cuda3std6ranges3__45__cpo9iter_moveE,@object
	.size		_ZN34_INTERNAL_6d53920d_4_k_cu_352aafc74cuda3std6ranges3__45__cpo9iter_moveE,(_ZN34_INTERNAL_6d53920d_4_k_cu_352aafc76thrust24THRUST_300001_SM_1000_NS6system6detail10sequential3seqE - _ZN34_INTERNAL_6d53920d_4_k_cu_352aafc74cuda3std6ranges3__45__cpo9iter_moveE)
_ZN34_INTERNAL_6d53920d_4_k_cu_352aafc74cuda3std6ranges3__45__cpo9iter_moveE:
	.zero		1
	.type		_ZN34_INTERNAL_6d53920d_4_k_cu_352aafc76thrust24THRUST_300001_SM_1000_NS6system6detail10sequential3seqE,@object
	.size		_ZN34_INTERNAL_6d53920d_4_k_cu_352aafc76thrust24THRUST_300001_SM_1000_NS6system6detail10sequential3seqE,(_ZN34_INTERNAL_6d53920d_4_k_cu_352aafc76thrust24THRUST_300001_SM_1000_NS12placeholders2_9E - _ZN34_INTERNAL_6d53920d_4_k_cu_352aafc76thrust24THRUST_300001_SM_1000_NS6system6detail10sequential3seqE)
_ZN34_INTERNAL_6d53920d_4_k_cu_352aafc76thrust24THRUST_300001_SM_1000_NS6system6detail10sequential3seqE:
	.zero		1
	.type		_ZN34_INTERNAL_6d53920d_4_k_cu_352aafc76thrust24THRUST_300001_SM_1000_NS12placeholders2_9E,@object
	.size		_ZN34_INTERNAL_6d53920d_4_k_cu_352aafc76thrust24THRUST_300001_SM_1000_NS12placeholders2_9E,(_ZN34_INTERNAL_6d53920d_4_k_cu_352aafc74cuda3std3__419piecewise_constructE - _ZN34_INTERNAL_6d53920d_4_k_cu_352aafc76thrust24THRUST_300001_SM_1000_NS12placeholders2_9E)
_ZN34_INTERNAL_6d53920d_4_k_cu_352aafc76thrust24THRUST_300001_SM_1000_NS12placeholders2_9E:
	.zero		1
	.type		_ZN34_INTERNAL_6d53920d_4_k_cu_352aafc74cuda3std3__419piecewise_constructE,@object
	.size		_ZN34_INTERNAL_6d53920d_4_k_cu_352aafc74cuda3std3__419piecewise_constructE,(_ZN34_INTERNAL_6d53920d_4_k_cu_352aafc74cuda3std6ranges3__45__cpo5cdataE - _ZN34_INTERNAL_6d53920d_4_k_cu_352aafc74cuda3std3__419piecewise_constructE)
_ZN34_INTERNAL_6d53920d_4_k_cu_352aafc74cuda3std3__419piecewise_constructE:
	.zero		1
	.type		_ZN34_INTERNAL_6d53920d_4_k_cu_352aafc74cuda3std6ranges3__45__cpo5cdataE,@object
	.size		_ZN34_INTERNAL_6d53920d_4_k_cu_352aafc74cuda3std6ranges3__45__cpo5cdataE,(_ZN34_INTERNAL_6d53920d_4_k_cu_352aafc76thrust24THRUST_300001_SM_1000_NS12placeholders2_1E - _ZN34_INTERNAL_6d53920d_4_k_cu_352aafc74cuda3std6ranges3__45__cpo5cdataE)
_ZN34_INTERNAL_6d53920d_4_k_cu_352aafc74cuda3std6ranges3__45__cpo5cdataE:
	.zero		1
	.type		_ZN34_INTERNAL_6d53920d_4_k_cu_352aafc76thrust24THRUST_300001_SM_1000_NS12placeholders2_1E,@object
	.size		_ZN34_INTERNAL_6d53920d_4_k_cu_352aafc76thrust24THRUST_300001_SM_1000_NS12placeholders2_1E,(_ZN34_INTERNAL_6d53920d_4_k_cu_352aafc74cuda3std3__45__cpo3endE - _ZN34_INTERNAL_6d53920d_4_k_cu_352aafc76thrust24THRUST_300001_SM_1000_NS12placeholders2_1E)
_ZN34_INTERNAL_6d53920d_4_k_cu_352aafc76thrust24THRUST_300001_SM_1000_NS12placeholders2_1E:
	.zero		1
	.type		_ZN34_INTERNAL_6d53920d_4_k_cu_352aafc74cuda3std3__45__cpo3endE,@object
	.size		_ZN34_INTERNAL_6d53920d_4_k_cu_352aafc74cuda3std3__45__cpo3endE,(_ZN34_INTERNAL_6d53920d_4_k_cu_352aafc74cuda3std6ranges3__45__cpo3endE - _ZN34_INTERNAL_6d53920d_4_k_cu_352aafc74cuda3std3__45__cpo3endE)
_ZN34_INTERNAL_6d53920d_4_k_cu_352aafc74cuda3std3__45__cpo3endE:
	.zero		1
	.type		_ZN34_INTERNAL_6d53920d_4_k_cu_352aafc74cuda3std6ranges3__45__cpo3endE,@object
	.size		_ZN34_INTERNAL_6d53920d_4_k_cu_352aafc74cuda3std6ranges3__45__cpo3endE,(_ZN34_INTERNAL_6d53920d_4_k_cu_352aafc76thrust24THRUST_300001_SM_1000_NS12placeholders2_5E - _ZN34_INTERNAL_6d53920d_4_k_cu_352aafc74cuda3std6ranges3__45__cpo3endE)
_ZN34_INTERNAL_6d53920d_4_k_cu_352aafc74cuda3std6ranges3__45__cpo3endE:
	.zero		1
	.type		_ZN34_INTERNAL_6d53920d_4_k_cu_352aafc76thrust24THRUST_300001_SM_1000_NS12placeholders2_5E,@object
	.size		_ZN34_INTERNAL_6d53920d_4_k_cu_352aafc76thrust24THRUST_300001_SM_1000_NS12placeholders2_5E,(_ZN34_INTERNAL_6d53920d_4_k_cu_352aafc74cuda3std3__45__cpo4rendE - _ZN34_INTERNAL_6d53920d_4_k_cu_352aafc76thrust24THRUST_300001_SM_1000_NS12placeholders2_5E)
_ZN34_INTERNAL_6d53920d_4_k_cu_352aafc76thrust24THRUST_300001_SM_1000_NS12placeholders2_5E:
	.zero		1
	.type		_ZN34_INTERNAL_6d53920d_4_k_cu_352aafc74cuda3std3__45__cpo4rendE,@object
	.size		_ZN34_INTERNAL_6d53920d_4_k_cu_352aafc74cuda3std3__45__cpo4rendE,(_ZN34_INTERNAL_6d53920d_4_k_cu_352aafc74cuda3std6ranges3__45__cpo9iter_swapE - _ZN34_INTERNAL_6d53920d_4_k_cu_352aafc74cuda3std3__45__cpo4rendE)
_ZN34_INTERNAL_6d53920d_4_k_cu_352aafc74cuda3std3__45__cpo4rendE:
	.zero		1
	.type		_ZN34_INTERNAL_6d53920d_4_k_cu_352aafc74cuda3std6ranges3__45__cpo9iter_swapE,@object
	.size		_ZN34_INTERNAL_6d53920d_4_k_cu_352aafc74cuda3std6ranges3__45__cpo9iter_swapE,(_ZN34_INTERNAL_6d53920d_4_k_cu_352aafc74cuda3std3__48unexpectE - _ZN34_INTERNAL_6d53920d_4_k_cu_352aafc74cuda3std6ranges3__45__cpo9iter_swapE)
_ZN34_INTERNAL_6d53920d_4_k_cu_352aafc74cuda3std6ranges3__45__cpo9iter_swapE:
	.zero		1
	.type		_ZN34_INTERNAL_6d53920d_4_k_cu_352aafc74cuda3std3__48unexpectE,@object
	.size		_ZN34_INTERNAL_6d53920d_4_k_cu_352aafc74cuda3std3__48unexpectE,(_ZN34_INTERNAL_6d53920d_4_k_cu_352aafc76thrust24THRUST_300001_SM_1000_NS8cuda_cub3parE - _ZN34_INTERNAL_6d53920d_4_k_cu_352aafc74cuda3std3__48unexpectE)
_ZN34_INTERNAL_6d53920d_4_k_cu_352aafc74cuda3std3__48unexpectE:
	.zero		1
	.type		_ZN34_INTERNAL_6d53920d_4_k_cu_352aafc76thrust24THRUST_300001_SM_1000_NS8cuda_cub3parE,@object
	.size		_ZN34_INTERNAL_6d53920d_4_k_cu_352aafc76thrust24THRUST_300001_SM_1000_NS8cuda_cub3parE,(.L_38 - _ZN34_INTERNAL_6d53920d_4_k_cu_352aafc76thrust24THRUST_300001_SM_1000_NS8cuda_cub3parE)
_ZN34_INTERNAL_6d53920d_4_k_cu_352aafc76thrust24THRUST_300001_SM_1000_NS8cuda_cub3parE:
	.zero		1
.L_38:


//--------------------- .nv.shared.stress_majorization_step_kernel --------------------------
	.section	.nv.shared.stress_majorization_step_kernel,"aw",@nobits
	.sectionflags	@""
	.align	16
	.zero		1024


//--------------------- .nv.shared.compute_stress_kernel --------------------------
	.section	.nv.shared.compute_stress_kernel,"aw",@nobits
	.sectionflags	@""
	.align	16
	.zero		1024


//--------------------- .nv.shared.louvain_local_pass_kernel --------------------------
	.section	.nv.shared.louvain_local_pass_kernel,"aw",@nobits
	.sectionflags	@""
	.align	16
	.zero		1024


//--------------------- .nv.shared.init_communities_kernel --------------------------
	.section	.nv.shared.init_communities_kernel,"aw",@nobits
	.sectionflags	@""
	.align	16
	.zero		1024


//--------------------- .nv.shared.compute_zscore_kernel --------------------------
	.section	.nv.shared.compute_zscore_kernel,"aw",@nobits
	.sectionflags	@""
	.align	16
	.zero		1024


//--------------------- .nv.shared.compute_lof_kernel --------------------------
	.section	.nv.shared.compute_lof_kernel,"aw",@nobits
	.sectionflags	@""
	.align	16
	.zero		1024


//--------------------- .nv.shared.compute_inertia_kernel --------------------------
	.section	.nv.shared.compute_inertia_kernel,"aw",@nobits
	.sectionflags	@""
	.align	16
	.zero		1024


//--------------------- .nv.shared.update_centroids_kernel --------------------------
	.section	.nv.shared.update_centroids_kernel,"aw",@nobits
	.sectionflags	@""
	.align	16
	.zero		1024


//--------------------- .nv.shared.assign_clusters_kernel --------------------------
	.section	.nv.shared.assign_clusters_kernel,"aw",@nobits
	.sectionflags	@""
	.align	16
	.zero		1024


//--------------------- .nv.shared.init_centroids_kernel --------------------------
	.section	.nv.shared.init_centroids_kernel,"aw",@nobits
	.sectionflags	@""
	.align	16
	.zero		1024


//--------------------- .nv.constant0._ZN3cub18CUB_300001_SM_10006detail11EmptyKernelIvEEvv --------------------------
	.section	.nv.constant0._ZN3cub18CUB_300001_SM_10006detail11EmptyKernelIvEEvv,"a",@progbits
	.sectionflags	@""
	.align	4
.nv.constant0._ZN3cub18CUB_300001_SM_10006detail11EmptyKernelIvEEvv:
	.zero		896


//--------------------- .nv.constant0.stress_majorization_step_kernel --------------------------
	.section	.nv.constant0.stress_majorization_step_kernel,"a",@progbits
	.sectionflags	@""
	.align	4
.nv.constant0.stress_majorization_step_kernel:
	.zero		968


//--------------------- .nv.constant0.compute_stress_kernel --------------------------
	.section	.nv.constant0.compute_stress_kernel,"a",@progbits
	.sectionflags	@""
	.align	4
.nv.constant0.compute_stress_kernel:
	.zero		948


//--------------------- .nv.constant0.louvain_local_pass_kernel --------------------------
	.section	.nv.constant0.louvain_local_pass_kernel,"a",@progbits
	.sectionflags	@""
	.align	4
.nv.constant0.louvain_local_pass_kernel:
	.zero		964


//--------------------- .nv.constant0.init_communities_kernel --------------------------
	.section	.nv.constant0.init_communities_kernel,"a",@progbits
	.sectionflags	@""
	.align	4
.nv.constant0.init_communities_kernel:
	.zero		924


//--------------------- .nv.constant0.compute_zscore_kernel --------------------------
	.section	.nv.constant0.compute_zscore_kernel,"a",@progbits
	.sectionflags	@""
	.align	4
.nv.constant0.compute_zscore_kernel:
	.zero		924


//--------------------- .nv.constant0.compute_lof_kernel --------------------------
	.section	.nv.constant0.compute_lof_kernel,"a",@progbits
	.sectionflags	@""
	.align	4
.nv.constant0.compute_lof_kernel:
	.zero		996


//--------------------- .nv.constant0.compute_inertia_kernel --------------------------
	.section	.nv.constant0.compute_inertia_kernel,"a",@progbits
	.sectionflags	@""
	.align	4
.nv.constant0.compute_inertia_kernel:
	.zero		964


//--------------------- .nv.constant0.update_centroids_kernel --------------------------
	.section	.nv.constant0.update_centroids_kernel,"a",@progbits
	.sectionflags	@""
	.align	4
.nv.constant0.update_centroids_kernel:
	.zero		968


//--------------------- .nv.constant0.assign_clusters_kernel --------------------------
	.section	.nv.constant0.assign_clusters_kernel,"a",@progbits
	.sectionflags	@""
	.align	4
.nv.constant0.assign_clusters_kernel:
	.zero		968


//--------------------- .nv.constant0.init_centroids_kernel --------------------------
	.section	.nv.constant0.init_centroids_kernel,"a",@progbits
	.sectionflags	@""
	.align	4
.nv.constant0.init_centroids_kernel:
	.zero		976


//--------------------- SYMBOLS --------------------------

	.type		.nv.reservedSmem.offset0,@object
	.size		.nv.reservedSmem.offset0,0x4
	.type		.nv.reservedSmem.cap,@object
	.size		.nv.reservedSmem.cap,0x4
